	.target	sm_90a

	.elftype	@"ET_EXEC"


//--------------------- .note.nv.tkinfo           --------------------------
	.section	.note.nv.tkinfo,"",@"SHT_NOTE"
	.sectionflags	@"SHF_NOTE_NV_TKINFO"
	.tkinfo
        /*0018*/ 	.word	0x00000002
        /*0030*/ 	.string	""
        /*0030*/ 	.string	"ptxas"
        /*0030*/ 	.string	"Cuda compilation tools, release 13.0, V13.0.88"
        /*0030*/ 	.string	"Build cuda_13.0.r13.0/compiler.36424714_0"
        /*0030*/ 	.string	"-arch sm_90a -m 64 "



//--------------------- .note.nv.cuinfo           --------------------------
	.section	.note.nv.cuinfo,"",@"SHT_NOTE"
	.sectionflags	@"SHF_NOTE_NV_CUINFO"
        /*0018*/ 	.short	0x0002
        /*001a*/ 	.short	0x005a
        /*001c*/ 	.short	0x0082
	.zero		2


//--------------------- .nv.info                  --------------------------
	.section	.nv.info,"",@"SHT_CUDA_INFO"
	.align	4


	//----- nvinfo : EIATTR_REGCOUNT
	.align		4
        /*0000*/ 	.byte	0x04, 0x2f
        /*0002*/ 	.short	(.L_41 - .L_40)
	.align		4
.L_40:
        /*0004*/ 	.word	index@(_Z35group_norm_nhwc_fwd_one_pass_kernelI11Fp32IOFp16WLi512ELi14ELi224EEv26Group_norm_nhwc_fwd_params)
        /*0008*/ 	.word	0x00000048


	//----- nvinfo : EIATTR_FRAME_SIZE
	.align		4
.L_41:
        /*000c*/ 	.byte	0x04, 0x11
        /*000e*/ 	.short	(.L_43 - .L_42)
	.align		4
.L_42:
        /*0010*/ 	.word	index@(_Z35group_norm_nhwc_fwd_one_pass_kernelI11Fp32IOFp16WLi512ELi14ELi224EEv26Group_norm_nhwc_fwd_params)
        /*0014*/ 	.word	0x00000000


	//----- nvinfo : EIATTR_REGCOUNT
	.align		4
.L_43:
        /*0018*/ 	.byte	0x04, 0x2f
        /*001a*/ 	.short	(.L_45 - .L_44)
	.align		4
.L_44:
        /*001c*/ 	.word	index@(_Z35group_norm_nhwc_fwd_one_pass_kernelI11Fp32IOFp16WLi256ELi14ELi224EEv26Group_norm_nhwc_fwd_params)
        /*0020*/ 	.word	0x00000033


	//----- nvinfo : EIATTR_FRAME_SIZE
	.align		4
.L_45:
        /*0024*/ 	.byte	0x04, 0x11
        /*0026*/ 	.short	(.L_47 - .L_46)
	.align		4
.L_46:
        /*0028*/ 	.word	index@(_Z35group_norm_nhwc_fwd_one_pass_kernelI11Fp32IOFp16WLi256ELi14ELi224EEv26Group_norm_nhwc_fwd_params)
        /*002c*/ 	.word	0x00000000


	//----- nvinfo : EIATTR_REGCOUNT
	.align		4
.L_47:
        /*0030*/ 	.byte	0x04, 0x2f
        /*0032*/ 	.short	(.L_49 - .L_48)
	.align		4
.L_48:
        /*0034*/ 	.word	index@(_Z35group_norm_nhwc_fwd_one_pass_kernelI11Fp32IOFp16WLi128ELi14ELi224EEv26Group_norm_nhwc_fwd_params)
        /*0038*/ 	.word	0x00000028


	//----- nvinfo : EIATTR_FRAME_SIZE
	.align		4
.L_49:
        /*003c*/ 	.byte	0x04, 0x11
        /*003e*/ 	.short	(.L_51 - .L_50)
	.align		4
.L_50:
        /*0040*/ 	.word	index@(_Z35group_norm_nhwc_fwd_one_pass_kernelI11Fp32IOFp16WLi128ELi14ELi224EEv26Group_norm_nhwc_fwd_params)
        /*0044*/ 	.word	0x00000000


	//----- nvinfo : EIATTR_REGCOUNT
	.align		4
.L_51:
        /*0048*/ 	.byte	0x04, 0x2f
        /*004a*/ 	.short	(.L_53 - .L_52)
	.align		4
.L_52:
        /*004c*/ 	.word	index@(_Z35group_norm_nhwc_fwd_one_pass_kernelI11Fp32IOFp16WLi64ELi14ELi224EEv26Group_norm_nhwc_fwd_params)
        /*0050*/ 	.word	0x00000020


	//----- nvinfo : EIATTR_FRAME_SIZE
	.align		4
.L_53:
        /*0054*/ 	.byte	0x04, 0x11
        /*0056*/ 	.short	(.L_55 - .L_54)
	.align		4
.L_54:
        /*0058*/ 	.word	index@(_Z35group_norm_nhwc_fwd_one_pass_kernelI11Fp32IOFp16WLi64ELi14ELi224EEv26Group_norm_nhwc_fwd_params)
        /*005c*/ 	.word	0x00000000


	//----- nvinfo : EIATTR_REGCOUNT
	.align		4
.L_55:
        /*0060*/ 	.byte	0x04, 0x2f
        /*0062*/ 	.short	(.L_57 - .L_56)
	.align		4
.L_56:
        /*0064*/ 	.word	index@(_Z35group_norm_nhwc_fwd_one_pass_kernelI11Fp32IOBf16WLi512ELi14ELi224EEv26Group_norm_nhwc_fwd_params)
        /*0068*/ 	.word	0x00000048


	//----- nvinfo : EIATTR_FRAME_SIZE
	.align		4
.L_57:
        /*006c*/ 	.byte	0x04, 0x11
        /*006e*/ 	.short	(.L_59 - .L_58)
	.align		4
.L_58:
        /*0070*/ 	.word	index@(_Z35group_norm_nhwc_fwd_one_pass_kernelI11Fp32IOBf16WLi512ELi14ELi224EEv26Group_norm_nhwc_fwd_params)
        /*0074*/ 	.word	0x00000000


	//----- nvinfo : EIATTR_REGCOUNT
	.align		4
.L_59:
        /*0078*/ 	.byte	0x04, 0x2f
        /*007a*/ 	.short	(.L_61 - .L_60)
	.align		4
.L_60:
        /*007c*/ 	.word	index@(_Z35group_norm_nhwc_fwd_one_pass_kernelI11Fp32IOBf16WLi256ELi14ELi224EEv26Group_norm_nhwc_fwd_params)
        /*0080*/ 	.word	0x00000033


	//----- nvinfo : EIATTR_FRAME_SIZE
	.align		4
.L_61:
        /*0084*/ 	.byte	0x04, 0x11
        /*0086*/ 	.short	(.L_63 - .L_62)
	.align		4
.L_62:
        /*0088*/ 	.word	index@(_Z35group_norm_nhwc_fwd_one_pass_kernelI11Fp32IOBf16WLi256ELi14ELi224EEv26Group_norm_nhwc_fwd_params)
        /*008c*/ 	.word	0x00000000


	//----- nvinfo : EIATTR_REGCOUNT
	.align		4
.L_63:
        /*0090*/ 	.byte	0x04, 0x2f
        /*0092*/ 	.short	(.L_65 - .L_64)
	.align		4
.L_64:
        /*0094*/ 	.word	index@(_Z35group_norm_nhwc_fwd_one_pass_kernelI11Fp32IOBf16WLi128ELi14ELi224EEv26Group_norm_nhwc_fwd_params)
        /*0098*/ 	.word	0x00000028


	//----- nvinfo : EIATTR_FRAME_SIZE
	.align		4
.L_65:
        /*009c*/ 	.byte	0x04, 0x11
        /*009e*/ 	.short	(.L_67 - .L_66)
	.align		4
.L_66:
        /*00a0*/ 	.word	index@(_Z35group_norm_nhwc_fwd_one_pass_kernelI11Fp32IOBf16WLi128ELi14ELi224EEv26Group_norm_nhwc_fwd_params)
        /*00a4*/ 	.word	0x00000000


	//----- nvinfo : EIATTR_REGCOUNT
	.align		4
.L_67:
        /*00a8*/ 	.byte	0x04, 0x2f
        /*00aa*/ 	.short	(.L_69 - .L_68)
	.align		4
.L_68:
        /*00ac*/ 	.word	index@(_Z35group_norm_nhwc_fwd_one_pass_kernelI11Fp32IOBf16WLi64ELi14ELi224EEv26Group_norm_nhwc_fwd_params)
        /*00b0*/ 	.word	0x00000020


	//----- nvinfo : EIATTR_FRAME_SIZE
	.align		4
.L_69:
        /*00b4*/ 	.byte	0x04, 0x11
        /*00b6*/ 	.short	(.L_71 - .L_70)
	.align		4
.L_70:
        /*00b8*/ 	.word	index@(_Z35group_norm_nhwc_fwd_one_pass_kernelI11Fp32IOBf16WLi64ELi14ELi224EEv26Group_norm_nhwc_fwd_params)
        /*00bc*/ 	.word	0x00000000


	//----- nvinfo : EIATTR_REGCOUNT
	.align		4
.L_71:
        /*00c0*/ 	.byte	0x04, 0x2f
        /*00c2*/ 	.short	(.L_73 - .L_72)
	.align		4
.L_72:
        /*00c4*/ 	.word	index@(_Z35group_norm_nhwc_fwd_one_pass_kernelI11Fp32IOFp32WLi512ELi14ELi224EEv26Group_norm_nhwc_fwd_params)
        /*00c8*/ 	.word	0x00000048


	//----- nvinfo : EIATTR_FRAME_SIZE
	.align		4
.L_73:
        /*00cc*/ 	.byte	0x04, 0x11
        /*00ce*/ 	.short	(.L_75 - .L_74)
	.align		4
.L_74:
        /*00d0*/ 	.word	index@(_Z35group_norm_nhwc_fwd_one_pass_kernelI11Fp32IOFp32WLi512ELi14ELi224EEv26Group_norm_nhwc_fwd_params)
        /*00d4*/ 	.word	0x00000000


	//----- nvinfo : EIATTR_REGCOUNT
	.align		4
.L_75:
        /*00d8*/ 	.byte	0x04, 0x2f
        /*00da*/ 	.short	(.L_77 - .L_76)
	.align		4
.L_76:
        /*00dc*/ 	.word	index@(_Z35group_norm_nhwc_fwd_one_pass_kernelI11Fp32IOFp32WLi256ELi14ELi224EEv26Group_norm_nhwc_fwd_params)
        /*00e0*/ 	.word	0x00000032


	//----- nvinfo : EIATTR_FRAME_SIZE
	.align		4
.L_77:
        /*00e4*/ 	.byte	0x04, 0x11
        /*00e6*/ 	.short	(.L_79 - .L_78)
	.align		4
.L_78:
        /*00e8*/ 	.word	index@(_Z35group_norm_nhwc_fwd_one_pass_kernelI11Fp32IOFp32WLi256ELi14ELi224EEv26Group_norm_nhwc_fwd_params)
        /*00ec*/ 	.word	0x00000000


	//----- nvinfo : EIATTR_REGCOUNT
	.align		4
.L_79:
        /*00f0*/ 	.byte	0x04, 0x2f
        /*00f2*/ 	.short	(.L_81 - .L_80)
	.align		4
.L_80:
        /*00f4*/ 	.word	index@(_Z35group_norm_nhwc_fwd_one_pass_kernelI11Fp32IOFp32WLi128ELi14ELi224EEv26Group_norm_nhwc_fwd_params)
        /*00f8*/ 	.word	0x00000028


	//----- nvinfo : EIATTR_FRAME_SIZE
	.align		4
.L_81:
        /*00fc*/ 	.byte	0x04, 0x11
        /*00fe*/ 	.short	(.L_83 - .L_82)
	.align		4
.L_82:
        /*0100*/ 	.word	index@(_Z35group_norm_nhwc_fwd_one_pass_kernelI11Fp32IOFp32WLi128ELi14ELi224EEv26Group_norm_nhwc_fwd_params)
        /*0104*/ 	.word	0x00000000


	//----- nvinfo : EIATTR_REGCOUNT
	.align		4
.L_83:
        /*0108*/ 	.byte	0x04, 0x2f
        /*010a*/ 	.short	(.L_85 - .L_84)
	.align		4
.L_84:
        /*010c*/ 	.word	index@(_Z35group_norm_nhwc_fwd_one_pass_kernelI11Fp32IOFp32WLi64ELi14ELi224EEv26Group_norm_nhwc_fwd_params)
        /*0110*/ 	.word	0x00000020


	//----- nvinfo : EIATTR_FRAME_SIZE
	.align		4
.L_85:
        /*0114*/ 	.byte	0x04, 0x11
        /*0116*/ 	.short	(.L_87 - .L_86)
	.align		4
.L_86:
        /*0118*/ 	.word	index@(_Z35group_norm_nhwc_fwd_one_pass_kernelI11Fp32IOFp32WLi64ELi14ELi224EEv26Group_norm_nhwc_fwd_params)
        /*011c*/ 	.word	0x00000000


	//----- nvinfo : EIATTR_REGCOUNT
	.align		4
.L_87:
        /*0120*/ 	.byte	0x04, 0x2f
        /*0122*/ 	.short	(.L_89 - .L_88)
	.align		4
.L_88:
        /*0124*/ 	.word	index@(_Z35group_norm_nhwc_fwd_one_pass_kernelI11Fp16IOFp16WLi512ELi14ELi224EEv26Group_norm_nhwc_fwd_params)
        /*0128*/ 	.word	0x00000042


	//----- nvinfo : EIATTR_FRAME_SIZE
	.align		4
.L_89:
        /*012c*/ 	.byte	0x04, 0x11
        /*012e*/ 	.short	(.L_91 - .L_90)
	.align		4
.L_90:
        /*0130*/ 	.word	index@(_Z35group_norm_nhwc_fwd_one_pass_kernelI11Fp16IOFp16WLi512ELi14ELi224EEv26Group_norm_nhwc_fwd_params)
        /*0134*/ 	.word	0x00000000


	//----- nvinfo : EIATTR_REGCOUNT
	.align		4
.L_91:
        /*0138*/ 	.byte	0x04, 0x2f
        /*013a*/ 	.short	(.L_93 - .L_92)
	.align		4
.L_92:
        /*013c*/ 	.word	index@(_Z35group_norm_nhwc_fwd_one_pass_kernelI11Fp16IOFp16WLi256ELi14ELi224EEv26Group_norm_nhwc_fwd_params)
        /*0140*/ 	.word	0x00000032


	//----- nvinfo : EIATTR_FRAME_SIZE
	.align		4
.L_93:
        /*0144*/ 	.byte	0x04, 0x11
        /*0146*/ 	.short	(.L_95 - .L_94)
	.align		4
.L_94:
        /*0148*/ 	.word	index@(_Z35group_norm_nhwc_fwd_one_pass_kernelI11Fp16IOFp16WLi256ELi14ELi224EEv26Group_norm_nhwc_fwd_params)
        /*014c*/ 	.word	0x00000000


	//----- nvinfo : EIATTR_REGCOUNT
	.align		4
.L_95:
        /*0150*/ 	.byte	0x04, 0x2f
        /*0152*/ 	.short	(.L_97 - .L_96)
	.align		4
.L_96:
        /*0154*/ 	.word	index@(_Z35group_norm_nhwc_fwd_one_pass_kernelI11Fp16IOFp16WLi128ELi14ELi224EEv26Group_norm_nhwc_fwd_params)
        /*0158*/ 	.word	0x00000020


	//----- nvinfo : EIATTR_FRAME_SIZE
	.align		4
.L_97:
        /*015c*/ 	.byte	0x04, 0x11
        /*015e*/ 	.short	(.L_99 - .L_98)
	.align		4
.L_98:
        /*0160*/ 	.word	index@(_Z35group_norm_nhwc_fwd_one_pass_kernelI11Fp16IOFp16WLi128ELi14ELi224EEv26Group_norm_nhwc_fwd_params)
        /*0164*/ 	.word	0x00000000


	//----- nvinfo : EIATTR_REGCOUNT
	.align		4
.L_99:
        /*0168*/ 	.byte	0x04, 0x2f
        /*016a*/ 	.short	(.L_101 - .L_100)
	.align		4
.L_100:
        /*016c*/ 	.word	index@(_Z35group_norm_nhwc_fwd_one_pass_kernelI11Fp16IOFp16WLi64ELi14ELi224EEv26Group_norm_nhwc_fwd_params)
        /*0170*/ 	.word	0x00000020


	//----- nvinfo : EIATTR_FRAME_SIZE
	.align		4
.L_101:
        /*0174*/ 	.byte	0x04, 0x11
        /*0176*/ 	.short	(.L_103 - .L_102)
	.align		4
.L_102:
        /*0178*/ 	.word	index@(_Z35group_norm_nhwc_fwd_one_pass_kernelI11Fp16IOFp16WLi64ELi14ELi224EEv26Group_norm_nhwc_fwd_params)
        /*017c*/ 	.word	0x00000000


	//----- nvinfo : EIATTR_REGCOUNT
	.align		4
.L_103:
        /*0180*/ 	.byte	0x04, 0x2f
        /*0182*/ 	.short	(.L_105 - .L_104)
	.align		4
.L_104:
        /*0184*/ 	.word	index@(_Z35group_norm_nhwc_fwd_one_pass_kernelI11Fp16IOBf16WLi512ELi14ELi224EEv26Group_norm_nhwc_fwd_params)
        /*0188*/ 	.word	0x00000042


	//----- nvinfo : EIATTR_FRAME_SIZE
	.align		4
.L_105:
        /*018c*/ 	.byte	0x04, 0x11
        /*018e*/ 	.short	(.L_107 - .L_106)
	.align		4
.L_106:
        /*0190*/ 	.word	index@(_Z35group_norm_nhwc_fwd_one_pass_kernelI11Fp16IOBf16WLi512ELi14ELi224EEv26Group_norm_nhwc_fwd_params)
        /*0194*/ 	.word	0x00000000


	//----- nvinfo : EIATTR_REGCOUNT
	.align		4
.L_107:
        /*0198*/ 	.byte	0x04, 0x2f
        /*019a*/ 	.short	(.L_109 - .L_108)
	.align		4
.L_108:
        /*019c*/ 	.word	index@(_Z35group_norm_nhwc_fwd_one_pass_kernelI11Fp16IOBf16WLi256ELi14ELi224EEv26Group_norm_nhwc_fwd_params)
        /*01a0*/ 	.word	0x00000032


	//----- nvinfo : EIATTR_FRAME_SIZE
	.align		4
.L_109:
        /*01a4*/ 	.byte	0x04, 0x11
        /*01a6*/ 	.short	(.L_111 - .L_110)
	.align		4
.L_110:
        /*01a8*/ 	.word	index@(_Z35group_norm_nhwc_fwd_one_pass_kernelI11Fp16IOBf16WLi256ELi14ELi224EEv26Group_norm_nhwc_fwd_params)
        /*01ac*/ 	.word	0x00000000


	//----- nvinfo : EIATTR_REGCOUNT
	.align		4
.L_111:
        /*01b0*/ 	.byte	0x04, 0x2f
        /*01b2*/ 	.short	(.L_113 - .L_112)
	.align		4
.L_112:
        /*01b4*/ 	.word	index@(_Z35group_norm_nhwc_fwd_one_pass_kernelI11Fp16IOBf16WLi128ELi14ELi224EEv26Group_norm_nhwc_fwd_params)
        /*01b8*/ 	.word	0x00000020


	//----- nvinfo : EIATTR_FRAME_SIZE
	.align		4
.L_113:
        /*01bc*/ 	.byte	0x04, 0x11
        /*01be*/ 	.short	(.L_115 - .L_114)
	.align		4
.L_114:
        /*01c0*/ 	.word	index@(_Z35group_norm_nhwc_fwd_one_pass_kernelI11Fp16IOBf16WLi128ELi14ELi224EEv26Group_norm_nhwc_fwd_params)
        /*01c4*/ 	.word	0x00000000


	//----- nvinfo : EIATTR_REGCOUNT
	.align		4
.L_115:
        /*01c8*/ 	.byte	0x04, 0x2f
        /*01ca*/ 	.short	(.L_117 - .L_116)
	.align		4
.L_116:
        /*01cc*/ 	.word	index@(_Z35group_norm_nhwc_fwd_one_pass_kernelI11Fp16IOBf16WLi64ELi14ELi224EEv26Group_norm_nhwc_fwd_params)
        /*01d0*/ 	.word	0x00000020


	//----- nvinfo : EIATTR_FRAME_SIZE
	.align		4
.L_117:
        /*01d4*/ 	.byte	0x04, 0x11
        /*01d6*/ 	.short	(.L_119 - .L_118)
	.align		4
.L_118:
        /*01d8*/ 	.word	index@(_Z35group_norm_nhwc_fwd_one_pass_kernelI11Fp16IOBf16WLi64ELi14ELi224EEv26Group_norm_nhwc_fwd_params)
        /*01dc*/ 	.word	0x00000000


	//----- nvinfo : EIATTR_REGCOUNT
	.align		4
.L_119:
        /*01e0*/ 	.byte	0x04, 0x2f
        /*01e2*/ 	.short	(.L_121 - .L_120)
	.align		4
.L_120:
        /*01e4*/ 	.word	index@(_Z35group_norm_nhwc_fwd_one_pass_kernelI11Fp16IOFp32WLi512ELi14ELi224EEv26Group_norm_nhwc_fwd_params)
        /*01e8*/ 	.word	0x00000042


	//----- nvinfo : EIATTR_FRAME_SIZE
	.align		4
.L_121:
        /*01ec*/ 	.byte	0x04, 0x11
        /*01ee*/ 	.short	(.L_123 - .L_122)
	.align		4
.L_122:
        /*01f0*/ 	.word	index@(_Z35group_norm_nhwc_fwd_one_pass_kernelI11Fp16IOFp32WLi512ELi14ELi224EEv26Group_norm_nhwc_fwd_params)
        /*01f4*/ 	.word	0x00000000


	//----- nvinfo : EIATTR_REGCOUNT
	.align		4
.L_123:
        /*01f8*/ 	.byte	0x04, 0x2f
        /*01fa*/ 	.short	(.L_125 - .L_124)
	.align		4
.L_124:
        /*01fc*/ 	.word	index@(_Z35group_norm_nhwc_fwd_one_pass_kernelI11Fp16IOFp32WLi256ELi14ELi224EEv26Group_norm_nhwc_fwd_params)
        /*0200*/ 	.word	0x00000032


	//----- nvinfo : EIATTR_FRAME_SIZE
	.align		4
.L_125:
        /*0204*/ 	.byte	0x04, 0x11
        /*0206*/ 	.short	(.L_127 - .L_126)
	.align		4
.L_126:
        /*0208*/ 	.word	index@(_Z35group_norm_nhwc_fwd_one_pass_kernelI11Fp16IOFp32WLi256ELi14ELi224EEv26Group_norm_nhwc_fwd_params)
        /*020c*/ 	.word	0x00000000


	//----- nvinfo : EIATTR_REGCOUNT
	.align		4
.L_127:
        /*0210*/ 	.byte	0x04, 0x2f
        /*0212*/ 	.short	(.L_129 - .L_128)
	.align		4
.L_128:
        /*0214*/ 	.word	index@(_Z35group_norm_nhwc_fwd_one_pass_kernelI11Fp16IOFp32WLi128ELi14ELi224EEv26Group_norm_nhwc_fwd_params)
        /*0218*/ 	.word	0x00000020


	//----- nvinfo : EIATTR_FRAME_SIZE
	.align		4
.L_129:
        /*021c*/ 	.byte	0x04, 0x11
        /*021e*/ 	.short	(.L_131 - .L_130)
	.align		4
.L_130:
        /*0220*/ 	.word	index@(_Z35group_norm_nhwc_fwd_one_pass_kernelI11Fp16IOFp32WLi128ELi14ELi224EEv26Group_norm_nhwc_fwd_params)
        /*0224*/ 	.word	0x00000000


	//----- nvinfo : EIATTR_REGCOUNT
	.align		4
.L_131:
        /*0228*/ 	.byte	0x04, 0x2f
        /*022a*/ 	.short	(.L_133 - .L_132)
	.align		4
.L_132:
        /*022c*/ 	.word	index@(_Z35group_norm_nhwc_fwd_one_pass_kernelI11Fp16IOFp32WLi64ELi14ELi224EEv26Group_norm_nhwc_fwd_params)
        /*0230*/ 	.word	0x00000020


	//----- nvinfo : EIATTR_FRAME_SIZE
	.align		4
.L_133:
        /*0234*/ 	.byte	0x04, 0x11
        /*0236*/ 	.short	(.L_135 - .L_134)
	.align		4
.L_134:
        /*0238*/ 	.word	index@(_Z35group_norm_nhwc_fwd_one_pass_kernelI11Fp16IOFp32WLi64ELi14ELi224EEv26Group_norm_nhwc_fwd_params)
        /*023c*/ 	.word	0x00000000


	//----- nvinfo : EIATTR_REGCOUNT
	.align		4
.L_135:
        /*0240*/ 	.byte	0x04, 0x2f
        /*0242*/ 	.short	(.L_137 - .L_136)
	.align		4
.L_136:
        /*0244*/ 	.word	index@(_Z35group_norm_nhwc_fwd_one_pass_kernelI11Bf16IOFp16WLi512ELi14ELi224EEv26Group_norm_nhwc_fwd_params)
        /*0248*/ 	.word	0x00000046


	//----- nvinfo : EIATTR_FRAME_SIZE
	.align		4
.L_137:
        /*024c*/ 	.byte	0x04, 0x11
        /*024e*/ 	.short	(.L_139 - .L_138)
	.align		4
.L_138:
        /*0250*/ 	.word	index@(_Z35group_norm_nhwc_fwd_one_pass_kernelI11Bf16IOFp16WLi512ELi14ELi224EEv26Group_norm_nhwc_fwd_params)
        /*0254*/ 	.word	0x00000000


	//----- nvinfo : EIATTR_REGCOUNT
	.align		4
.L_139:
        /*0258*/ 	.byte	0x04, 0x2f
        /*025a*/ 	.short	(.L_141 - .L_140)
	.align		4
.L_140:
        /*025c*/ 	.word	index@(_Z35group_norm_nhwc_fwd_one_pass_kernelI11Bf16IOFp16WLi256ELi14ELi224EEv26Group_norm_nhwc_fwd_params)
        /*0260*/ 	.word	0x00000034


	//----- nvinfo : EIATTR_FRAME_SIZE
	.align		4
.L_141:
        /*0264*/ 	.byte	0x04, 0x11
        /*0266*/ 	.short	(.L_143 - .L_142)
	.align		4
.L_142:
        /*0268*/ 	.word	index@(_Z35group_norm_nhwc_fwd_one_pass_kernelI11Bf16IOFp16WLi256ELi14ELi224EEv26Group_norm_nhwc_fwd_params)
        /*026c*/ 	.word	0x00000000


	//----- nvinfo : EIATTR_REGCOUNT
	.align		4
.L_143:
        /*0270*/ 	.byte	0x04, 0x2f
        /*0272*/ 	.short	(.L_145 - .L_144)
	.align		4
.L_144:
        /*0274*/ 	.word	index@(_Z35group_norm_nhwc_fwd_one_pass_kernelI11Bf16IOFp16WLi128ELi14ELi224EEv26Group_norm_nhwc_fwd_params)
        /*0278*/ 	.word	0x00000020


	//----- nvinfo : EIATTR_FRAME_SIZE
	.align		4
.L_145:
        /*027c*/ 	.byte	0x04, 0x11
        /*027e*/ 	.short	(.L_147 - .L_146)
	.align		4
.L_146:
        /*0280*/ 	.word	index@(_Z35group_norm_nhwc_fwd_one_pass_kernelI11Bf16IOFp16WLi128ELi14ELi224EEv26Group_norm_nhwc_fwd_params)
        /*0284*/ 	.word	0x00000000


	//----- nvinfo : EIATTR_REGCOUNT
	.align		4
.L_147:
        /*0288*/ 	.byte	0x04, 0x2f
        /*028a*/ 	.short	(.L_149 - .L_148)
	.align		4
.L_148:
        /*028c*/ 	.word	index@(_Z35group_norm_nhwc_fwd_one_pass_kernelI11Bf16IOFp16WLi64ELi14ELi224EEv26Group_norm_nhwc_fwd_params)
        /*0290*/ 	.word	0x00000020


	//----- nvinfo : EIATTR_FRAME_SIZE
	.align		4
.L_149:
        /*0294*/ 	.byte	0x04, 0x11
        /*0296*/ 	.short	(.L_151 - .L_150)
	.align		4
.L_150:
        /*0298*/ 	.word	index@(_Z35group_norm_nhwc_fwd_one_pass_kernelI11Bf16IOFp16WLi64ELi14ELi224EEv26Group_norm_nhwc_fwd_params)
        /*029c*/ 	.word	0x00000000


	//----- nvinfo : EIATTR_REGCOUNT
	.align		4
.L_151:
        /*02a0*/ 	.byte	0x04, 0x2f
        /*02a2*/ 	.short	(.L_153 - .L_152)
	.align		4
.L_152:
        /*02a4*/ 	.word	index@(_Z35group_norm_nhwc_fwd_one_pass_kernelI11Bf16IOBf16WLi512ELi14ELi224EEv26Group_norm_nhwc_fwd_params)
        /*02a8*/ 	.word	0x00000046


	//----- nvinfo : EIATTR_FRAME_SIZE
	.align		4
.L_153:
        /*02ac*/ 	.byte	0x04, 0x11
        /*02ae*/ 	.short	(.L_155 - .L_154)
	.align		4
.L_154:
        /*02b0*/ 	.word	index@(_Z35group_norm_nhwc_fwd_one_pass_kernelI11Bf16IOBf16WLi512ELi14ELi224EEv26Group_norm_nhwc_fwd_params)
        /*02b4*/ 	.word	0x00000000


	//----- nvinfo : EIATTR_REGCOUNT
	.align		4
.L_155:
        /*02b8*/ 	.byte	0x04, 0x2f
        /*02ba*/ 	.short	(.L_157 - .L_156)
	.align		4
.L_156:
        /*02bc*/ 	.word	index@(_Z35group_norm_nhwc_fwd_one_pass_kernelI11Bf16IOBf16WLi256ELi14ELi224EEv26Group_norm_nhwc_fwd_params)
        /*02c0*/ 	.word	0x00000034


	//----- nvinfo : EIATTR_FRAME_SIZE
	.align		4
.L_157:
        /*02c4*/ 	.byte	0x04, 0x11
        /*02c6*/ 	.short	(.L_159 - .L_158)
	.align		4
.L_158:
        /*02c8*/ 	.word	index@(_Z35group_norm_nhwc_fwd_one_pass_kernelI11Bf16IOBf16WLi256ELi14ELi224EEv26Group_norm_nhwc_fwd_params)
        /*02cc*/ 	.word	0x00000000


	//----- nvinfo : EIATTR_REGCOUNT
	.align		4
.L_159:
        /*02d0*/ 	.byte	0x04, 0x2f
        /*02d2*/ 	.short	(.L_161 - .L_160)
	.align		4
.L_160:
        /*02d4*/ 	.word	index@(_Z35group_norm_nhwc_fwd_one_pass_kernelI11Bf16IOBf16WLi128ELi14ELi224EEv26Group_norm_nhwc_fwd_params)
        /*02d8*/ 	.word	0x00000020


	//----- nvinfo : EIATTR_FRAME_SIZE
	.align		4
.L_161:
        /*02dc*/ 	.byte	0x04, 0x11
        /*02de*/ 	.short	(.L_163 - .L_162)
	.align		4
.L_162:
        /*02e0*/ 	.word	index@(_Z35group_norm_nhwc_fwd_one_pass_kernelI11Bf16IOBf16WLi128ELi14ELi224EEv26Group_norm_nhwc_fwd_params)
        /*02e4*/ 	.word	0x00000000


	//----- nvinfo : EIATTR_REGCOUNT
	.align		4
.L_163:
        /*02e8*/ 	.byte	0x04, 0x2f
        /*02ea*/ 	.short	(.L_165 - .L_164)
	.align		4
.L_164:
        /*02ec*/ 	.word	index@(_Z35group_norm_nhwc_fwd_one_pass_kernelI11Bf16IOBf16WLi64ELi14ELi224EEv26Group_norm_nhwc_fwd_params)
        /*02f0*/ 	.word	0x00000020


	//----- nvinfo : EIATTR_FRAME_SIZE
	.align		4
.L_165:
        /*02f4*/ 	.byte	0x04, 0x11
        /*02f6*/ 	.short	(.L_167 - .L_166)
	.align		4
.L_166:
        /*02f8*/ 	.word	index@(_Z35group_norm_nhwc_fwd_one_pass_kernelI11Bf16IOBf16WLi64ELi14ELi224EEv26Group_norm_nhwc_fwd_params)
        /*02fc*/ 	.word	0x00000000


	//----- nvinfo : EIATTR_REGCOUNT
	.align		4
.L_167:
        /*0300*/ 	.byte	0x04, 0x2f
        /*0302*/ 	.short	(.L_169 - .L_168)
	.align		4
.L_168:
        /*0304*/ 	.word	index@(_Z35group_norm_nhwc_fwd_one_pass_kernelI11Bf16IOFp32WLi512ELi14ELi224EEv26Group_norm_nhwc_fwd_params)
        /*0308*/ 	.word	0x00000046


	//----- nvinfo : EIATTR_FRAME_SIZE
	.align		4
.L_169:
        /*030c*/ 	.byte	0x04, 0x11
        /*030e*/ 	.short	(.L_171 - .L_170)
	.align		4
.L_170:
        /*0310*/ 	.word	index@(_Z35group_norm_nhwc_fwd_one_pass_kernelI11Bf16IOFp32WLi512ELi14ELi224EEv26Group_norm_nhwc_fwd_params)
        /*0314*/ 	.word	0x00000000


	//----- nvinfo : EIATTR_REGCOUNT
	.align		4
.L_171:
        /*0318*/ 	.byte	0x04, 0x2f
        /*031a*/ 	.short	(.L_173 - .L_172)
	.align		4
.L_172:
        /*031c*/ 	.word	index@(_Z35group_norm_nhwc_fwd_one_pass_kernelI11Bf16IOFp32WLi256ELi14ELi224EEv26Group_norm_nhwc_fwd_params)
        /*0320*/ 	.word	0x00000032


	//----- nvinfo : EIATTR_FRAME_SIZE
	.align		4
.L_173:
        /*0324*/ 	.byte	0x04, 0x11
        /*0326*/ 	.short	(.L_175 - .L_174)
	.align		4
.L_174:
        /*0328*/ 	.word	index@(_Z35group_norm_nhwc_fwd_one_pass_kernelI11Bf16IOFp32WLi256ELi14ELi224EEv26Group_norm_nhwc_fwd_params)
        /*032c*/ 	.word	0x00000000


	//----- nvinfo : EIATTR_REGCOUNT
	.align		4
.L_175:
        /*0330*/ 	.byte	0x04, 0x2f
        /*0332*/ 	.short	(.L_177 - .L_176)
	.align		4
.L_176:
        /*0334*/ 	.word	index@(_Z35group_norm_nhwc_fwd_one_pass_kernelI11Bf16IOFp32WLi128ELi14ELi224EEv26Group_norm_nhwc_fwd_params)
        /*0338*/ 	.word	0x00000020


	//----- nvinfo : EIATTR_FRAME_SIZE
	.align		4
.L_177:
        /*033c*/ 	.byte	0x04, 0x11
        /*033e*/ 	.short	(.L_179 - .L_178)
	.align		4
.L_178:
        /*0340*/ 	.word	index@(_Z35group_norm_nhwc_fwd_one_pass_kernelI11Bf16IOFp32WLi128ELi14ELi224EEv26Group_norm_nhwc_fwd_params)
        /*0344*/ 	.word	0x00000000


	//----- nvinfo : EIATTR_REGCOUNT
	.align		4
.L_179:
        /*0348*/ 	.byte	0x04, 0x2f
        /*034a*/ 	.short	(.L_181 - .L_180)
	.align		4
.L_180:
        /*034c*/ 	.word	index@(_Z35group_norm_nhwc_fwd_one_pass_kernelI11Bf16IOFp32WLi64ELi14ELi224EEv26Group_norm_nhwc_fwd_params)
        /*0350*/ 	.word	0x00000020


	//----- nvinfo : EIATTR_FRAME_SIZE
	.align		4
.L_181:
        /*0354*/ 	.byte	0x04, 0x11
        /*0356*/ 	.short	(.L_183 - .L_182)
	.align		4
.L_182:
        /*0358*/ 	.word	index@(_Z35group_norm_nhwc_fwd_one_pass_kernelI11Bf16IOFp32WLi64ELi14ELi224EEv26Group_norm_nhwc_fwd_params)
        /*035c*/ 	.word	0x00000000


	//----- nvinfo : EIATTR_REGCOUNT
	.align		4
.L_183:
        /*0360*/ 	.byte	0x04, 0x2f
        /*0362*/ 	.short	(.L_185 - .L_184)
	.align		4
.L_184:
        /*0364*/ 	.word	index@(_Z35group_norm_nhwc_bwd_one_pass_kernelI11Fp32IOFp16WLi512ELi14ELi224EEv26Group_norm_nhwc_bwd_params)
        /*0368*/ 	.word	0x00000080


	//----- nvinfo : EIATTR_FRAME_SIZE
	.align		4
.L_185:
        /*036c*/ 	.byte	0x04, 0x11
        /*036e*/ 	.short	(.L_187 - .L_186)
	.align		4
.L_186:
        /*0370*/ 	.word	index@(_Z35group_norm_nhwc_bwd_one_pass_kernelI11Fp32IOFp16WLi512ELi14ELi224EEv26Group_norm_nhwc_bwd_params)
        /*0374*/ 	.word	0x00000000


	//----- nvinfo : EIATTR_REGCOUNT
	.align		4
.L_187:
        /*0378*/ 	.byte	0x04, 0x2f
        /*037a*/ 	.short	(.L_189 - .L_188)
	.align		4
.L_188:
        /*037c*/ 	.word	index@(_Z35group_norm_nhwc_bwd_one_pass_kernelI11Fp32IOFp16WLi256ELi14ELi224EEv26Group_norm_nhwc_bwd_params)
        /*0380*/ 	.word	0x00000048


	//----- nvinfo : EIATTR_FRAME_SIZE
	.align		4
.L_189:
        /*0384*/ 	.byte	0x04, 0x11
        /*0386*/ 	.short	(.L_191 - .L_190)
	.align		4
.L_190:
        /*0388*/ 	.word	index@(_Z35group_norm_nhwc_bwd_one_pass_kernelI11Fp32IOFp16WLi256ELi14ELi224EEv26Group_norm_nhwc_bwd_params)
        /*038c*/ 	.word	0x00000000


	//----- nvinfo : EIATTR_REGCOUNT
	.align		4
.L_191:
        /*0390*/ 	.byte	0x04, 0x2f
        /*0392*/ 	.short	(.L_193 - .L_192)
	.align		4
.L_192:
        /*0394*/ 	.word	index@(_Z35group_norm_nhwc_bwd_one_pass_kernelI11Fp32IOFp16WLi128ELi14ELi224EEv26Group_norm_nhwc_bwd_params)
        /*0398*/ 	.word	0x00000044


	//----- nvinfo : EIATTR_FRAME_SIZE
	.align		4
.L_193:
        /*039c*/ 	.byte	0x04, 0x11
        /*039e*/ 	.short	(.L_195 - .L_194)
	.align		4
.L_194:
        /*03a0*/ 	.word	index@(_Z35group_norm_nhwc_bwd_one_pass_kernelI11Fp32IOFp16WLi128ELi14ELi224EEv26Group_norm_nhwc_bwd_params)
        /*03a4*/ 	.word	0x00000000


	//----- nvinfo : EIATTR_REGCOUNT
	.align		4
.L_195:
        /*03a8*/ 	.byte	0x04, 0x2f
        /*03aa*/ 	.short	(.L_197 - .L_196)
	.align		4
.L_196:
        /*03ac*/ 	.word	index@(_Z35group_norm_nhwc_bwd_one_pass_kernelI11Fp32IOFp16WLi64ELi14ELi224EEv26Group_norm_nhwc_bwd_params)
        /*03b0*/ 	.word	0x00000038


	//----- nvinfo : EIATTR_FRAME_SIZE
	.align		4
.L_197:
        /*03b4*/ 	.byte	0x04, 0x11
        /*03b6*/ 	.short	(.L_199 - .L_198)
	.align		4
.L_198:
        /*03b8*/ 	.word	index@(_Z35group_norm_nhwc_bwd_one_pass_kernelI11Fp32IOFp16WLi64ELi14ELi224EEv26Group_norm_nhwc_bwd_params)
        /*03bc*/ 	.word	0x00000000


	//----- nvinfo : EIATTR_REGCOUNT
	.align		4
.L_199:
        /*03c0*/ 	.byte	0x04, 0x2f
        /*03c2*/ 	.short	(.L_201 - .L_200)
	.align		4
.L_200:
        /*03c4*/ 	.word	index@(_Z35group_norm_nhwc_bwd_one_pass_kernelI11Fp32IOBf16WLi512ELi14ELi224EEv26Group_norm_nhwc_bwd_params)
        /*03c8*/ 	.word	0x00000080


	//----- nvinfo : EIATTR_FRAME_SIZE
	.align		4
.L_201:
        /*03cc*/ 	.byte	0x04, 0x11
        /*03ce*/ 	.short	(.L_203 - .L_202)
	.align		4
.L_202:
        /*03d0*/ 	.word	index@(_Z35group_norm_nhwc_bwd_one_pass_kernelI11Fp32IOBf16WLi512ELi14ELi224EEv26Group_norm_nhwc_bwd_params)
        /*03d4*/ 	.word	0x00000000


	//----- nvinfo : EIATTR_REGCOUNT
	.align		4
.L_203:
        /*03d8*/ 	.byte	0x04, 0x2f
        /*03da*/ 	.short	(.L_205 - .L_204)
	.align		4
.L_204:
        /*03dc*/ 	.word	index@(_Z35group_norm_nhwc_bwd_one_pass_kernelI11Fp32IOBf16WLi256ELi14ELi224EEv26Group_norm_nhwc_bwd_params)
        /*03e0*/ 	.word	0x00000048


	//----- nvinfo : EIATTR_FRAME_SIZE
	.align		4
.L_205:
        /*03e4*/ 	.byte	0x04, 0x11
        /*03e6*/ 	.short	(.L_207 - .L_206)
	.align		4
.L_206:
        /*03e8*/ 	.word	index@(_Z35group_norm_nhwc_bwd_one_pass_kernelI11Fp32IOBf16WLi256ELi14ELi224EEv26Group_norm_nhwc_bwd_params)
        /*03ec*/ 	.word	0x00000000


	//----- nvinfo : EIATTR_REGCOUNT
	.align		4
.L_207:
        /*03f0*/ 	.byte	0x04, 0x2f
        /*03f2*/ 	.short	(.L_209 - .L_208)
	.align		4
.L_208:
        /*03f4*/ 	.word	index@(_Z35group_norm_nhwc_bwd_one_pass_kernelI11Fp32IOBf16WLi128ELi14ELi224EEv26Group_norm_nhwc_bwd_params)
        /*03f8*/ 	.word	0x00000044


	//----- nvinfo : EIATTR_FRAME_SIZE
	.align		4
.L_209:
        /*03fc*/ 	.byte	0x04, 0x11
        /*03fe*/ 	.short	(.L_211 - .L_210)
	.align		4
.L_210:
        /*0400*/ 	.word	index@(_Z35group_norm_nhwc_bwd_one_pass_kernelI11Fp32IOBf16WLi128ELi14ELi224EEv26Group_norm_nhwc_bwd_params)
        /*0404*/ 	.word	0x00000000


	//----- nvinfo : EIATTR_REGCOUNT
	.align		4
.L_211:
        /*0408*/ 	.byte	0x04, 0x2f
        /*040a*/ 	.short	(.L_213 - .L_212)
	.align		4
.L_212:
        /*040c*/ 	.word	index@(_Z35group_norm_nhwc_bwd_one_pass_kernelI11Fp32IOBf16WLi64ELi14ELi224EEv26Group_norm_nhwc_bwd_params)
        /*0410*/ 	.word	0x00000038


	//----- nvinfo : EIATTR_FRAME_SIZE
	.align		4
.L_213:
        /*0414*/ 	.byte	0x04, 0x11
        /*0416*/ 	.short	(.L_215 - .L_214)
	.align		4
.L_214:
        /*0418*/ 	.word	index@(_Z35group_norm_nhwc_bwd_one_pass_kernelI11Fp32IOBf16WLi64ELi14ELi224EEv26Group_norm_nhwc_bwd_params)
        /*041c*/ 	.word	0x00000000


	//----- nvinfo : EIATTR_REGCOUNT
	.align		4
.L_215:
        /*0420*/ 	.byte	0x04, 0x2f
        /*0422*/ 	.short	(.L_217 - .L_216)
	.align		4
.L_216:
        /*0424*/ 	.word	index@(_Z35group_norm_nhwc_bwd_one_pass_kernelI11Fp32IOFp32WLi512ELi14ELi224EEv26Group_norm_nhwc_bwd_params)
        /*0428*/ 	.word	0x00000080


	//----- nvinfo : EIATTR_FRAME_SIZE
	.align		4
.L_217:
        /*042c*/ 	.byte	0x04, 0x11
        /*042e*/ 	.short	(.L_219 - .L_218)
	.align		4
.L_218:
        /*0430*/ 	.word	index@(_Z35group_norm_nhwc_bwd_one_pass_kernelI11Fp32IOFp32WLi512ELi14ELi224EEv26Group_norm_nhwc_bwd_params)
        /*0434*/ 	.word	0x00000000


	//----- nvinfo : EIATTR_REGCOUNT
	.align		4
.L_219:
        /*0438*/ 	.byte	0x04, 0x2f
        /*043a*/ 	.short	(.L_221 - .L_220)
	.align		4
.L_220:
        /*043c*/ 	.word	index@(_Z35group_norm_nhwc_bwd_one_pass_kernelI11Fp32IOFp32WLi256ELi14ELi224EEv26Group_norm_nhwc_bwd_params)
        /*0440*/ 	.word	0x00000048


	//----- nvinfo : EIATTR_FRAME_SIZE
	.align		4
.L_221:
        /*0444*/ 	.byte	0x04, 0x11
        /*0446*/ 	.short	(.L_223 - .L_222)
	.align		4
.L_222:
        /*0448*/ 	.word	index@(_Z35group_norm_nhwc_bwd_one_pass_kernelI11Fp32IOFp32WLi256ELi14ELi224EEv26Group_norm_nhwc_bwd_params)
        /*044c*/ 	.word	0x00000000


	//----- nvinfo : EIATTR_REGCOUNT
	.align		4
.L_223:
        /*0450*/ 	.byte	0x04, 0x2f
        /*0452*/ 	.short	(.L_225 - .L_224)
	.align		4
.L_224:
        /*0454*/ 	.word	index@(_Z35group_norm_nhwc_bwd_one_pass_kernelI11Fp32IOFp32WLi128ELi14ELi224EEv26Group_norm_nhwc_bwd_params)
        /*0458*/ 	.word	0x00000043


	//----- nvinfo : EIATTR_FRAME_SIZE
	.align		4
.L_225:
        /*045c*/ 	.byte	0x04, 0x11
        /*045e*/ 	.short	(.L_227 - .L_226)
	.align		4
.L_226:
        /*0460*/ 	.word	index@(_Z35group_norm_nhwc_bwd_one_pass_kernelI11Fp32IOFp32WLi128ELi14ELi224EEv26Group_norm_nhwc_bwd_params)
        /*0464*/ 	.word	0x00000000


	//----- nvinfo : EIATTR_REGCOUNT
	.align		4
.L_227:
        /*0468*/ 	.byte	0x04, 0x2f
        /*046a*/ 	.short	(.L_229 - .L_228)
	.align		4
.L_228:
        /*046c*/ 	.word	index@(_Z35group_norm_nhwc_bwd_one_pass_kernelI11Fp32IOFp32WLi64ELi14ELi224EEv26Group_norm_nhwc_bwd_params)
        /*0470*/ 	.word	0x00000038


	//----- nvinfo : EIATTR_FRAME_SIZE
	.align		4
.L_229:
        /*0474*/ 	.byte	0x04, 0x11
        /*0476*/ 	.short	(.L_231 - .L_230)
	.align		4
.L_230:
        /*0478*/ 	.word	index@(_Z35group_norm_nhwc_bwd_one_pass_kernelI11Fp32IOFp32WLi64ELi14ELi224EEv26Group_norm_nhwc_bwd_params)
        /*047c*/ 	.word	0x00000000


	//----- nvinfo : EIATTR_REGCOUNT
	.align		4
.L_231:
        /*0480*/ 	.byte	0x04, 0x2f
        /*0482*/ 	.short	(.L_233 - .L_232)
	.align		4
.L_232:
        /*0484*/ 	.word	index@(_Z35group_norm_nhwc_bwd_one_pass_kernelI11Fp16IOFp16WLi512ELi14ELi224EEv26Group_norm_nhwc_bwd_params)
        /*0488*/ 	.word	0x00000080


	//----- nvinfo : EIATTR_FRAME_SIZE
	.align		4
.L_233:
        /*048c*/ 	.byte	0x04, 0x11
        /*048e*/ 	.short	(.L_235 - .L_234)
	.align		4
.L_234:
        /*0490*/ 	.word	index@(_Z35group_norm_nhwc_bwd_one_pass_kernelI11Fp16IOFp16WLi512ELi14ELi224EEv26Group_norm_nhwc_bwd_params)
        /*0494*/ 	.word	0x00000000


	//----- nvinfo : EIATTR_REGCOUNT
	.align		4
.L_235:
        /*0498*/ 	.byte	0x04, 0x2f
        /*049a*/ 	.short	(.L_237 - .L_236)
	.align		4
.L_236:
        /*049c*/ 	.word	index@(_Z35group_norm_nhwc_bwd_one_pass_kernelI11Fp16IOFp16WLi256ELi14ELi224EEv26Group_norm_nhwc_bwd_params)
        /*04a0*/ 	.word	0x00000038


	//----- nvinfo : EIATTR_FRAME_SIZE
	.align		4
.L_237:
        /*04a4*/ 	.byte	0x04, 0x11
        /*04a6*/ 	.short	(.L_239 - .L_238)
	.align		4
.L_238:
        /*04a8*/ 	.word	index@(_Z35group_norm_nhwc_bwd_one_pass_kernelI11Fp16IOFp16WLi256ELi14ELi224EEv26Group_norm_nhwc_bwd_params)
        /*04ac*/ 	.word	0x00000000


	//----- nvinfo : EIATTR_REGCOUNT
	.align		4
.L_239:
        /*04b0*/ 	.byte	0x04, 0x2f
        /*04b2*/ 	.short	(.L_241 - .L_240)
	.align		4
.L_240:
        /*04b4*/ 	.word	index@(_Z35group_norm_nhwc_bwd_one_pass_kernelI11Fp16IOFp16WLi128ELi14ELi224EEv26Group_norm_nhwc_bwd_params)
        /*04b8*/ 	.word	0x00000038


	//----- nvinfo : EIATTR_FRAME_SIZE
	.align		4
.L_241:
        /*04bc*/ 	.byte	0x04, 0x11
        /*04be*/ 	.short	(.L_243 - .L_242)
	.align		4
.L_242:
        /*04c0*/ 	.word	index@(_Z35group_norm_nhwc_bwd_one_pass_kernelI11Fp16IOFp16WLi128ELi14ELi224EEv26Group_norm_nhwc_bwd_params)
        /*04c4*/ 	.word	0x00000000


	//----- nvinfo : EIATTR_REGCOUNT
	.align		4
.L_243:
        /*04c8*/ 	.byte	0x04, 0x2f
        /*04ca*/ 	.short	(.L_245 - .L_244)
	.align		4
.L_244:
        /*04cc*/ 	.word	index@(_Z35group_norm_nhwc_bwd_one_pass_kernelI11Fp16IOFp16WLi64ELi14ELi224EEv26Group_norm_nhwc_bwd_params)
        /*04d0*/ 	.word	0x00000028


	//----- nvinfo : EIATTR_FRAME_SIZE
	.align		4
.L_245:
        /*04d4*/ 	.byte	0x04, 0x11
        /*04d6*/ 	.short	(.L_247 - .L_246)
	.align		4
.L_246:
        /*04d8*/ 	.word	index@(_Z35group_norm_nhwc_bwd_one_pass_kernelI11Fp16IOFp16WLi64ELi14ELi224EEv26Group_norm_nhwc_bwd_params)
        /*04dc*/ 	.word	0x00000000


	//----- nvinfo : EIATTR_REGCOUNT
	.align		4
.L_247:
        /*04e0*/ 	.byte	0x04, 0x2f
        /*04e2*/ 	.short	(.L_249 - .L_248)
	.align		4
.L_248:
        /*04e4*/ 	.word	index@(_Z35group_norm_nhwc_bwd_one_pass_kernelI11Fp16IOBf16WLi512ELi14ELi224EEv26Group_norm_nhwc_bwd_params)
        /*04e8*/ 	.word	0x00000080


	//----- nvinfo : EIATTR_FRAME_SIZE
	.align		4
.L_249:
        /*04ec*/ 	.byte	0x04, 0x11
        /*04ee*/ 	.short	(.L_251 - .L_250)
	.align		4
.L_250:
        /*04f0*/ 	.word	index@(_Z35group_norm_nhwc_bwd_one_pass_kernelI11Fp16IOBf16WLi512ELi14ELi224EEv26Group_norm_nhwc_bwd_params)
        /*04f4*/ 	.word	0x00000000


	//----- nvinfo : EIATTR_REGCOUNT
	.align		4
.L_251:
        /*04f8*/ 	.byte	0x04, 0x2f
        /*04fa*/ 	.short	(.L_253 - .L_252)
	.align		4
.L_252:
        /*04fc*/ 	.word	index@(_Z35group_norm_nhwc_bwd_one_pass_kernelI11Fp16IOBf16WLi256ELi14ELi224EEv26Group_norm_nhwc_bwd_params)
        /*0500*/ 	.word	0x00000038


	//----- nvinfo : EIATTR_FRAME_SIZE
	.align		4
.L_253:
        /*0504*/ 	.byte	0x04, 0x11
        /*0506*/ 	.short	(.L_255 - .L_254)
	.align		4
.L_254:
        /*0508*/ 	.word	index@(_Z35group_norm_nhwc_bwd_one_pass_kernelI11Fp16IOBf16WLi256ELi14ELi224EEv26Group_norm_nhwc_bwd_params)
        /*050c*/ 	.word	0x00000000


	//----- nvinfo : EIATTR_REGCOUNT
	.align		4
.L_255:
        /*0510*/ 	.byte	0x04, 0x2f
        /*0512*/ 	.short	(.L_257 - .L_256)
	.align		4
.L_256:
        /*0514*/ 	.word	index@(_Z35group_norm_nhwc_bwd_one_pass_kernelI11Fp16IOBf16WLi128ELi14ELi224EEv26Group_norm_nhwc_bwd_params)
        /*0518*/ 	.word	0x00000038


	//----- nvinfo : EIATTR_FRAME_SIZE
	.align		4
.L_257:
        /*051c*/ 	.byte	0x04, 0x11
        /*051e*/ 	.short	(.L_259 - .L_258)
	.align		4
.L_258:
        /*0520*/ 	.word	index@(_Z35group_norm_nhwc_bwd_one_pass_kernelI11Fp16IOBf16WLi128ELi14ELi224EEv26Group_norm_nhwc_bwd_params)
        /*0524*/ 	.word	0x00000000


	//----- nvinfo : EIATTR_REGCOUNT
	.align		4
.L_259:
        /*0528*/ 	.byte	0x04, 0x2f
        /*052a*/ 	.short	(.L_261 - .L_260)
	.align		4
.L_260:
        /*052c*/ 	.word	index@(_Z35group_norm_nhwc_bwd_one_pass_kernelI11Fp16IOBf16WLi64ELi14ELi224EEv26Group_norm_nhwc_bwd_params)
        /*0530*/ 	.word	0x00000028


	//----- nvinfo : EIATTR_FRAME_SIZE
	.align		4
.L_261:
        /*0534*/ 	.byte	0x04, 0x11
        /*0536*/ 	.short	(.L_263 - .L_262)
	.align		4
.L_262:
        /*0538*/ 	.word	index@(_Z35group_norm_nhwc_bwd_one_pass_kernelI11Fp16IOBf16WLi64ELi14ELi224EEv26Group_norm_nhwc_bwd_params)
        /*053c*/ 	.word	0x00000000


	//----- nvinfo : EIATTR_REGCOUNT
	.align		4
.L_263:
        /*0540*/ 	.byte	0x04, 0x2f
        /*0542*/ 	.short	(.L_265 - .L_264)
	.align		4
.L_264:
        /*0544*/ 	.word	index@(_Z35group_norm_nhwc_bwd_one_pass_kernelI11Fp16IOFp32WLi512ELi14ELi224EEv26Group_norm_nhwc_bwd_params)
        /*0548*/ 	.word	0x00000080


	//----- nvinfo : EIATTR_FRAME_SIZE
	.align		4
.L_265:
        /*054c*/ 	.byte	0x04, 0x11
        /*054e*/ 	.short	(.L_267 - .L_266)
	.align		4
.L_266:
        /*0550*/ 	.word	index@(_Z35group_norm_nhwc_bwd_one_pass_kernelI11Fp16IOFp32WLi512ELi14ELi224EEv26Group_norm_nhwc_bwd_params)
        /*0554*/ 	.word	0x00000000


	//----- nvinfo : EIATTR_REGCOUNT
	.align		4
.L_267:
        /*0558*/ 	.byte	0x04, 0x2f
        /*055a*/ 	.short	(.L_269 - .L_268)
	.align		4
.L_268:
        /*055c*/ 	.word	index@(_Z35group_norm_nhwc_bwd_one_pass_kernelI11Fp16IOFp32WLi256ELi14ELi224EEv26Group_norm_nhwc_bwd_params)
        /*0560*/ 	.word	0x00000038


	//----- nvinfo : EIATTR_FRAME_SIZE
	.align		4
.L_269:
        /*0564*/ 	.byte	0x04, 0x11
        /*0566*/ 	.short	(.L_271 - .L_270)
	.align		4
.L_270:
        /*0568*/ 	.word	index@(_Z35group_norm_nhwc_bwd_one_pass_kernelI11Fp16IOFp32WLi256ELi14ELi224EEv26Group_norm_nhwc_bwd_params)
        /*056c*/ 	.word	0x00000000


	//----- nvinfo : EIATTR_REGCOUNT
	.align		4
.L_271:
        /*0570*/ 	.byte	0x04, 0x2f
        /*0572*/ 	.short	(.L_273 - .L_272)
	.align		4
.L_272:
        /*0574*/ 	.word	index@(_Z35group_norm_nhwc_bwd_one_pass_kernelI11Fp16IOFp32WLi128ELi14ELi224EEv26Group_norm_nhwc_bwd_params)
        /*0578*/ 	.word	0x00000038


	//----- nvinfo : EIATTR_FRAME_SIZE
	.align		4
.L_273:
        /*057c*/ 	.byte	0x04, 0x11
        /*057e*/ 	.short	(.L_275 - .L_274)
	.align		4
.L_274:
        /*0580*/ 	.word	index@(_Z35group_norm_nhwc_bwd_one_pass_kernelI11Fp16IOFp32WLi128ELi14ELi224EEv26Group_norm_nhwc_bwd_params)
        /*0584*/ 	.word	0x00000000


	//----- nvinfo : EIATTR_REGCOUNT
	.align		4
.L_275:
        /*0588*/ 	.byte	0x04, 0x2f
        /*058a*/ 	.short	(.L_277 - .L_276)
	.align		4
.L_276:
        /*058c*/ 	.word	index@(_Z35group_norm_nhwc_bwd_one_pass_kernelI11Fp16IOFp32WLi64ELi14ELi224EEv26Group_norm_nhwc_bwd_params)
        /*0590*/ 	.word	0x00000028


	//----- nvinfo : EIATTR_FRAME_SIZE
	.align		4
.L_277:
        /*0594*/ 	.byte	0x04, 0x11
        /*0596*/ 	.short	(.L_279 - .L_278)
	.align		4
.L_278:
        /*0598*/ 	.word	index@(_Z35group_norm_nhwc_bwd_one_pass_kernelI11Fp16IOFp32WLi64ELi14ELi224EEv26Group_norm_nhwc_bwd_params)
        /*059c*/ 	.word	0x00000000


	//----- nvinfo : EIATTR_REGCOUNT
	.align		4
.L_279:
        /*05a0*/ 	.byte	0x04, 0x2f
        /*05a2*/ 	.short	(.L_281 - .L_280)
	.align		4
.L_280:
        /*05a4*/ 	.word	index@(_Z35group_norm_nhwc_bwd_one_pass_kernelI11Bf16IOFp16WLi512ELi14ELi224EEv26Group_norm_nhwc_bwd_params)
        /*05a8*/ 	.word	0x00000080


	//----- nvinfo : EIATTR_FRAME_SIZE
	.align		4
.L_281:
        /*05ac*/ 	.byte	0x04, 0x11
        /*05ae*/ 	.short	(.L_283 - .L_282)
	.align		4
.L_282:
        /*05b0*/ 	.word	index@(_Z35group_norm_nhwc_bwd_one_pass_kernelI11Bf16IOFp16WLi512ELi14ELi224EEv26Group_norm_nhwc_bwd_params)
        /*05b4*/ 	.word	0x00000000


	//----- nvinfo : EIATTR_REGCOUNT
	.align		4
.L_283:
        /*05b8*/ 	.byte	0x04, 0x2f
        /*05ba*/ 	.short	(.L_285 - .L_284)
	.align		4
.L_284:
        /*05bc*/ 	.word	index@(_Z35group_norm_nhwc_bwd_one_pass_kernelI11Bf16IOFp16WLi256ELi14ELi224EEv26Group_norm_nhwc_bwd_params)
        /*05c0*/ 	.word	0x00000048


	//----- nvinfo : EIATTR_FRAME_SIZE
	.align		4
.L_285:
        /*05c4*/ 	.byte	0x04, 0x11
        /*05c6*/ 	.short	(.L_287 - .L_286)
	.align		4
.L_286:
        /*05c8*/ 	.word	index@(_Z35group_norm_nhwc_bwd_one_pass_kernelI11Bf16IOFp16WLi256ELi14ELi224EEv26Group_norm_nhwc_bwd_params)
        /*05cc*/ 	.word	0x00000000


	//----- nvinfo : EIATTR_REGCOUNT
	.align		4
.L_287:
        /*05d0*/ 	.byte	0x04, 0x2f
        /*05d2*/ 	.short	(.L_289 - .L_288)
	.align		4
.L_288:
        /*05d4*/ 	.word	index@(_Z35group_norm_nhwc_bwd_one_pass_kernelI11Bf16IOFp16WLi128ELi14ELi224EEv26Group_norm_nhwc_bwd_params)
        /*05d8*/ 	.word	0x00000038


	//----- nvinfo : EIATTR_FRAME_SIZE
	.align		4
.L_289:
        /*05dc*/ 	.byte	0x04, 0x11
        /*05de*/ 	.short	(.L_291 - .L_290)
	.align		4
.L_290:
        /*05e0*/ 	.word	index@(_Z35group_norm_nhwc_bwd_one_pass_kernelI11Bf16IOFp16WLi128ELi14ELi224EEv26Group_norm_nhwc_bwd_params)
        /*05e4*/ 	.word	0x00000000


	//----- nvinfo : EIATTR_REGCOUNT
	.align		4
.L_291:
        /*05e8*/ 	.byte	0x04, 0x2f
        /*05ea*/ 	.short	(.L_293 - .L_292)
	.align		4
.L_292:
        /*05ec*/ 	.word	index@(_Z35group_norm_nhwc_bwd_one_pass_kernelI11Bf16IOFp16WLi64ELi14ELi224EEv26Group_norm_nhwc_bwd_params)
        /*05f0*/ 	.word	0x00000037


	//----- nvinfo : EIATTR_FRAME_SIZE
	.align		4
.L_293:
        /*05f4*/ 	.byte	0x04, 0x11
        /*05f6*/ 	.short	(.L_295 - .L_294)
	.align		4
.L_294:
        /*05f8*/ 	.word	index@(_Z35group_norm_nhwc_bwd_one_pass_kernelI11Bf16IOFp16WLi64ELi14ELi224EEv26Group_norm_nhwc_bwd_params)
        /*05fc*/ 	.word	0x00000000


	//----- nvinfo : EIATTR_REGCOUNT
	.align		4
.L_295:
        /*0600*/ 	.byte	0x04, 0x2f
        /*0602*/ 	.short	(.L_297 - .L_296)
	.align		4
.L_296:
        /*0604*/ 	.word	index@(_Z35group_norm_nhwc_bwd_one_pass_kernelI11Bf16IOBf16WLi512ELi14ELi224EEv26Group_norm_nhwc_bwd_params)
        /*0608*/ 	.word	0x00000080


	//----- nvinfo : EIATTR_FRAME_SIZE
	.align		4
.L_297:
        /*060c*/ 	.byte	0x04, 0x11
        /*060e*/ 	.short	(.L_299 - .L_298)
	.align		4
.L_298:
        /*0610*/ 	.word	index@(_Z35group_norm_nhwc_bwd_one_pass_kernelI11Bf16IOBf16WLi512ELi14ELi224EEv26Group_norm_nhwc_bwd_params)
        /*0614*/ 	.word	0x00000000


	//----- nvinfo : EIATTR_REGCOUNT
	.align		4
.L_299:
        /*0618*/ 	.byte	0x04, 0x2f
        /*061a*/ 	.short	(.L_301 - .L_300)
	.align		4
.L_300:
        /*061c*/ 	.word	index@(_Z35group_norm_nhwc_bwd_one_pass_kernelI11Bf16IOBf16WLi256ELi14ELi224EEv26Group_norm_nhwc_bwd_params)
        /*0620*/ 	.word	0x00000048


	//----- nvinfo : EIATTR_FRAME_SIZE
	.align		4
.L_301:
        /*0624*/ 	.byte	0x04, 0x11
        /*0626*/ 	.short	(.L_303 - .L_302)
	.align		4
.L_302:
        /*0628*/ 	.word	index@(_Z35group_norm_nhwc_bwd_one_pass_kernelI11Bf16IOBf16WLi256ELi14ELi224EEv26Group_norm_nhwc_bwd_params)
        /*062c*/ 	.word	0x00000000


	//----- nvinfo : EIATTR_REGCOUNT
	.align		4
.L_303:
        /*0630*/ 	.byte	0x04, 0x2f
        /*0632*/ 	.short	(.L_305 - .L_304)
	.align		4
.L_304:
        /*0634*/ 	.word	index@(_Z35group_norm_nhwc_bwd_one_pass_kernelI11Bf16IOBf16WLi128ELi14ELi224EEv26Group_norm_nhwc_bwd_params)
        /*0638*/ 	.word	0x00000038


	//----- nvinfo : EIATTR_FRAME_SIZE
	.align		4
.L_305:
        /*063c*/ 	.byte	0x04, 0x11
        /*063e*/ 	.short	(.L_307 - .L_306)
	.align		4
.L_306:
        /*0640*/ 	.word	index@(_Z35group_norm_nhwc_bwd_one_pass_kernelI11Bf16IOBf16WLi128ELi14ELi224EEv26Group_norm_nhwc_bwd_params)
        /*0644*/ 	.word	0x00000000


	//----- nvinfo : EIATTR_REGCOUNT
	.align		4
.L_307:
        /*0648*/ 	.byte	0x04, 0x2f
        /*064a*/ 	.short	(.L_309 - .L_308)
	.align		4
.L_308:
        /*064c*/ 	.word	index@(_Z35group_norm_nhwc_bwd_one_pass_kernelI11Bf16IOBf16WLi64ELi14ELi224EEv26Group_norm_nhwc_bwd_params)
        /*0650*/ 	.word	0x00000037


	//----- nvinfo : EIATTR_FRAME_SIZE
	.align		4
.L_309:
        /*0654*/ 	.byte	0x04, 0x11
        /*0656*/ 	.short	(.L_311 - .L_310)
	.align		4
.L_310:
        /*0658*/ 	.word	index@(_Z35group_norm_nhwc_bwd_one_pass_kernelI11Bf16IOBf16WLi64ELi14ELi224EEv26Group_norm_nhwc_bwd_params)
        /*065c*/ 	.word	0x00000000


	//----- nvinfo : EIATTR_REGCOUNT
	.align		4
.L_311:
        /*0660*/ 	.byte	0x04, 0x2f
        /*0662*/ 	.short	(.L_313 - .L_312)
	.align		4
.L_312:
        /*0664*/ 	.word	index@(_Z35group_norm_nhwc_bwd_one_pass_kernelI11Bf16IOFp32WLi512ELi14ELi224EEv26Group_norm_nhwc_bwd_params)
        /*0668*/ 	.word	0x00000080


	//----- nvinfo : EIATTR_FRAME_SIZE
	.align		4
.L_313:
        /*066c*/ 	.byte	0x04, 0x11
        /*066e*/ 	.short	(.L_315 - .L_314)
	.align		4
.L_314:
        /*0670*/ 	.word	index@(_Z35group_norm_nhwc_bwd_one_pass_kernelI11Bf16IOFp32WLi512ELi14ELi224EEv26Group_norm_nhwc_bwd_params)
        /*0674*/ 	.word	0x00000000


	//----- nvinfo : EIATTR_REGCOUNT
	.align		4
.L_315:
        /*0678*/ 	.byte	0x04, 0x2f
        /*067a*/ 	.short	(.L_317 - .L_316)
	.align		4
.L_316:
        /*067c*/ 	.word	index@(_Z35group_norm_nhwc_bwd_one_pass_kernelI11Bf16IOFp32WLi256ELi14ELi224EEv26Group_norm_nhwc_bwd_params)
        /*0680*/ 	.word	0x00000048


	//----- nvinfo : EIATTR_FRAME_SIZE
	.align		4
.L_317:
        /*0684*/ 	.byte	0x04, 0x11
        /*0686*/ 	.short	(.L_319 - .L_318)
	.align		4
.L_318:
        /*0688*/ 	.word	index@(_Z35group_norm_nhwc_bwd_one_pass_kernelI11Bf16IOFp32WLi256ELi14ELi224EEv26Group_norm_nhwc_bwd_params)
        /*068c*/ 	.word	0x00000000


	//----- nvinfo : EIATTR_REGCOUNT
	.align		4
.L_319:
        /*0690*/ 	.byte	0x04, 0x2f
        /*0692*/ 	.short	(.L_321 - .L_320)
	.align		4
.L_320:
        /*0694*/ 	.word	index@(_Z35group_norm_nhwc_bwd_one_pass_kernelI11Bf16IOFp32WLi128ELi14ELi224EEv26Group_norm_nhwc_bwd_params)
        /*0698*/ 	.word	0x00000038


	//----- nvinfo : EIATTR_FRAME_SIZE
	.align		4
.L_321:
        /*069c*/ 	.byte	0x04, 0x11
        /*069e*/ 	.short	(.L_323 - .L_322)
	.align		4
.L_322:
        /*06a0*/ 	.word	index@(_Z35group_norm_nhwc_bwd_one_pass_kernelI11Bf16IOFp32WLi128ELi14ELi224EEv26Group_norm_nhwc_bwd_params)
        /*06a4*/ 	.word	0x00000000


	//----- nvinfo : EIATTR_REGCOUNT
	.align		4
.L_323:
        /*06a8*/ 	.byte	0x04, 0x2f
        /*06aa*/ 	.short	(.L_325 - .L_324)
	.align		4
.L_324:
        /*06ac*/ 	.word	index@(_Z35group_norm_nhwc_bwd_one_pass_kernelI11Bf16IOFp32WLi64ELi14ELi224EEv26Group_norm_nhwc_bwd_params)
        /*06b0*/ 	.word	0x00000037


	//----- nvinfo : EIATTR_FRAME_SIZE
	.align		4
.L_325:
        /*06b4*/ 	.byte	0x04, 0x11
        /*06b6*/ 	.short	(.L_327 - .L_326)
	.align		4
.L_326:
        /*06b8*/ 	.word	index@(_Z35group_norm_nhwc_bwd_one_pass_kernelI11Bf16IOFp32WLi64ELi14ELi224EEv26Group_norm_nhwc_bwd_params)
        /*06bc*/ 	.word	0x00000000


	//----- nvinfo : EIATTR_REGCOUNT
	.align		4
.L_327:
        /*06c0*/ 	.byte	0x04, 0x2f
        /*06c2*/ 	.short	(.L_329 - .L_328)
	.align		4
.L_328:
        /*06c4*/ 	.word	index@(_ZN3cub17CUB_300001_SM_9006detail11EmptyKernelIvEEvv)
        /*06c8*/ 	.word	0x00000004


	//----- nvinfo : EIATTR_FRAME_SIZE
	.align		4
.L_329:
        /*06cc*/ 	.byte	0x04, 0x11
        /*06ce*/ 	.short	(.L_331 - .L_330)
	.align		4
.L_330:
        /*06d0*/ 	.word	index@(_ZN3cub17CUB_300001_SM_9006detail11EmptyKernelIvEEvv)
        /*06d4*/ 	.word	0x00000000


	//----- nvinfo : EIATTR_MIN_STACK_SIZE
	.align		4
.L_331:
        /*06d8*/ 	.byte	0x04, 0x12
        /*06da*/ 	.short	(.L_333 - .L_332)
	.align		4
.L_332:
        /*06dc*/ 	.word	index@(_ZN3cub17CUB_300001_SM_9006detail11EmptyKernelIvEEvv)
        /*06e0*/ 	.word	0x00000000


	//----- nvinfo : EIATTR_MIN_STACK_SIZE
	.align		4
.L_333:
        /*06e4*/ 	.byte	0x04, 0x12
        /*06e6*/ 	.short	(.L_335 - .L_334)
	.align		4
.L_334:
        /*06e8*/ 	.word	index@(_Z35group_norm_nhwc_bwd_one_pass_kernelI11Bf16IOFp32WLi64ELi14ELi224EEv26Group_norm_nhwc_bwd_params)
        /*06ec*/ 	.word	0x00000000


	//----- nvinfo : EIATTR_MIN_STACK_SIZE
	.align		4
.L_335:
        /*06f0*/ 	.byte	0x04, 0x12
        /*06f2*/ 	.short	(.L_337 - .L_336)
	.align		4
.L_336:
        /*06f4*/ 	.word	index@(_Z35group_norm_nhwc_bwd_one_pass_kernelI11Bf16IOFp32WLi128ELi14ELi224EEv26Group_norm_nhwc_bwd_params)
        /*06f8*/ 	.word	0x00000000


	//----- nvinfo : EIATTR_MIN_STACK_SIZE
	.align		4
.L_337:
        /*06fc*/ 	.byte	0x04, 0x12
        /*06fe*/ 	.short	(.L_339 - .L_338)
	.align		4
.L_338:
        /*0700*/ 	.word	index@(_Z35group_norm_nhwc_bwd_one_pass_kernelI11Bf16IOFp32WLi256ELi14ELi224EEv26Group_norm_nhwc_bwd_params)
        /*0704*/ 	.word	0x00000000


	//----- nvinfo : EIATTR_MIN_STACK_SIZE
	.align		4
.L_339:
        /*0708*/ 	.byte	0x04, 0x12
        /*070a*/ 	.short	(.L_341 - .L_340)
	.align		4
.L_340:
        /*070c*/ 	.word	index@(_Z35group_norm_nhwc_bwd_one_pass_kernelI11Bf16IOFp32WLi512ELi14ELi224EEv26Group_norm_nhwc_bwd_params)
        /*0710*/ 	.word	0x00000000


	//----- nvinfo : EIATTR_MIN_STACK_SIZE
	.align		4
.L_341:
        /*0714*/ 	.byte	0x04, 0x12
        /*0716*/ 	.short	(.L_343 - .L_342)
	.align		4
.L_342:
        /*0718*/ 	.word	index@(_Z35group_norm_nhwc_bwd_one_pass_kernelI11Bf16IOBf16WLi64ELi14ELi224EEv26Group_norm_nhwc_bwd_params)
        /*071c*/ 	.word	0x00000000


	//----- nvinfo : EIATTR_MIN_STACK_SIZE
	.align		4
.L_343:
        /*0720*/ 	.byte	0x04, 0x12
        /*0722*/ 	.short	(.L_345 - .L_344)
	.align		4
.L_344:
        /*0724*/ 	.word	index@(_Z35group_norm_nhwc_bwd_one_pass_kernelI11Bf16IOBf16WLi128ELi14ELi224EEv26Group_norm_nhwc_bwd_params)
        /*0728*/ 	.word	0x00000000


	//----- nvinfo : EIATTR_MIN_STACK_SIZE
	.align		4
.L_345:
        /*072c*/ 	.byte	0x04, 0x12
        /*072e*/ 	.short	(.L_347 - .L_346)
	.align		4
.L_346:
        /*0730*/ 	.word	index@(_Z35group_norm_nhwc_bwd_one_pass_kernelI11Bf16IOBf16WLi256ELi14ELi224EEv26Group_norm_nhwc_bwd_params)
        /*0734*/ 	.word	0x00000000


	//----- nvinfo : EIATTR_MIN_STACK_SIZE
	.align		4
.L_347:
        /*0738*/ 	.byte	0x04, 0x12
        /*073a*/ 	.short	(.L_349 - .L_348)
	.align		4
.L_348:
        /*073c*/ 	.word	index@(_Z35group_norm_nhwc_bwd_one_pass_kernelI11Bf16IOBf16WLi512ELi14ELi224EEv26Group_norm_nhwc_bwd_params)
        /*0740*/ 	.word	0x00000000


	//----- nvinfo : EIATTR_MIN_STACK_SIZE
	.align		4
.L_349:
        /*0744*/ 	.byte	0x04, 0x12
        /*0746*/ 	.short	(.L_351 - .L_350)
	.align		4
.L_350:
        /*0748*/ 	.word	index@(_Z35group_norm_nhwc_bwd_one_pass_kernelI11Bf16IOFp16WLi64ELi14ELi224EEv26Group_norm_nhwc_bwd_params)
        /*074c*/ 	.word	0x00000000


	//----- nvinfo : EIATTR_MIN_STACK_SIZE
	.align		4
.L_351:
        /*0750*/ 	.byte	0x04, 0x12
        /*0752*/ 	.short	(.L_353 - .L_352)
	.align		4
.L_352:
        /*0754*/ 	.word	index@(_Z35group_norm_nhwc_bwd_one_pass_kernelI11Bf16IOFp16WLi128ELi14ELi224EEv26Group_norm_nhwc_bwd_params)
        /*0758*/ 	.word	0x00000000


	//----- nvinfo : EIATTR_MIN_STACK_SIZE
	.align		4
.L_353:
        /*075c*/ 	.byte	0x04, 0x12
        /*075e*/ 	.short	(.L_355 - .L_354)
	.align		4
.L_354:
        /*0760*/ 	.word	index@(_Z35group_norm_nhwc_bwd_one_pass_kernelI11Bf16IOFp16WLi256ELi14ELi224EEv26Group_norm_nhwc_bwd_params)
        /*0764*/ 	.word	0x00000000


	//----- nvinfo : EIATTR_MIN_STACK_SIZE
	.align		4
.L_355:
        /*0768*/ 	.byte	0x04, 0x12
        /*076a*/ 	.short	(.L_357 - .L_356)
	.align		4
.L_356:
        /*076c*/ 	.word	index@(_Z35group_norm_nhwc_bwd_one_pass_kernelI11Bf16IOFp16WLi512ELi14ELi224EEv26Group_norm_nhwc_bwd_params)
        /*0770*/ 	.word	0x00000000


	//----- nvinfo : EIATTR_MIN_STACK_SIZE
	.align		4
.L_357:
        /*0774*/ 	.byte	0x04, 0x12
        /*0776*/ 	.short	(.L_359 - .L_358)
	.align		4
.L_358:
        /*0778*/ 	.word	index@(_Z35group_norm_nhwc_bwd_one_pass_kernelI11Fp16IOFp32WLi64ELi14ELi224EEv26Group_norm_nhwc_bwd_params)
        /*077c*/ 	.word	0x00000000


	//----- nvinfo : EIATTR_MIN_STACK_SIZE
	.align		4
.L_359:
        /*0780*/ 	.byte	0x04, 0x12
        /*0782*/ 	.short	(.L_361 - .L_360)
	.align		4
.L_360:
        /*0784*/ 	.word	index@(_Z35group_norm_nhwc_bwd_one_pass_kernelI11Fp16IOFp32WLi128ELi14ELi224EEv26Group_norm_nhwc_bwd_params)
        /*0788*/ 	.word	0x00000000


	//----- nvinfo : EIATTR_MIN_STACK_SIZE
	.align		4
.L_361:
        /*078c*/ 	.byte	0x04, 0x12
        /*078e*/ 	.short	(.L_363 - .L_362)
	.align		4
.L_362:
        /*0790*/ 	.word	index@(_Z35group_norm_nhwc_bwd_one_pass_kernelI11Fp16IOFp32WLi256ELi14ELi224EEv26Group_norm_nhwc_bwd_params)
        /*0794*/ 	.word	0x00000000


	//----- nvinfo : EIATTR_MIN_STACK_SIZE
	.align		4
.L_363:
        /*0798*/ 	.byte	0x04, 0x12
        /*079a*/ 	.short	(.L_365 - .L_364)
	.align		4
.L_364:
        /*079c*/ 	.word	index@(_Z35group_norm_nhwc_bwd_one_pass_kernelI11Fp16IOFp32WLi512ELi14ELi224EEv26Group_norm_nhwc_bwd_params)
        /*07a0*/ 	.word	0x00000000


	//----- nvinfo : EIATTR_MIN_STACK_SIZE
	.align		4
.L_365:
        /*07a4*/ 	.byte	0x04, 0x12
        /*07a6*/ 	.short	(.L_367 - .L_366)
	.align		4
.L_366:
        /*07a8*/ 	.word	index@(_Z35group_norm_nhwc_bwd_one_pass_kernelI11Fp16IOBf16WLi64ELi14ELi224EEv26Group_norm_nhwc_bwd_params)
        /*07ac*/ 	.word	0x00000000


	//----- nvinfo : EIATTR_MIN_STACK_SIZE
	.align		4
.L_367:
        /*07b0*/ 	.byte	0x04, 0x12
        /*07b2*/ 	.short	(.L_369 - .L_368)
	.align		4
.L_368:
        /*07b4*/ 	.word	index@(_Z35group_norm_nhwc_bwd_one_pass_kernelI11Fp16IOBf16WLi128ELi14ELi224EEv26Group_norm_nhwc_bwd_params)
        /*07b8*/ 	.word	0x00000000


	//----- nvinfo : EIATTR_MIN_STACK_SIZE
	.align		4
.L_369:
        /*07bc*/ 	.byte	0x04, 0x12
        /*07be*/ 	.short	(.L_371 - .L_370)
	.align		4
.L_370:
        /*07c0*/ 	.word	index@(_Z35group_norm_nhwc_bwd_one_pass_kernelI11Fp16IOBf16WLi256ELi14ELi224EEv26Group_norm_nhwc_bwd_params)
        /*07c4*/ 	.word	0x00000000


	//----- nvinfo : EIATTR_MIN_STACK_SIZE
	.align		4
.L_371:
        /*07c8*/ 	.byte	0x04, 0x12
        /*07ca*/ 	.short	(.L_373 - .L_372)
	.align		4
.L_372:
        /*07cc*/ 	.word	index@(_Z35group_norm_nhwc_bwd_one_pass_kernelI11Fp16IOBf16WLi512ELi14ELi224EEv26Group_norm_nhwc_bwd_params)
        /*07d0*/ 	.word	0x00000000


	//----- nvinfo : EIATTR_MIN_STACK_SIZE
	.align		4
.L_373:
        /*07d4*/ 	.byte	0x04, 0x12
        /*07d6*/ 	.short	(.L_375 - .L_374)
	.align		4
.L_374:
        /*07d8*/ 	.word	index@(_Z35group_norm_nhwc_bwd_one_pass_kernelI11Fp16IOFp16WLi64ELi14ELi224EEv26Group_norm_nhwc_bwd_params)
        /*07dc*/ 	.word	0x00000000


	//----- nvinfo : EIATTR_MIN_STACK_SIZE
	.align		4
.L_375:
        /*07e0*/ 	.byte	0x04, 0x12
        /*07e2*/ 	.short	(.L_377 - .L_376)
	.align		4
.L_376:
        /*07e4*/ 	.word	index@(_Z35group_norm_nhwc_bwd_one_pass_kernelI11Fp16IOFp16WLi128ELi14ELi224EEv26Group_norm_nhwc_bwd_params)
        /*07e8*/ 	.word	0x00000000


	//----- nvinfo : EIATTR_MIN_STACK_SIZE
	.align		4
.L_377:
        /*07ec*/ 	.byte	0x04, 0x12
        /*07ee*/ 	.short	(.L_379 - .L_378)
	.align		4
.L_378:
        /*07f0*/ 	.word	index@(_Z35group_norm_nhwc_bwd_one_pass_kernelI11Fp16IOFp16WLi256ELi14ELi224EEv26Group_norm_nhwc_bwd_params)
        /*07f4*/ 	.word	0x00000000


	//----- nvinfo : EIATTR_MIN_STACK_SIZE
	.align		4
.L_379:
        /*07f8*/ 	.byte	0x04, 0x12
        /*07fa*/ 	.short	(.L_381 - .L_380)
	.align		4
.L_380:
        /*07fc*/ 	.word	index@(_Z35group_norm_nhwc_bwd_one_pass_kernelI11Fp16IOFp16WLi512ELi14ELi224EEv26Group_norm_nhwc_bwd_params)
        /*0800*/ 	.word	0x00000000


	//----- nvinfo : EIATTR_MIN_STACK_SIZE
	.align		4
.L_381:
        /*0804*/ 	.byte	0x04, 0x12
        /*0806*/ 	.short	(.L_383 - .L_382)
	.align		4
.L_382:
        /*0808*/ 	.word	index@(_Z35group_norm_nhwc_bwd_one_pass_kernelI11Fp32IOFp32WLi64ELi14ELi224EEv26Group_norm_nhwc_bwd_params)
        /*080c*/ 	.word	0x00000000


	//----- nvinfo : EIATTR_MIN_STACK_SIZE
	.align		4
.L_383:
        /*0810*/ 	.byte	0x04, 0x12
        /*0812*/ 	.short	(.L_385 - .L_384)
	.align		4
.L_384:
        /*0814*/ 	.word	index@(_Z35group_norm_nhwc_bwd_one_pass_kernelI11Fp32IOFp32WLi128ELi14ELi224EEv26Group_norm_nhwc_bwd_params)
        /*0818*/ 	.word	0x00000000


	//----- nvinfo : EIATTR_MIN_STACK_SIZE
	.align		4
.L_385:
        /*081c*/ 	.byte	0x04, 0x12
        /*081e*/ 	.short	(.L_387 - .L_386)
	.align		4
.L_386:
        /*0820*/ 	.word	index@(_Z35group_norm_nhwc_bwd_one_pass_kernelI11Fp32IOFp32WLi256ELi14ELi224EEv26Group_norm_nhwc_bwd_params)
        /*0824*/ 	.word	0x00000000


	//----- nvinfo : EIATTR_MIN_STACK_SIZE
	.align		4
.L_387:
        /*0828*/ 	.byte	0x04, 0x12
        /*082a*/ 	.short	(.L_389 - .L_388)
	.align		4
.L_388:
        /*082c*/ 	.word	index@(_Z35group_norm_nhwc_bwd_one_pass_kernelI11Fp32IOFp32WLi512ELi14ELi224EEv26Group_norm_nhwc_bwd_params)
        /*0830*/ 	.word	0x00000000


	//----- nvinfo : EIATTR_MIN_STACK_SIZE
	.align		4
.L_389:
        /*0834*/ 	.byte	0x04, 0x12
        /*0836*/ 	.short	(.L_391 - .L_390)
	.align		4
.L_390:
        /*0838*/ 	.word	index@(_Z35group_norm_nhwc_bwd_one_pass_kernelI11Fp32IOBf16WLi64ELi14ELi224EEv26Group_norm_nhwc_bwd_params)
        /*083c*/ 	.word	0x00000000


	//----- nvinfo : EIATTR_MIN_STACK_SIZE
	.align		4
.L_391:
        /*0840*/ 	.byte	0x04, 0x12
        /*0842*/ 	.short	(.L_393 - .L_392)
	.align		4
.L_392:
        /*0844*/ 	.word	index@(_Z35group_norm_nhwc_bwd_one_pass_kernelI11Fp32IOBf16WLi128ELi14ELi224EEv26Group_norm_nhwc_bwd_params)
        /*0848*/ 	.word	0x00000000


	//----- nvinfo : EIATTR_MIN_STACK_SIZE
	.align		4
.L_393:
        /*084c*/ 	.byte	0x04, 0x12
        /*084e*/ 	.short	(.L_395 - .L_394)
	.align		4
.L_394:
        /*0850*/ 	.word	index@(_Z35group_norm_nhwc_bwd_one_pass_kernelI11Fp32IOBf16WLi256ELi14ELi224EEv26Group_norm_nhwc_bwd_params)
        /*0854*/ 	.word	0x00000000


	//----- nvinfo : EIATTR_MIN_STACK_SIZE
	.align		4
.L_395:
        /*0858*/ 	.byte	0x04, 0x12
        /*085a*/ 	.short	(.L_397 - .L_396)
	.align		4
.L_396:
        /*085c*/ 	.word	index@(_Z35group_norm_nhwc_bwd_one_pass_kernelI11Fp32IOBf16WLi512ELi14ELi224EEv26Group_norm_nhwc_bwd_params)
        /*0860*/ 	.word	0x00000000


	//----- nvinfo : EIATTR_MIN_STACK_SIZE
	.align		4
.L_397:
        /*0864*/ 	.byte	0x04, 0x12
        /*0866*/ 	.short	(.L_399 - .L_398)
	.align		4
.L_398:
        /*0868*/ 	.word	index@(_Z35group_norm_nhwc_bwd_one_pass_kernelI11Fp32IOFp16WLi64ELi14ELi224EEv26Group_norm_nhwc_bwd_params)
        /*086c*/ 	.word	0x00000000


	//----- nvinfo : EIATTR_MIN_STACK_SIZE
	.align		4
.L_399:
        /*0870*/ 	.byte	0x04, 0x12
        /*0872*/ 	.short	(.L_401 - .L_400)
	.align		4
.L_400:
        /*0874*/ 	.word	index@(_Z35group_norm_nhwc_bwd_one_pass_kernelI11Fp32IOFp16WLi128ELi14ELi224EEv26Group_norm_nhwc_bwd_params)
        /*0878*/ 	.word	0x00000000


	//----- nvinfo : EIATTR_MIN_STACK_SIZE
	.align		4
.L_401:
        /*087c*/ 	.byte	0x04, 0x12
        /*087e*/ 	.short	(.L_403 - .L_402)
	.align		4
.L_402:
        /*0880*/ 	.word	index@(_Z35group_norm_nhwc_bwd_one_pass_kernelI11Fp32IOFp16WLi256ELi14ELi224EEv26Group_norm_nhwc_bwd_params)
        /*0884*/ 	.word	0x00000000


	//----- nvinfo : EIATTR_MIN_STACK_SIZE
	.align		4
.L_403:
        /*0888*/ 	.byte	0x04, 0x12
        /*088a*/ 	.short	(.L_405 - .L_404)
	.align		4
.L_404:
        /*088c*/ 	.word	index@(_Z35group_norm_nhwc_bwd_one_pass_kernelI11Fp32IOFp16WLi512ELi14ELi224EEv26Group_norm_nhwc_bwd_params)
        /*0890*/ 	.word	0x00000000


	//----- nvinfo : EIATTR_MIN_STACK_SIZE
	.align		4
.L_405:
        /*0894*/ 	.byte	0x04, 0x12
        /*0896*/ 	.short	(.L_407 - .L_406)
	.align		4
.L_406:
        /*0898*/ 	.word	index@(_Z35group_norm_nhwc_fwd_one_pass_kernelI11Bf16IOFp32WLi64ELi14ELi224EEv26Group_norm_nhwc_fwd_params)
        /*089c*/ 	.word	0x00000000


	//----- nvinfo : EIATTR_MIN_STACK_SIZE
	.align		4
.L_407:
        /*08a0*/ 	.byte	0x04, 0x12
        /*08a2*/ 	.short	(.L_409 - .L_408)
	.align		4
.L_408:
        /*08a4*/ 	.word	index@(_Z35group_norm_nhwc_fwd_one_pass_kernelI11Bf16IOFp32WLi128ELi14ELi224EEv26Group_norm_nhwc_fwd_params)
        /*08a8*/ 	.word	0x00000000


	//----- nvinfo : EIATTR_MIN_STACK_SIZE
	.align		4
.L_409:
        /*08ac*/ 	.byte	0x04, 0x12
        /*08ae*/ 	.short	(.L_411 - .L_410)
	.align		4
.L_410:
        /*08b0*/ 	.word	index@(_Z35group_norm_nhwc_fwd_one_pass_kernelI11Bf16IOFp32WLi256ELi14ELi224EEv26Group_norm_nhwc_fwd_params)
        /*08b4*/ 	.word	0x00000000


	//----- nvinfo : EIATTR_MIN_STACK_SIZE
	.align		4
.L_411:
        /*08b8*/ 	.byte	0x04, 0x12
        /*08ba*/ 	.short	(.L_413 - .L_412)
	.align		4
.L_412:
        /*08bc*/ 	.word	index@(_Z35group_norm_nhwc_fwd_one_pass_kernelI11Bf16IOFp32WLi512ELi14ELi224EEv26Group_norm_nhwc_fwd_params)
        /*08c0*/ 	.word	0x00000000


	//----- nvinfo : EIATTR_MIN_STACK_SIZE
	.align		4
.L_413:
        /*08c4*/ 	.byte	0x04, 0x12
        /*08c6*/ 	.short	(.L_415 - .L_414)
	.align		4
.L_414:
        /*08c8*/ 	.word	index@(_Z35group_norm_nhwc_fwd_one_pass_kernelI11Bf16IOBf16WLi64ELi14ELi224EEv26Group_norm_nhwc_fwd_params)
        /*08cc*/ 	.word	0x00000000


	//----- nvinfo : EIATTR_MIN_STACK_SIZE
	.align		4
.L_415:
        /*08d0*/ 	.byte	0x04, 0x12
        /*08d2*/ 	.short	(.L_417 - .L_416)
	.align		4
.L_416:
        /*08d4*/ 	.word	index@(_Z35group_norm_nhwc_fwd_one_pass_kernelI11Bf16IOBf16WLi128ELi14ELi224EEv26Group_norm_nhwc_fwd_params)
        /*08d8*/ 	.word	0x00000000


	//----- nvinfo : EIATTR_MIN_STACK_SIZE
	.align		4
.L_417:
        /*08dc*/ 	.byte	0x04, 0x12
        /*08de*/ 	.short	(.L_419 - .L_418)
	.align		4
.L_418:
        /*08e0*/ 	.word	index@(_Z35group_norm_nhwc_fwd_one_pass_kernelI11Bf16IOBf16WLi256ELi14ELi224EEv26Group_norm_nhwc_fwd_params)
        /*08e4*/ 	.word	0x00000000


	//----- nvinfo : EIATTR_MIN_STACK_SIZE
	.align		4
.L_419:
        /*08e8*/ 	.byte	0x04, 0x12
        /*08ea*/ 	.short	(.L_421 - .L_420)
	.align		4
.L_420:
        /*08ec*/ 	.word	index@(_Z35group_norm_nhwc_fwd_one_pass_kernelI11Bf16IOBf16WLi512ELi14ELi224EEv26Group_norm_nhwc_fwd_params)
        /*08f0*/ 	.word	0x00000000


	//----- nvinfo : EIATTR_MIN_STACK_SIZE
	.align		4
.L_421:
        /*08f4*/ 	.byte	0x04, 0x12
        /*08f6*/ 	.short	(.L_423 - .L_422)
	.align		4
.L_422:
        /*08f8*/ 	.word	index@(_Z35group_norm_nhwc_fwd_one_pass_kernelI11Bf16IOFp16WLi64ELi14ELi224EEv26Group_norm_nhwc_fwd_params)
        /*08fc*/ 	.word	0x00000000


	//----- nvinfo : EIATTR_MIN_STACK_SIZE
	.align		4
.L_423:
        /*0900*/ 	.byte	0x04, 0x12
        /*0902*/ 	.short	(.L_425 - .L_424)
	.align		4
.L_424:
        /*0904*/ 	.word	index@(_Z35group_norm_nhwc_fwd_one_pass_kernelI11Bf16IOFp16WLi128ELi14ELi224EEv26Group_norm_nhwc_fwd_params)
        /*0908*/ 	.word	0x00000000


	//----- nvinfo : EIATTR_MIN_STACK_SIZE
	.align		4
.L_425:
        /*090c*/ 	.byte	0x04, 0x12
        /*090e*/ 	.short	(.L_427 - .L_426)
	.align		4
.L_426:
        /*0910*/ 	.word	index@(_Z35group_norm_nhwc_fwd_one_pass_kernelI11Bf16IOFp16WLi256ELi14ELi224EEv26Group_norm_nhwc_fwd_params)
        /*0914*/ 	.word	0x00000000


	//----- nvinfo : EIATTR_MIN_STACK_SIZE
	.align		4
.L_427:
        /*0918*/ 	.byte	0x04, 0x12
        /*091a*/ 	.short	(.L_429 - .L_428)
	.align		4
.L_428:
        /*091c*/ 	.word	index@(_Z35group_norm_nhwc_fwd_one_pass_kernelI11Bf16IOFp16WLi512ELi14ELi224EEv26Group_norm_nhwc_fwd_params)
        /*0920*/ 	.word	0x00000000


	//----- nvinfo : EIATTR_MIN_STACK_SIZE
	.align		4
.L_429:
        /*0924*/ 	.byte	0x04, 0x12
        /*0926*/ 	.short	(.L_431 - .L_430)
	.align		4
.L_430:
        /*0928*/ 	.word	index@(_Z35group_norm_nhwc_fwd_one_pass_kernelI11Fp16IOFp32WLi64ELi14ELi224EEv26Group_norm_nhwc_fwd_params)
        /*092c*/ 	.word	0x00000000


	//----- nvinfo : EIATTR_MIN_STACK_SIZE
	.align		4
.L_431:
        /*0930*/ 	.byte	0x04, 0x12
        /*0932*/ 	.short	(.L_433 - .L_432)
	.align		4
.L_432:
        /*0934*/ 	.word	index@(_Z35group_norm_nhwc_fwd_one_pass_kernelI11Fp16IOFp32WLi128ELi14ELi224EEv26Group_norm_nhwc_fwd_params)
        /*0938*/ 	.word	0x00000000


	//----- nvinfo : EIATTR_MIN_STACK_SIZE
	.align		4
.L_433:
        /*093c*/ 	.byte	0x04, 0x12
        /*093e*/ 	.short	(.L_435 - .L_434)
	.align		4
.L_434:
        /*0940*/ 	.word	index@(_Z35group_norm_nhwc_fwd_one_pass_kernelI11Fp16IOFp32WLi256ELi14ELi224EEv26Group_norm_nhwc_fwd_params)
        /*0944*/ 	.word	0x00000000


	//----- nvinfo : EIATTR_MIN_STACK_SIZE
	.align		4
.L_435:
        /*0948*/ 	.byte	0x04, 0x12
        /*094a*/ 	.short	(.L_437 - .L_436)
	.align		4
.L_436:
        /*094c*/ 	.word	index@(_Z35group_norm_nhwc_fwd_one_pass_kernelI11Fp16IOFp32WLi512ELi14ELi224EEv26Group_norm_nhwc_fwd_params)
        /*0950*/ 	.word	0x00000000


	//----- nvinfo : EIATTR_MIN_STACK_SIZE
	.align		4
.L_437:
        /*0954*/ 	.byte	0x04, 0x12
        /*0956*/ 	.short	(.L_439 - .L_438)
	.align		4
.L_438:
        /*0958*/ 	.word	index@(_Z35group_norm_nhwc_fwd_one_pass_kernelI11Fp16IOBf16WLi64ELi14ELi224EEv26Group_norm_nhwc_fwd_params)
        /*095c*/ 	.word	0x00000000


	//----- nvinfo : EIATTR_MIN_STACK_SIZE
	.align		4
.L_439:
        /*0960*/ 	.byte	0x04, 0x12
        /*0962*/ 	.short	(.L_441 - .L_440)
	.align		4
.L_440:
        /*0964*/ 	.word	index@(_Z35group_norm_nhwc_fwd_one_pass_kernelI11Fp16IOBf16WLi128ELi14ELi224EEv26Group_norm_nhwc_fwd_params)
        /*0968*/ 	.word	0x00000000


	//----- nvinfo : EIATTR_MIN_STACK_SIZE
	.align		4
.L_441:
        /*096c*/ 	.byte	0x04, 0x12
        /*096e*/ 	.short	(.L_443 - .L_442)
	.align		4
.L_442:
        /*0970*/ 	.word	index@(_Z35group_norm_nhwc_fwd_one_pass_kernelI11Fp16IOBf16WLi256ELi14ELi224EEv26Group_norm_nhwc_fwd_params)
        /*0974*/ 	.word	0x00000000


	//----- nvinfo : EIATTR_MIN_STACK_SIZE
	.align		4
.L_443:
        /*0978*/ 	.byte	0x04, 0x12
        /*097a*/ 	.short	(.L_445 - .L_444)
	.align		4
.L_444:
        /*097c*/ 	.word	index@(_Z35group_norm_nhwc_fwd_one_pass_kernelI11Fp16IOBf16WLi512ELi14ELi224EEv26Group_norm_nhwc_fwd_params)
        /*0980*/ 	.word	0x00000000


	//----- nvinfo : EIATTR_MIN_STACK_SIZE
	.align		4
.L_445:
        /*0984*/ 	.byte	0x04, 0x12
        /*0986*/ 	.short	(.L_447 - .L_446)
	.align		4
.L_446:
        /*0988*/ 	.word	index@(_Z35group_norm_nhwc_fwd_one_pass_kernelI11Fp16IOFp16WLi64ELi14ELi224EEv26Group_norm_nhwc_fwd_params)
        /*098c*/ 	.word	0x00000000


	//----- nvinfo : EIATTR_MIN_STACK_SIZE
	.align		4
.L_447:
        /*0990*/ 	.byte	0x04, 0x12
        /*0992*/ 	.short	(.L_449 - .L_448)
	.align		4
.L_448:
        /*0994*/ 	.word	index@(_Z35group_norm_nhwc_fwd_one_pass_kernelI11Fp16IOFp16WLi128ELi14ELi224EEv26Group_norm_nhwc_fwd_params)
        /*0998*/ 	.word	0x00000000


	//----- nvinfo : EIATTR_MIN_STACK_SIZE
	.align		4
.L_449:
        /*099c*/ 	.byte	0x04, 0x12
        /*099e*/ 	.short	(.L_451 - .L_450)
	.align		4
.L_450:
        /*09a0*/ 	.word	index@(_Z35group_norm_nhwc_fwd_one_pass_kernelI11Fp16IOFp16WLi256ELi14ELi224EEv26Group_norm_nhwc_fwd_params)
        /*09a4*/ 	.word	0x00000000


	//----- nvinfo : EIATTR_MIN_STACK_SIZE
	.align		4
.L_451:
        /*09a8*/ 	.byte	0x04, 0x12
        /*09aa*/ 	.short	(.L_453 - .L_452)
	.align		4
.L_452:
        /*09ac*/ 	.word	index@(_Z35group_norm_nhwc_fwd_one_pass_kernelI11Fp16IOFp16WLi512ELi14ELi224EEv26Group_norm_nhwc_fwd_params)
        /*09b0*/ 	.word	0x00000000


	//----- nvinfo : EIATTR_MIN_STACK_SIZE
	.align		4
.L_453:
        /*09b4*/ 	.byte	0x04, 0x12
        /*09b6*/ 	.short	(.L_455 - .L_454)
	.align		4
.L_454:
        /*09b8*/ 	.word	index@(_Z35group_norm_nhwc_fwd_one_pass_kernelI11Fp32IOFp32WLi64ELi14ELi224EEv26Group_norm_nhwc_fwd_params)
        /*09bc*/ 	.word	0x00000000


	//----- nvinfo : EIATTR_MIN_STACK_SIZE
	.align		4
.L_455:
        /*09c0*/ 	.byte	0x04, 0x12
        /*09c2*/ 	.short	(.L_457 - .L_456)
	.align		4
.L_456:
        /*09c4*/ 	.word	index@(_Z35group_norm_nhwc_fwd_one_pass_kernelI11Fp32IOFp32WLi128ELi14ELi224EEv26Group_norm_nhwc_fwd_params)
        /*09c8*/ 	.word	0x00000000


	//----- nvinfo : EIATTR_MIN_STACK_SIZE
	.align		4
.L_457:
        /*09cc*/ 	.byte	0x04, 0x12
        /*09ce*/ 	.short	(.L_459 - .L_458)
	.align		4
.L_458:
        /*09d0*/ 	.word	index@(_Z35group_norm_nhwc_fwd_one_pass_kernelI11Fp32IOFp32WLi256ELi14ELi224EEv26Group_norm_nhwc_fwd_params)
        /*09d4*/ 	.word	0x00000000


	//----- nvinfo : EIATTR_MIN_STACK_SIZE
	.align		4
.L_459:
        /*09d8*/ 	.byte	0x04, 0x12
        /*09da*/ 	.short	(.L_461 - .L_460)
	.align		4
.L_460:
        /*09dc*/ 	.word	index@(_Z35group_norm_nhwc_fwd_one_pass_kernelI11Fp32IOFp32WLi512ELi14ELi224EEv26Group_norm_nhwc_fwd_params)
        /*09e0*/ 	.word	0x00000000


	//----- nvinfo : EIATTR_MIN_STACK_SIZE
	.align		4
.L_461:
        /*09e4*/ 	.byte	0x04, 0x12
        /*09e6*/ 	.short	(.L_463 - .L_462)
	.align		4
.L_462:
        /*09e8*/ 	.word	index@(_Z35group_norm_nhwc_fwd_one_pass_kernelI11Fp32IOBf16WLi64ELi14ELi224EEv26Group_norm_nhwc_fwd_params)
        /*09ec*/ 	.word	0x00000000


	//----- nvinfo : EIATTR_MIN_STACK_SIZE
	.align		4
.L_463:
        /*09f0*/ 	.byte	0x04, 0x12
        /*09f2*/ 	.short	(.L_465 - .L_464)
	.align		4
.L_464:
        /*09f4*/ 	.word	index@(_Z35group_norm_nhwc_fwd_one_pass_kernelI11Fp32IOBf16WLi128ELi14ELi224EEv26Group_norm_nhwc_fwd_params)
        /*09f8*/ 	.word	0x00000000


	//----- nvinfo : EIATTR_MIN_STACK_SIZE
	.align		4
.L_465:
        /*09fc*/ 	.byte	0x04, 0x12
        /*09fe*/ 	.short	(.L_467 - .L_466)
	.align		4
.L_466:
        /*0a00*/ 	.word	index@(_Z35group_norm_nhwc_fwd_one_pass_kernelI11Fp32IOBf16WLi256ELi14ELi224EEv26Group_norm_nhwc_fwd_params)
        /*0a04*/ 	.word	0x00000000


	//----- nvinfo : EIATTR_MIN_STACK_SIZE
	.align		4
.L_467:
        /*0a08*/ 	.byte	0x04, 0x12
        /*0a0a*/ 	.short	(.L_469 - .L_468)
	.align		4
.L_468:
        /*0a0c*/ 	.word	index@(_Z35group_norm_nhwc_fwd_one_pass_kernelI11Fp32IOBf16WLi512ELi14ELi224EEv26Group_norm_nhwc_fwd_params)
        /*0a10*/ 	.word	0x00000000


	//----- nvinfo : EIATTR_MIN_STACK_SIZE
	.align		4
.L_469:
        /*0a14*/ 	.byte	0x04, 0x12
        /*0a16*/ 	.short	(.L_471 - .L_470)
	.align		4
.L_470:
        /*0a18*/ 	.word	index@(_Z35group_norm_nhwc_fwd_one_pass_kernelI11Fp32IOFp16WLi64ELi14ELi224EEv26Group_norm_nhwc_fwd_params)
        /*0a1c*/ 	.word	0x00000000


	//----- nvinfo : EIATTR_MIN_STACK_SIZE
	.align		4
.L_471:
        /*0a20*/ 	.byte	0x04, 0x12
        /*0a22*/ 	.short	(.L_473 - .L_472)
	.align		4
.L_472:
        /*0a24*/ 	.word	index@(_Z35group_norm_nhwc_fwd_one_pass_kernelI11Fp32IOFp16WLi128ELi14ELi224EEv26Group_norm_nhwc_fwd_params)
        /*0a28*/ 	.word	0x00000000


	//----- nvinfo : EIATTR_MIN_STACK_SIZE
	.align		4
.L_473:
        /*0a2c*/ 	.byte	0x04, 0x12
        /*0a2e*/ 	.short	(.L_475 - .L_474)
	.align		4
.L_474:
        /*0a30*/ 	.word	index@(_Z35group_norm_nhwc_fwd_one_pass_kernelI11Fp32IOFp16WLi256ELi14ELi224EEv26Group_norm_nhwc_fwd_params)
        /*0a34*/ 	.word	0x00000000


	//----- nvinfo : EIATTR_MIN_STACK_SIZE
	.align		4
.L_475:
        /*0a38*/ 	.byte	0x04, 0x12
        /*0a3a*/ 	.short	(.L_477 - .L_476)
	.align		4
.L_476:
        /*0a3c*/ 	.word	index@(_Z35group_norm_nhwc_fwd_one_pass_kernelI11Fp32IOFp16WLi512ELi14ELi224EEv26Group_norm_nhwc_fwd_params)
        /*0a40*/ 	.word	0x00000000
.L_477:


//--------------------- .nv.compat                --------------------------
	.section	.nv.compat,"",@"SHT_CUDA_COMPAT_INFO"
	.align	4
        /*0000*/ 	.byte	0x02, 0x09, 0x01, 0x00, 0x02, 0x02, 0x01, 0x00, 0x02, 0x05, 0x05, 0x00, 0x03, 0x07, 0x01, 0x01
        /*0010*/ 	.byte	0x02, 0x03, 0x00, 0x00, 0x02, 0x06, 0x01, 0x00, 0x04, 0x0b, 0x08, 0x00, 0x00, 0x00, 0x00, 0x00
        /*0020*/ 	.byte	0x00, 0x00, 0x00, 0x00


//--------------------- .nv.info._ZN3cub17CUB_300001_SM_9006detail11EmptyKernelIvEEvv --------------------------
	.section	.nv.info._ZN3cub17CUB_300001_SM_9006detail11EmptyKernelIvEEvv,"",@"SHT_CUDA_INFO"
	.sectionflags	@""
	.align	4


	//----- nvinfo : EIATTR_CUDA_API_VERSION
	.align		4
        /*0000*/ 	.byte	0x04, 0x37
        /*0002*/ 	.short	(.L_479 - .L_478)
.L_478:
        /*0004*/ 	.word	0x00000082


	//----- nvinfo : EIATTR_SPARSE_MMA_MASK
	.align		4
.L_479:
        /*0008*/ 	.byte	0x03, 0x50
        /*000a*/ 	.short	0x0000


	//----- nvinfo : EIATTR_MAXREG_COUNT
	.align		4
        /*000c*/ 	.byte	0x03, 0x1b
        /*000e*/ 	.short	0x00ff


	//----- nvinfo : EIATTR_MERCURY_ISA_VERSION
	.align		4
        /*0010*/ 	.byte	0x03, 0x5f
        /*0012*/ 	.short	0x0101


	//----- nvinfo : EIATTR_EXIT_INSTR_OFFSETS
	.align		4
        /*0014*/ 	.byte	0x04, 0x1c
        /*0016*/ 	.short	(.L_481 - .L_480)


	//   ....[0]....
.L_480:
        /*0018*/ 	.word	0x00000010


	//----- nvinfo : EIATTR_SW_WAR
	.align		4
.L_481:
        /*001c*/ 	.byte	0x04, 0x36
        /*001e*/ 	.short	(.L_483 - .L_482)
.L_482:
        /*0020*/ 	.word	0x00000008
.L_483:


//--------------------- .nv.info._Z35group_norm_nhwc_bwd_one_pass_kernelI11Bf16IOFp32WLi64ELi14ELi224EEv26Group_norm_nhwc_bwd_params --------------------------
	.section	.nv.info._Z35group_norm_nhwc_bwd_one_pass_kernelI11Bf16IOFp32WLi64ELi14ELi224EEv26Group_norm_nhwc_bwd_params,"",@"SHT_CUDA_INFO"
	.sectionflags	@""
	.align	4


	//----- nvinfo : EIATTR_CUDA_API_VERSION
	.align		4
        /*0000*/ 	.byte	0x04, 0x37
        /*0002*/ 	.short	(.L_485 - .L_484)
.L_484:
        /*0004*/ 	.word	0x00000082


	//----- nvinfo : EIATTR_KPARAM_INFO
	.align		4
.L_485:
        /*0008*/ 	.byte	0x04, 0x17
        /*000a*/ 	.short	(.L_487 - .L_486)
.L_486:
        /*000c*/ 	.word	0x00000000
        /*0010*/ 	.short	0x0000
        /*0012*/ 	.short	0x0000
        /*0014*/ 	.byte	0x00, 0xf0, 0xe1, 0x02


	//----- nvinfo : EIATTR_SPARSE_MMA_MASK
	.align		4
.L_487:
        /*0018*/ 	.byte	0x03, 0x50
        /*001a*/ 	.short	0x0000


	//----- nvinfo : EIATTR_MAXREG_COUNT
	.align		4
        /*001c*/ 	.byte	0x03, 0x1b
        /*001e*/ 	.short	0x00ff


	//----- nvinfo : EIATTR_NUM_BARRIERS
	.align		4
        /*0020*/ 	.byte	0x02, 0x4c
        /*0022*/ 	.byte	0x01
	.zero		1


	//----- nvinfo : EIATTR_MERCURY_ISA_VERSION
	.align		4
        /*0024*/ 	.byte	0x03, 0x5f
        /*0026*/ 	.short	0x0101


	//----- nvinfo : EIATTR_INT_WARP_WIDE_INSTR_OFFSETS
	.align		4
        /*0028*/ 	.byte	0x04, 0x31
        /*002a*/ 	.short	(.L_489 - .L_488)


	//   ....[0]....
.L_488:
        /*002c*/ 	.word	0x00001f30


	//   ....[1]....
        /*0030*/ 	.word	0x00003870


	//----- nvinfo : EIATTR_COOP_GROUP_MASK_REGIDS
	.align		4
.L_489:
        /*0034*/ 	.byte	0x04, 0x29
        /*0036*/ 	.short	(.L_491 - .L_490)


	//   ....[0]....
.L_490:
        /*0038*/ 	.word	0xffffffff


	//   ....[1]....
        /*003c*/ 	.word	0xffffffff


	//   ....[2]....
        /*0040*/ 	.word	0xffffffff


	//   ....[3]....
        /*0044*/ 	.word	0xffffffff


	//   ....[4]....
        /*0048*/ 	.word	0xffffffff


	//   ....[5]....
        /*004c*/ 	.word	0xffffffff


	//   ....[6]....
        /*0050*/ 	.word	0xffffffff


	//   ....[7]....
        /*0054*/ 	.word	0xffffffff


	//   ....[8]....
        /*0058*/ 	.word	0xffffffff


	//   ....[9]....
        /*005c*/ 	.word	0xffffffff


	//----- nvinfo : EIATTR_COOP_GROUP_INSTR_OFFSETS
	.align		4
.L_491:
        /*0060*/ 	.byte	0x04, 0x28
        /*0062*/ 	.short	(.L_493 - .L_492)


	//   ....[0]....
.L_492:
        /*0064*/ 	.word	0x00000f20


	//   ....[1]....
        /*0068*/ 	.word	0x00000f60


	//   ....[2]....
        /*006c*/ 	.word	0x00001010


	//   ....[3]....
        /*0070*/ 	.word	0x00001030


	//   ....[4]....
        /*0074*/ 	.word	0x00001070


	//   ....[5]....
        /*0078*/ 	.word	0x00001090


	//   ....[6]....
        /*007c*/ 	.word	0x000010c0


	//   ....[7]....
        /*0080*/ 	.word	0x000010e0


	//   ....[8]....
        /*0084*/ 	.word	0x00001110


	//   ....[9]....
        /*0088*/ 	.word	0x00001130


	//----- nvinfo : EIATTR_EXIT_INSTR_OFFSETS
	.align		4
.L_493:
        /*008c*/ 	.byte	0x04, 0x1c
        /*008e*/ 	.short	(.L_495 - .L_494)


	//   ....[0]....
.L_494:
        /*0090*/ 	.word	0x00003960


	//   ....[1]....
        /*0094*/ 	.word	0x00003aa0


	//   ....[2]....
        /*0098*/ 	.word	0x00003ce0


	//----- nvinfo : EIATTR_MAX_THREADS
	.align		4
.L_495:
        /*009c*/ 	.byte	0x04, 0x05
        /*009e*/ 	.short	(.L_497 - .L_496)
.L_496:
        /*00a0*/ 	.word	0x000000e0
        /*00a4*/ 	.word	0x00000001
        /*00a8*/ 	.word	0x00000001


	//----- nvinfo : EIATTR_CRS_STACK_SIZE
	.align		4
.L_497:
        /*00ac*/ 	.byte	0x04, 0x1e
        /*00ae*/ 	.short	(.L_499 - .L_498)
.L_498:
        /*00b0*/ 	.word	0x00000000


	//----- nvinfo : EIATTR_CBANK_PARAM_SIZE
	.align		4
.L_499:
        /*00b4*/ 	.byte	0x03, 0x19
        /*00b6*/ 	.short	0x00b8


	//----- nvinfo : EIATTR_PARAM_CBANK
	.align		4
        /*00b8*/ 	.byte	0x04, 0x0a
        /*00ba*/ 	.short	(.L_501 - .L_500)
	.align		4
.L_500:
        /*00bc*/ 	.word	index@(.nv.constant0._Z35group_norm_nhwc_bwd_one_pass_kernelI11Bf16IOFp32WLi64ELi14ELi224EEv26Group_norm_nhwc_bwd_params)
        /*00c0*/ 	.short	0x0210
        /*00c2*/ 	.short	0x00b8


	//----- nvinfo : EIATTR_SW_WAR
	.align		4
.L_501:
        /*00c4*/ 	.byte	0x04, 0x36
        /*00c6*/ 	.short	(.L_503 - .L_502)
.L_502:
        /*00c8*/ 	.word	0x00000008
.L_503:


//--------------------- .nv.info._Z35group_norm_nhwc_bwd_one_pass_kernelI11Bf16IOFp32WLi128ELi14ELi224EEv26Group_norm_nhwc_bwd_params --------------------------
	.section	.nv.info._Z35group_norm_nhwc_bwd_one_pass_kernelI11Bf16IOFp32WLi128ELi14ELi224EEv26Group_norm_nhwc_bwd_params,"",@"SHT_CUDA_INFO"
	.sectionflags	@""
	.align	4


	//----- nvinfo : EIATTR_CUDA_API_VERSION
	.align		4
        /*0000*/ 	.byte	0x04, 0x37
        /*0002*/ 	.short	(.L_505 - .L_504)
.L_504:
        /*0004*/ 	.word	0x00000082


	//----- nvinfo : EIATTR_KPARAM_INFO
	.align		4
.L_505:
        /*0008*/ 	.byte	0x04, 0x17
        /*000a*/ 	.short	(.L_507 - .L_506)
.L_506:
        /*000c*/ 	.word	0x00000000
        /*0010*/ 	.short	0x0000
        /*0012*/ 	.short	0x0000
        /*0014*/ 	.byte	0x00, 0xf0, 0xe1, 0x02


	//----- nvinfo : EIATTR_SPARSE_MMA_MASK
	.align		4
.L_507:
        /*0018*/ 	.byte	0x03, 0x50
        /*001a*/ 	.short	0x0000


	//----- nvinfo : EIATTR_MAXREG_COUNT
	.align		4
        /*001c*/ 	.byte	0x03, 0x1b
        /*001e*/ 	.short	0x00ff


	//----- nvinfo : EIATTR_NUM_BARRIERS
	.align		4
        /*0020*/ 	.byte	0x02, 0x4c
        /*0022*/ 	.byte	0x01
	.zero		1


	//----- nvinfo : EIATTR_MERCURY_ISA_VERSION
	.align		4
        /*0024*/ 	.byte	0x03, 0x5f
        /*0026*/ 	.short	0x0101


	//----- nvinfo : EIATTR_INT_WARP_WIDE_INSTR_OFFSETS
	.align		4
        /*0028*/ 	.byte	0x04, 0x31
        /*002a*/ 	.short	(.L_509 - .L_508)


	//   ....[0]....
.L_508:
        /*002c*/ 	.word	0x000027f0


	//   ....[1]....
        /*0030*/ 	.word	0x00004860


	//----- nvinfo : EIATTR_COOP_GROUP_MASK_REGIDS
	.align		4
.L_509:
        /*0034*/ 	.byte	0x04, 0x29
        /*0036*/ 	.short	(.L_511 - .L_510)


	//   ....[0]....
.L_510:
        /*0038*/ 	.word	0xffffffff


	//   ....[1]....
        /*003c*/ 	.word	0xffffffff


	//   ....[2]....
        /*0040*/ 	.word	0xffffffff


	//   ....[3]....
        /*0044*/ 	.word	0xffffffff


	//   ....[4]....
        /*0048*/ 	.word	0xffffffff


	//   ....[5]....
        /*004c*/ 	.word	0xffffffff


	//   ....[6]....
        /*0050*/ 	.word	0xffffffff


	//   ....[7]....
        /*0054*/ 	.word	0xffffffff


	//   ....[8]....
        /*0058*/ 	.word	0xffffffff


	//   ....[9]....
        /*005c*/ 	.word	0xffffffff


	//----- nvinfo : EIATTR_COOP_GROUP_INSTR_OFFSETS
	.align		4
.L_511:
        /*0060*/ 	.byte	0x04, 0x28
        /*0062*/ 	.short	(.L_513 - .L_512)


	//   ....[0]....
.L_512:
        /*0064*/ 	.word	0x00001750


	//   ....[1]....
        /*0068*/ 	.word	0x00001790


	//   ....[2]....
        /*006c*/ 	.word	0x000018e0


	//   ....[3]....
        /*0070*/ 	.word	0x000018f0


	//   ....[4]....
        /*0074*/ 	.word	0x00001920


	//   ....[5]....
        /*0078*/ 	.word	0x00001940


	//   ....[6]....
        /*007c*/ 	.word	0x00001970


	//   ....[7]....
        /*0080*/ 	.word	0x00001990


	//   ....[8]....
        /*0084*/ 	.word	0x000019c0


	//   ....[9]....
        /*0088*/ 	.word	0x000019e0


	//----- nvinfo : EIATTR_EXIT_INSTR_OFFSETS
	.align		4
.L_513:
        /*008c*/ 	.byte	0x04, 0x1c
        /*008e*/ 	.short	(.L_515 - .L_514)


	//   ....[0]....
.L_514:
        /*0090*/ 	.word	0x000048f0


	//   ....[1]....
        /*0094*/ 	.word	0x00004a30


	//   ....[2]....
        /*0098*/ 	.word	0x00004c80


	//----- nvinfo : EIATTR_MAX_THREADS
	.align		4
.L_515:
        /*009c*/ 	.byte	0x04, 0x05
        /*009e*/ 	.short	(.L_517 - .L_516)
.L_516:
        /*00a0*/ 	.word	0x000000e0
        /*00a4*/ 	.word	0x00000001
        /*00a8*/ 	.word	0x00000001


	//----- nvinfo : EIATTR_CRS_STACK_SIZE
	.align		4
.L_517:
        /*00ac*/ 	.byte	0x04, 0x1e
        /*00ae*/ 	.short	(.L_519 - .L_518)
.L_518:
        /*00b0*/ 	.word	0x00000000


	//----- nvinfo : EIATTR_CBANK_PARAM_SIZE
	.align		4
.L_519:
        /*00b4*/ 	.byte	0x03, 0x19
        /*00b6*/ 	.short	0x00b8


	//----- nvinfo : EIATTR_PARAM_CBANK
	.align		4
        /*00b8*/ 	.byte	0x04, 0x0a
        /*00ba*/ 	.short	(.L_521 - .L_520)
	.align		4
.L_520:
        /*00bc*/ 	.word	index@(.nv.constant0._Z35group_norm_nhwc_bwd_one_pass_kernelI11Bf16IOFp32WLi128ELi14ELi224EEv26Group_norm_nhwc_bwd_params)
        /*00c0*/ 	.short	0x0210
        /*00c2*/ 	.short	0x00b8


	//----- nvinfo : EIATTR_SW_WAR
	.align		4
.L_521:
        /*00c4*/ 	.byte	0x04, 0x36
        /*00c6*/ 	.short	(.L_523 - .L_522)
.L_522:
        /*00c8*/ 	.word	0x00000008
.L_523:


//--------------------- .nv.info._Z35group_norm_nhwc_bwd_one_pass_kernelI11Bf16IOFp32WLi256ELi14ELi224EEv26Group_norm_nhwc_bwd_params --------------------------
	.section	.nv.info._Z35group_norm_nhwc_bwd_one_pass_kernelI11Bf16IOFp32WLi256ELi14ELi224EEv26Group_norm_nhwc_bwd_params,"",@"SHT_CUDA_INFO"
	.sectionflags	@""
	.align	4


	//----- nvinfo : EIATTR_CUDA_API_VERSION
	.align		4
        /*0000*/ 	.byte	0x04, 0x37
        /*0002*/ 	.short	(.L_525 - .L_524)
.L_524:
        /*0004*/ 	.word	0x00000082


	//----- nvinfo : EIATTR_KPARAM_INFO
	.align		4
.L_525:
        /*0008*/ 	.byte	0x04, 0x17
        /*000a*/ 	.short	(.L_527 - .L_526)
.L_526:
        /*000c*/ 	.word	0x00000000
        /*0010*/ 	.short	0x0000
        /*0012*/ 	.short	0x0000
        /*0014*/ 	.byte	0x00, 0xf0, 0xe1, 0x02


	//----- nvinfo : EIATTR_SPARSE_MMA_MASK
	.align		4
.L_527:
        /*0018*/ 	.byte	0x03, 0x50
        /*001a*/ 	.short	0x0000


	//----- nvinfo : EIATTR_MAXREG_COUNT
	.align		4
        /*001c*/ 	.byte	0x03, 0x1b
        /*001e*/ 	.short	0x00ff


	//----- nvinfo : EIATTR_NUM_BARRIERS
	.align		4
        /*0020*/ 	.byte	0x02, 0x4c
        /*0022*/ 	.byte	0x01
	.zero		1


	//----- nvinfo : EIATTR_MERCURY_ISA_VERSION
	.align		4
        /*0024*/ 	.byte	0x03, 0x5f
        /*0026*/ 	.short	0x0101


	//----- nvinfo : EIATTR_INT_WARP_WIDE_INSTR_OFFSETS
	.align		4
        /*0028*/ 	.byte	0x04, 0x31
        /*002a*/ 	.short	(.L_529 - .L_528)


	//   ....[0]....
.L_528:
        /*002c*/ 	.word	0x000038a0


	//   ....[1]....
        /*0030*/ 	.word	0x00006630


	//----- nvinfo : EIATTR_COOP_GROUP_MASK_REGIDS
	.align		4
.L_529:
        /*0034*/ 	.byte	0x04, 0x29
        /*0036*/ 	.short	(.L_531 - .L_530)


	//   ....[0]....
.L_530:
        /*0038*/ 	.word	0xffffffff


	//   ....[1]....
        /*003c*/ 	.word	0xffffffff


	//   ....[2]....
        /*0040*/ 	.word	0xffffffff


	//   ....[3]....
        /*0044*/ 	.word	0xffffffff


	//   ....[4]....
        /*0048*/ 	.word	0xffffffff


	//   ....[5]....
        /*004c*/ 	.word	0xffffffff


	//   ....[6]....
        /*0050*/ 	.word	0xffffffff


	//   ....[7]....
        /*0054*/ 	.word	0xffffffff


	//   ....[8]....
        /*0058*/ 	.word	0xffffffff


	//   ....[9]....
        /*005c*/ 	.word	0xffffffff


	//----- nvinfo : EIATTR_COOP_GROUP_INSTR_OFFSETS
	.align		4
.L_531:
        /*0060*/ 	.byte	0x04, 0x28
        /*0062*/ 	.short	(.L_533 - .L_532)


	//   ....[0]....
.L_532:
        /*0064*/ 	.word	0x00002650


	//   ....[1]....
        /*0068*/ 	.word	0x00002660


	//   ....[2]....
        /*006c*/ 	.word	0x000026b0


	//   ....[3]....
        /*0070*/ 	.word	0x000026c0


	//   ....[4]....
        /*0074*/ 	.word	0x00002700


	//   ....[5]....
        /*0078*/ 	.word	0x00002710


	//   ....[6]....
        /*007c*/ 	.word	0x00002750


	//   ....[7]....
        /*0080*/ 	.word	0x00002760


	//   ....[8]....
        /*0084*/ 	.word	0x000027a0


	//   ....[9]....
        /*0088*/ 	.word	0x000027b0


	//----- nvinfo : EIATTR_EXIT_INSTR_OFFSETS
	.align		4
.L_533:
        /*008c*/ 	.byte	0x04, 0x1c
        /*008e*/ 	.short	(.L_535 - .L_534)


	//   ....[0]....
.L_534:
        /*0090*/ 	.word	0x00006720


	//   ....[1]....
        /*0094*/ 	.word	0x00006860


	//   ....[2]....
        /*0098*/ 	.word	0x00006aa0


	//----- nvinfo : EIATTR_MAX_THREADS
	.align		4
.L_535:
        /*009c*/ 	.byte	0x04, 0x05
        /*009e*/ 	.short	(.L_537 - .L_536)
.L_536:
        /*00a0*/ 	.word	0x000000e0
        /*00a4*/ 	.word	0x00000001
        /*00a8*/ 	.word	0x00000001


	//----- nvinfo : EIATTR_CRS_STACK_SIZE
	.align		4
.L_537:
        /*00ac*/ 	.byte	0x04, 0x1e
        /*00ae*/ 	.short	(.L_539 - .L_538)
.L_538:
        /*00b0*/ 	.word	0x00000000


	//----- nvinfo : EIATTR_CBANK_PARAM_SIZE
	.align		4
.L_539:
        /*00b4*/ 	.byte	0x03, 0x19
        /*00b6*/ 	.short	0x00b8


	//----- nvinfo : EIATTR_PARAM_CBANK
	.align		4
        /*00b8*/ 	.byte	0x04, 0x0a
        /*00ba*/ 	.short	(.L_541 - .L_540)
	.align		4
.L_540:
        /*00bc*/ 	.word	index@(.nv.constant0._Z35group_norm_nhwc_bwd_one_pass_kernelI11Bf16IOFp32WLi256ELi14ELi224EEv26Group_norm_nhwc_bwd_params)
        /*00c0*/ 	.short	0x0210
        /*00c2*/ 	.short	0x00b8


	//----- nvinfo : EIATTR_SW_WAR
	.align		4
.L_541:
        /*00c4*/ 	.byte	0x04, 0x36
        /*00c6*/ 	.short	(.L_543 - .L_542)
.L_542:
        /*00c8*/ 	.word	0x00000008
.L_543:


//--------------------- .nv.info._Z35group_norm_nhwc_bwd_one_pass_kernelI11Bf16IOFp32WLi512ELi14ELi224EEv26Group_norm_nhwc_bwd_params --------------------------
	.section	.nv.info._Z35group_norm_nhwc_bwd_one_pass_kernelI11Bf16IOFp32WLi512ELi14ELi224EEv26Group_norm_nhwc_bwd_params,"",@"SHT_CUDA_INFO"
	.sectionflags	@""
	.align	4


	//----- nvinfo : EIATTR_CUDA_API_VERSION
	.align		4
        /*0000*/ 	.byte	0x04, 0x37
        /*0002*/ 	.short	(.L_545 - .L_544)
.L_544:
        /*0004*/ 	.word	0x00000082


	//----- nvinfo : EIATTR_KPARAM_INFO
	.align		4
.L_545:
        /*0008*/ 	.byte	0x04, 0x17
        /*000a*/ 	.short	(.L_547 - .L_546)
.L_546:
        /*000c*/ 	.word	0x00000000
        /*0010*/ 	.short	0x0000
        /*0012*/ 	.short	0x0000
        /*0014*/ 	.byte	0x00, 0xf0, 0xe1, 0x02


	//----- nvinfo : EIATTR_SPARSE_MMA_MASK
	.align		4
.L_547:
        /*0018*/ 	.byte	0x03, 0x50
        /*001a*/ 	.short	0x0000


	//----- nvinfo : EIATTR_MAXREG_COUNT
	.align		4
        /*001c*/ 	.byte	0x03, 0x1b
        /*001e*/ 	.short	0x00ff


	//----- nvinfo : EIATTR_NUM_BARRIERS
	.align		4
        /*0020*/ 	.byte	0x02, 0x4c
        /*0022*/ 	.byte	0x01
	.zero		1


	//----- nvinfo : EIATTR_MERCURY_ISA_VERSION
	.align		4
        /*0024*/ 	.byte	0x03, 0x5f
        /*0026*/ 	.short	0x0101


	//----- nvinfo : EIATTR_INT_WARP_WIDE_INSTR_OFFSETS
	.align		4
        /*0028*/ 	.byte	0x04, 0x31
        /*002a*/ 	.short	(.L_549 - .L_548)


	//   ....[0]....
.L_548:
        /*002c*/ 	.word	0x00005a10


	//   ....[1]....
        /*0030*/ 	.word	0x0000a1d0


	//----- nvinfo : EIATTR_COOP_GROUP_MASK_REGIDS
	.align		4
.L_549:
        /*0034*/ 	.byte	0x04, 0x29
        /*0036*/ 	.short	(.L_551 - .L_550)


	//   ....[0]....
.L_550:
        /*0038*/ 	.word	0xffffffff


	//   ....[1]....
        /*003c*/ 	.word	0xffffffff


	//   ....[2]....
        /*0040*/ 	.word	0xffffffff


	//   ....[3]....
        /*0044*/ 	.word	0xffffffff


	//   ....[4]....
        /*0048*/ 	.word	0xffffffff


	//   ....[5]....
        /*004c*/ 	.word	0xffffffff


	//   ....[6]....
        /*0050*/ 	.word	0xffffffff


	//   ....[7]....
        /*0054*/ 	.word	0xffffffff


	//   ....[8]....
        /*0058*/ 	.word	0xffffffff


	//   ....[9]....
        /*005c*/ 	.word	0xffffffff


	//----- nvinfo : EIATTR_COOP_GROUP_INSTR_OFFSETS
	.align		4
.L_551:
        /*0060*/ 	.byte	0x04, 0x28
        /*0062*/ 	.short	(.L_553 - .L_552)


	//   ....[0]....
.L_552:
        /*0064*/ 	.word	0x00004630


	//   ....[1]....
        /*0068*/ 	.word	0x00004670


	//   ....[2]....
        /*006c*/ 	.word	0x00004800


	//   ....[3]....
        /*0070*/ 	.word	0x00004840


	//   ....[4]....
        /*0074*/ 	.word	0x000049d0


	//   ....[5]....
        /*0078*/ 	.word	0x000049f0


	//   ....[6]....
        /*007c*/ 	.word	0x00004a30


	//   ....[7]....
        /*0080*/ 	.word	0x00004a50


	//   ....[8]....
        /*0084*/ 	.word	0x00004a80


	//   ....[9]....
        /*0088*/ 	.word	0x00004aa0


	//----- nvinfo : EIATTR_EXIT_INSTR_OFFSETS
	.align		4
.L_553:
        /*008c*/ 	.byte	0x04, 0x1c
        /*008e*/ 	.short	(.L_555 - .L_554)


	//   ....[0]....
.L_554:
        /*0090*/ 	.word	0x0000a260


	//   ....[1]....
        /*0094*/ 	.word	0x0000a3a0


	//   ....[2]....
        /*0098*/ 	.word	0x0000a5e0


	//----- nvinfo : EIATTR_MAX_THREADS
	.align		4
.L_555:
        /*009c*/ 	.byte	0x04, 0x05
        /*009e*/ 	.short	(.L_557 - .L_556)
.L_556:
        /*00a0*/ 	.word	0x000000e0
        /*00a4*/ 	.word	0x00000001
        /*00a8*/ 	.word	0x00000001


	//----- nvinfo : EIATTR_CRS_STACK_SIZE
	.align		4
.L_557:
        /*00ac*/ 	.byte	0x04, 0x1e
        /*00ae*/ 	.short	(.L_559 - .L_558)
.L_558:
        /*00b0*/ 	.word	0x00000000


	//----- nvinfo : EIATTR_CBANK_PARAM_SIZE
	.align		4
.L_559:
        /*00b4*/ 	.byte	0x03, 0x19
        /*00b6*/ 	.short	0x00b8


	//----- nvinfo : EIATTR_PARAM_CBANK
	.align		4
        /*00b8*/ 	.byte	0x04, 0x0a
        /*00ba*/ 	.short	(.L_561 - .L_560)
	.align		4
.L_560:
        /*00bc*/ 	.word	index@(.nv.constant0._Z35group_norm_nhwc_bwd_one_pass_kernelI11Bf16IOFp32WLi512ELi14ELi224EEv26Group_norm_nhwc_bwd_params)
        /*00c0*/ 	.short	0x0210
        /*00c2*/ 	.short	0x00b8


	//----- nvinfo : EIATTR_SW_WAR
	.align		4
.L_561:
        /*00c4*/ 	.byte	0x04, 0x36
        /*00c6*/ 	.short	(.L_563 - .L_562)
.L_562:
        /*00c8*/ 	.word	0x00000008
.L_563:


//--------------------- .nv.info._Z35group_norm_nhwc_bwd_one_pass_kernelI11Bf16IOBf16WLi64ELi14ELi224EEv26Group_norm_nhwc_bwd_params --------------------------
	.section	.nv.info._Z35group_norm_nhwc_bwd_one_pass_kernelI11Bf16IOBf16WLi64ELi14ELi224EEv26Group_norm_nhwc_bwd_params,"",@"SHT_CUDA_INFO"
	.sectionflags	@""
	.align	4


	//----- nvinfo : EIATTR_CUDA_API_VERSION
	.align		4
        /*0000*/ 	.byte	0x04, 0x37
        /*0002*/ 	.short	(.L_565 - .L_564)
.L_564:
        /*0004*/ 	.word	0x00000082


	//----- nvinfo : EIATTR_KPARAM_INFO
	.align		4
.L_565:
        /*0008*/ 	.byte	0x04, 0x17
        /*000a*/ 	.short	(.L_567 - .L_566)
.L_566:
        /*000c*/ 	.word	0x00000000
        /*0010*/ 	.short	0x0000
        /*0012*/ 	.short	0x0000
        /*0014*/ 	.byte	0x00, 0xf0, 0xe1, 0x02


	//----- nvinfo : EIATTR_SPARSE_MMA_MASK
	.align		4
.L_567:
        /*0018*/ 	.byte	0x03, 0x50
        /*001a*/ 	.short	0x0000


	//----- nvinfo : EIATTR_MAXREG_COUNT
	.align		4
        /*001c*/ 	.byte	0x03, 0x1b
        /*001e*/ 	.short	0x00ff


	//----- nvinfo : EIATTR_NUM_BARRIERS
	.align		4
        /*0020*/ 	.byte	0x02, 0x4c
        /*0022*/ 	.byte	0x01
	.zero		1


	//----- nvinfo : EIATTR_MERCURY_ISA_VERSION
	.align		4
        /*0024*/ 	.byte	0x03, 0x5f
        /*0026*/ 	.short	0x0101


	//----- nvinfo : EIATTR_INT_WARP_WIDE_INSTR_OFFSETS
	.align		4
        /*0028*/ 	.byte	0x04, 0x31
        /*002a*/ 	.short	(.L_569 - .L_568)


	//   ....[0]....
.L_568:
        /*002c*/ 	.word	0x00001f90


	//   ....[1]....
        /*0030*/ 	.word	0x000038d0


	//----- nvinfo : EIATTR_COOP_GROUP_MASK_REGIDS
	.align		4
.L_569:
        /*0034*/ 	.byte	0x04, 0x29
        /*0036*/ 	.short	(.L_571 - .L_570)


	//   ....[0]....
.L_570:
        /*0038*/ 	.word	0xffffffff


	//   ....[1]....
        /*003c*/ 	.word	0xffffffff


	//   ....[2]....
        /*0040*/ 	.word	0xffffffff


	//   ....[3]....
        /*0044*/ 	.word	0xffffffff


	//   ....[4]....
        /*0048*/ 	.word	0xffffffff


	//   ....[5]....
        /*004c*/ 	.word	0xffffffff


	//   ....[6]....
        /*0050*/ 	.word	0xffffffff


	//   ....[7]....
        /*0054*/ 	.word	0xffffffff


	//   ....[8]....
        /*0058*/ 	.word	0xffffffff


	//   ....[9]....
        /*005c*/ 	.word	0xffffffff


	//----- nvinfo : EIATTR_COOP_GROUP_INSTR_OFFSETS
	.align		4
.L_571:
        /*0060*/ 	.byte	0x04, 0x28
        /*0062*/ 	.short	(.L_573 - .L_572)


	//   ....[0]....
.L_572:
        /*0064*/ 	.word	0x00000f80


	//   ....[1]....
        /*0068*/ 	.word	0x00000fc0


	//   ....[2]....
        /*006c*/ 	.word	0x00001070


	//   ....[3]....
        /*0070*/ 	.word	0x00001090


	//   ....[4]....
        /*0074*/ 	.word	0x000010d0


	//   ....[5]....
        /*0078*/ 	.word	0x000010f0


	//   ....[6]....
        /*007c*/ 	.word	0x00001120


	//   ....[7]....
        /*0080*/ 	.word	0x00001140


	//   ....[8]....
        /*0084*/ 	.word	0x00001170


	//   ....[9]....
        /*0088*/ 	.word	0x00001190


	//----- nvinfo : EIATTR_EXIT_INSTR_OFFSETS
	.align		4
.L_573:
        /*008c*/ 	.byte	0x04, 0x1c
        /*008e*/ 	.short	(.L_575 - .L_574)


	//   ....[0]....
.L_574:
        /*0090*/ 	.word	0x000039c0


	//   ....[1]....
        /*0094*/ 	.word	0x00003b00


	//   ....[2]....
        /*0098*/ 	.word	0x00003d60


	//----- nvinfo : EIATTR_MAX_THREADS
	.align		4
.L_575:
        /*009c*/ 	.byte	0x04, 0x05
        /*009e*/ 	.short	(.L_577 - .L_576)
.L_576:
        /*00a0*/ 	.word	0x000000e0
        /*00a4*/ 	.word	0x00000001
        /*00a8*/ 	.word	0x00000001


	//----- nvinfo : EIATTR_CRS_STACK_SIZE
	.align		4
.L_577:
        /*00ac*/ 	.byte	0x04, 0x1e
        /*00ae*/ 	.short	(.L_579 - .L_578)
.L_578:
        /*00b0*/ 	.word	0x00000000


	//----- nvinfo : EIATTR_CBANK_PARAM_SIZE
	.align		4
.L_579:
        /*00b4*/ 	.byte	0x03, 0x19
        /*00b6*/ 	.short	0x00b8


	//----- nvinfo : EIATTR_PARAM_CBANK
	.align		4
        /*00b8*/ 	.byte	0x04, 0x0a
        /*00ba*/ 	.short	(.L_581 - .L_580)
	.align		4
.L_580:
        /*00bc*/ 	.word	index@(.nv.constant0._Z35group_norm_nhwc_bwd_one_pass_kernelI11Bf16IOBf16WLi64ELi14ELi224EEv26Group_norm_nhwc_bwd_params)
        /*00c0*/ 	.short	0x0210
        /*00c2*/ 	.short	0x00b8


	//----- nvinfo : EIATTR_SW_WAR
	.align		4
.L_581:
        /*00c4*/ 	.byte	0x04, 0x36
        /*00c6*/ 	.short	(.L_583 - .L_582)
.L_582:
        /*00c8*/ 	.word	0x00000008
.L_583:


//--------------------- .nv.info._Z35group_norm_nhwc_bwd_one_pass_kernelI11Bf16IOBf16WLi128ELi14ELi224EEv26Group_norm_nhwc_bwd_params --------------------------
	.section	.nv.info._Z35group_norm_nhwc_bwd_one_pass_kernelI11Bf16IOBf16WLi128ELi14ELi224EEv26Group_norm_nhwc_bwd_params,"",@"SHT_CUDA_INFO"
	.sectionflags	@""
	.align	4


	//----- nvinfo : EIATTR_CUDA_API_VERSION
	.align		4
        /*0000*/ 	.byte	0x04, 0x37
        /*0002*/ 	.short	(.L_585 - .L_584)
.L_584:
        /*0004*/ 	.word	0x00000082


	//----- nvinfo : EIATTR_KPARAM_INFO
	.align		4
.L_585:
        /*0008*/ 	.byte	0x04, 0x17
        /*000a*/ 	.short	(.L_587 - .L_586)
.L_586:
        /*000c*/ 	.word	0x00000000
        /*0010*/ 	.short	0x0000
        /*0012*/ 	.short	0x0000
        /*0014*/ 	.byte	0x00, 0xf0, 0xe1, 0x02


	//----- nvinfo : EIATTR_SPARSE_MMA_MASK
	.align		4
.L_587:
        /*0018*/ 	.byte	0x03, 0x50
        /*001a*/ 	.short	0x0000


	//----- nvinfo : EIATTR_MAXREG_COUNT
	.align		4
        /*001c*/ 	.byte	0x03, 0x1b
        /*001e*/ 	.short	0x00ff


	//----- nvinfo : EIATTR_NUM_BARRIERS
	.align		4
        /*0020*/ 	.byte	0x02, 0x4c
        /*0022*/ 	.byte	0x01
	.zero		1


	//----- nvinfo : EIATTR_MERCURY_ISA_VERSION
	.align		4
        /*0024*/ 	.byte	0x03, 0x5f
        /*0026*/ 	.short	0x0101


	//----- nvinfo : EIATTR_INT_WARP_WIDE_INSTR_OFFSETS
	.align		4
        /*0028*/ 	.byte	0x04, 0x31
        /*002a*/ 	.short	(.L_589 - .L_588)


	//   ....[0]....
.L_588:
        /*002c*/ 	.word	0x00002860


	//   ....[1]....
        /*0030*/ 	.word	0x000048d0


	//----- nvinfo : EIATTR_COOP_GROUP_MASK_REGIDS
	.align		4
.L_589:
        /*0034*/ 	.byte	0x04, 0x29
        /*0036*/ 	.short	(.L_591 - .L_590)


	//   ....[0]....
.L_590:
        /*0038*/ 	.word	0xffffffff


	//   ....[1]....
        /*003c*/ 	.word	0xffffffff


	//   ....[2]....
        /*0040*/ 	.word	0xffffffff


	//   ....[3]....
        /*0044*/ 	.word	0xffffffff


	//   ....[4]....
        /*0048*/ 	.word	0xffffffff


	//   ....[5]....
        /*004c*/ 	.word	0xffffffff


	//   ....[6]....
        /*0050*/ 	.word	0xffffffff


	//   ....[7]....
        /*0054*/ 	.word	0xffffffff


	//   ....[8]....
        /*0058*/ 	.word	0xffffffff


	//   ....[9]....
        /*005c*/ 	.word	0xffffffff


	//----- nvinfo : EIATTR_COOP_GROUP_INSTR_OFFSETS
	.align		4
.L_591:
        /*0060*/ 	.byte	0x04, 0x28
        /*0062*/ 	.short	(.L_593 - .L_592)


	//   ....[0]....
.L_592:
        /*0064*/ 	.word	0x000017c0


	//   ....[1]....
        /*0068*/ 	.word	0x00001800


	//   ....[2]....
        /*006c*/ 	.word	0x00001950


	//   ....[3]....
        /*0070*/ 	.word	0x00001960


	//   ....[4]....
        /*0074*/ 	.word	0x00001990


	//   ....[5]....
        /*0078*/ 	.word	0x000019b0


	//   ....[6]....
        /*007c*/ 	.word	0x000019e0


	//   ....[7]....
        /*0080*/ 	.word	0x00001a00


	//   ....[8]....
        /*0084*/ 	.word	0x00001a30


	//   ....[9]....
        /*0088*/ 	.word	0x00001a50


	//----- nvinfo : EIATTR_EXIT_INSTR_OFFSETS
	.align		4
.L_593:
        /*008c*/ 	.byte	0x04, 0x1c
        /*008e*/ 	.short	(.L_595 - .L_594)


	//   ....[0]....
.L_594:
        /*0090*/ 	.word	0x00004960


	//   ....[1]....
        /*0094*/ 	.word	0x00004aa0


	//   ....[2]....
        /*0098*/ 	.word	0x00004d10


	//----- nvinfo : EIATTR_MAX_THREADS
	.align		4
.L_595:
        /*009c*/ 	.byte	0x04, 0x05
        /*009e*/ 	.short	(.L_597 - .L_596)
.L_596:
        /*00a0*/ 	.word	0x000000e0
        /*00a4*/ 	.word	0x00000001
        /*00a8*/ 	.word	0x00000001


	//----- nvinfo : EIATTR_CRS_STACK_SIZE
	.align		4
.L_597:
        /*00ac*/ 	.byte	0x04, 0x1e
        /*00ae*/ 	.short	(.L_599 - .L_598)
.L_598:
        /*00b0*/ 	.word	0x00000000


	//----- nvinfo : EIATTR_CBANK_PARAM_SIZE
	.align		4
.L_599:
        /*00b4*/ 	.byte	0x03, 0x19
        /*00b6*/ 	.short	0x00b8


	//----- nvinfo : EIATTR_PARAM_CBANK
	.align		4
        /*00b8*/ 	.byte	0x04, 0x0a
        /*00ba*/ 	.short	(.L_601 - .L_600)
	.align		4
.L_600:
        /*00bc*/ 	.word	index@(.nv.constant0._Z35group_norm_nhwc_bwd_one_pass_kernelI11Bf16IOBf16WLi128ELi14ELi224EEv26Group_norm_nhwc_bwd_params)
        /*00c0*/ 	.short	0x0210
        /*00c2*/ 	.short	0x00b8


	//----- nvinfo : EIATTR_SW_WAR
	.align		4
.L_601:
        /*00c4*/ 	.byte	0x04, 0x36
        /*00c6*/ 	.short	(.L_603 - .L_602)
.L_602:
        /*00c8*/ 	.word	0x00000008
.L_603:


//--------------------- .nv.info._Z35group_norm_nhwc_bwd_one_pass_kernelI11Bf16IOBf16WLi256ELi14ELi224EEv26Group_norm_nhwc_bwd_params --------------------------
	.section	.nv.info._Z35group_norm_nhwc_bwd_one_pass_kernelI11Bf16IOBf16WLi256ELi14ELi224EEv26Group_norm_nhwc_bwd_params,"",@"SHT_CUDA_INFO"
	.sectionflags	@""
	.align	4


	//----- nvinfo : EIATTR_CUDA_API_VERSION
	.align		4
        /*0000*/ 	.byte	0x04, 0x37
        /*0002*/ 	.short	(.L_605 - .L_604)
.L_604:
        /*0004*/ 	.word	0x00000082


	//----- nvinfo : EIATTR_KPARAM_INFO
	.align		4
.L_605:
        /*0008*/ 	.byte	0x04, 0x17
        /*000a*/ 	.short	(.L_607 - .L_606)
.L_606:
        /*000c*/ 	.word	0x00000000
        /*0010*/ 	.short	0x0000
        /*0012*/ 	.short	0x0000
        /*0014*/ 	.byte	0x00, 0xf0, 0xe1, 0x02


	//----- nvinfo : EIATTR_SPARSE_MMA_MASK
	.align		4
.L_607:
        /*0018*/ 	.byte	0x03, 0x50
        /*001a*/ 	.short	0x0000


	//----- nvinfo : EIATTR_MAXREG_COUNT
	.align		4
        /*001c*/ 	.byte	0x03, 0x1b
        /*001e*/ 	.short	0x00ff


	//----- nvinfo : EIATTR_NUM_BARRIERS
	.align		4
        /*0020*/ 	.byte	0x02, 0x4c
        /*0022*/ 	.byte	0x01
	.zero		1


	//----- nvinfo : EIATTR_MERCURY_ISA_VERSION
	.align		4
        /*0024*/ 	.byte	0x03, 0x5f
        /*0026*/ 	.short	0x0101


	//----- nvinfo : EIATTR_INT_WARP_WIDE_INSTR_OFFSETS
	.align		4
        /*0028*/ 	.byte	0x04, 0x31
        /*002a*/ 	.short	(.L_609 - .L_608)


	//   ....[0]....
.L_608:
        /*002c*/ 	.word	0x000038f0


	//   ....[1]....
        /*0030*/ 	.word	0x00006680


	//----- nvinfo : EIATTR_COOP_GROUP_MASK_REGIDS
	.align		4
.L_609:
        /*0034*/ 	.byte	0x04, 0x29
        /*0036*/ 	.short	(.L_611 - .L_610)


	//   ....[0]....
.L_610:
        /*0038*/ 	.word	0xffffffff


	//   ....[1]....
        /*003c*/ 	.word	0xffffffff


	//   ....[2]....
        /*0040*/ 	.word	0xffffffff


	//   ....[3]....
        /*0044*/ 	.word	0xffffffff


	//   ....[4]....
        /*0048*/ 	.word	0xffffffff


	//   ....[5]....
        /*004c*/ 	.word	0xffffffff


	//   ....[6]....
        /*0050*/ 	.word	0xffffffff


	//   ....[7]....
        /*0054*/ 	.word	0xffffffff


	//   ....[8]....
        /*0058*/ 	.word	0xffffffff


	//   ....[9]....
        /*005c*/ 	.word	0xffffffff


	//----- nvinfo : EIATTR_COOP_GROUP_INSTR_OFFSETS
	.align		4
.L_611:
        /*0060*/ 	.byte	0x04, 0x28
        /*0062*/ 	.short	(.L_613 - .L_612)


	//   ....[0]....
.L_612:
        /*0064*/ 	.word	0x000026a0


	//   ....[1]....
        /*0068*/ 	.word	0x000026b0


	//   ....[2]....
        /*006c*/ 	.word	0x00002700


	//   ....[3]....
        /*0070*/ 	.word	0x00002710


	//   ....[4]....
        /*0074*/ 	.word	0x00002750


	//   ....[5]....
        /*0078*/ 	.word	0x00002760


	//   ....[6]....
        /*007c*/ 	.word	0x000027a0


	//   ....[7]....
        /*0080*/ 	.word	0x000027b0


	//   ....[8]....
        /*0084*/ 	.word	0x000027f0


	//   ....[9]....
        /*0088*/ 	.word	0x00002800


	//----- nvinfo : EIATTR_EXIT_INSTR_OFFSETS
	.align		4
.L_613:
        /*008c*/ 	.byte	0x04, 0x1c
        /*008e*/ 	.short	(.L_615 - .L_614)


	//   ....[0]....
.L_614:
        /*0090*/ 	.word	0x00006770


	//   ....[1]....
        /*0094*/ 	.word	0x000068b0


	//   ....[2]....
        /*0098*/ 	.word	0x00006b10


	//----- nvinfo : EIATTR_MAX_THREADS
	.align		4
.L_615:
        /*009c*/ 	.byte	0x04, 0x05
        /*009e*/ 	.short	(.L_617 - .L_616)
.L_616:
        /*00a0*/ 	.word	0x000000e0
        /*00a4*/ 	.word	0x00000001
        /*00a8*/ 	.word	0x00000001


	//----- nvinfo : EIATTR_CRS_STACK_SIZE
	.align		4
.L_617:
        /*00ac*/ 	.byte	0x04, 0x1e
        /*00ae*/ 	.short	(.L_619 - .L_618)
.L_618:
        /*00b0*/ 	.word	0x00000000


	//----- nvinfo : EIATTR_CBANK_PARAM_SIZE
	.align		4
.L_619:
        /*00b4*/ 	.byte	0x03, 0x19
        /*00b6*/ 	.short	0x00b8


	//----- nvinfo : EIATTR_PARAM_CBANK
	.align		4
        /*00b8*/ 	.byte	0x04, 0x0a
        /*00ba*/ 	.short	(.L_621 - .L_620)
	.align		4
.L_620:
        /*00bc*/ 	.word	index@(.nv.constant0._Z35group_norm_nhwc_bwd_one_pass_kernelI11Bf16IOBf16WLi256ELi14ELi224EEv26Group_norm_nhwc_bwd_params)
        /*00c0*/ 	.short	0x0210
        /*00c2*/ 	.short	0x00b8


	//----- nvinfo : EIATTR_SW_WAR
	.align		4
.L_621:
        /*00c4*/ 	.byte	0x04, 0x36
        /*00c6*/ 	.short	(.L_623 - .L_622)
.L_622:
        /*00c8*/ 	.word	0x00000008
.L_623:


//--------------------- .nv.info._Z35group_norm_nhwc_bwd_one_pass_kernelI11Bf16IOBf16WLi512ELi14ELi224EEv26Group_norm_nhwc_bwd_params --------------------------
	.section	.nv.info._Z35group_norm_nhwc_bwd_one_pass_kernelI11Bf16IOBf16WLi512ELi14ELi224EEv26Group_norm_nhwc_bwd_params,"",@"SHT_CUDA_INFO"
	.sectionflags	@""
	.align	4


	//----- nvinfo : EIATTR_CUDA_API_VERSION
	.align		4
        /*0000*/ 	.byte	0x04, 0x37
        /*0002*/ 	.short	(.L_625 - .L_624)
.L_624:
        /*0004*/ 	.word	0x00000082


	//----- nvinfo : EIATTR_KPARAM_INFO
	.align		4
.L_625:
        /*0008*/ 	.byte	0x04, 0x17
        /*000a*/ 	.short	(.L_627 - .L_626)
.L_626:
        /*000c*/ 	.word	0x00000000
        /*0010*/ 	.short	0x0000
        /*0012*/ 	.short	0x0000
        /*0014*/ 	.byte	0x00, 0xf0, 0xe1, 0x02


	//----- nvinfo : EIATTR_SPARSE_MMA_MASK
	.align		4
.L_627:
        /*0018*/ 	.byte	0x03, 0x50
        /*001a*/ 	.short	0x0000


	//----- nvinfo : EIATTR_MAXREG_COUNT
	.align		4
        /*001c*/ 	.byte	0x03, 0x1b
        /*001e*/ 	.short	0x00ff


	//----- nvinfo : EIATTR_NUM_BARRIERS
	.align		4
        /*0020*/ 	.byte	0x02, 0x4c
        /*0022*/ 	.byte	0x01
	.zero		1


	//----- nvinfo : EIATTR_MERCURY_ISA_VERSION
	.align		4
        /*0024*/ 	.byte	0x03, 0x5f
        /*0026*/ 	.short	0x0101


	//----- nvinfo : EIATTR_INT_WARP_WIDE_INSTR_OFFSETS
	.align		4
        /*0028*/ 	.byte	0x04, 0x31
        /*002a*/ 	.short	(.L_629 - .L_628)


	//   ....[0]....
.L_628:
        /*002c*/ 	.word	0x00005a90


	//   ....[1]....
        /*0030*/ 	.word	0x0000a250


	//----- nvinfo : EIATTR_COOP_GROUP_MASK_REGIDS
	.align		4
.L_629:
        /*0034*/ 	.byte	0x04, 0x29
        /*0036*/ 	.short	(.L_631 - .L_630)


	//   ....[0]....
.L_630:
        /*0038*/ 	.word	0xffffffff


	//   ....[1]....
        /*003c*/ 	.word	0xffffffff


	//   ....[2]....
        /*0040*/ 	.word	0xffffffff


	//   ....[3]....
        /*0044*/ 	.word	0xffffffff


	//   ....[4]....
        /*0048*/ 	.word	0xffffffff


	//   ....[5]....
        /*004c*/ 	.word	0xffffffff


	//   ....[6]....
        /*0050*/ 	.word	0xffffffff


	//   ....[7]....
        /*0054*/ 	.word	0xffffffff


	//   ....[8]....
        /*0058*/ 	.word	0xffffffff


	//   ....[9]....
        /*005c*/ 	.word	0xffffffff


	//----- nvinfo : EIATTR_COOP_GROUP_INSTR_OFFSETS
	.align		4
.L_631:
        /*0060*/ 	.byte	0x04, 0x28
        /*0062*/ 	.short	(.L_633 - .L_632)


	//   ....[0]....
.L_632:
        /*0064*/ 	.word	0x000046b0


	//   ....[1]....
        /*0068*/ 	.word	0x000046f0


	//   ....[2]....
        /*006c*/ 	.word	0x00004880


	//   ....[3]....
        /*0070*/ 	.word	0x000048c0


	//   ....[4]....
        /*0074*/ 	.word	0x00004a50


	//   ....[5]....
        /*0078*/ 	.word	0x00004a70


	//   ....[6]....
        /*007c*/ 	.word	0x00004ab0


	//   ....[7]....
        /*0080*/ 	.word	0x00004ad0


	//   ....[8]....
        /*0084*/ 	.word	0x00004b00


	//   ....[9]....
        /*0088*/ 	.word	0x00004b20


	//----- nvinfo : EIATTR_EXIT_INSTR_OFFSETS
	.align		4
.L_633:
        /*008c*/ 	.byte	0x04, 0x1c
        /*008e*/ 	.short	(.L_635 - .L_634)


	//   ....[0]....
.L_634:
        /*0090*/ 	.word	0x0000a2e0


	//   ....[1]....
        /*0094*/ 	.word	0x0000a420


	//   ....[2]....
        /*0098*/ 	.word	0x0000a680


	//----- nvinfo : EIATTR_MAX_THREADS
	.align		4
.L_635:
        /*009c*/ 	.byte	0x04, 0x05
        /*009e*/ 	.short	(.L_637 - .L_636)
.L_636:
        /*00a0*/ 	.word	0x000000e0
        /*00a4*/ 	.word	0x00000001
        /*00a8*/ 	.word	0x00000001


	//----- nvinfo : EIATTR_CRS_STACK_SIZE
	.align		4
.L_637:
        /*00ac*/ 	.byte	0x04, 0x1e
        /*00ae*/ 	.short	(.L_639 - .L_638)
.L_638:
        /*00b0*/ 	.word	0x00000000


	//----- nvinfo : EIATTR_CBANK_PARAM_SIZE
	.align		4
.L_639:
        /*00b4*/ 	.byte	0x03, 0x19
        /*00b6*/ 	.short	0x00b8


	//----- nvinfo : EIATTR_PARAM_CBANK
	.align		4
        /*00b8*/ 	.byte	0x04, 0x0a
        /*00ba*/ 	.short	(.L_641 - .L_640)
	.align		4
.L_640:
        /*00bc*/ 	.word	index@(.nv.constant0._Z35group_norm_nhwc_bwd_one_pass_kernelI11Bf16IOBf16WLi512ELi14ELi224EEv26Group_norm_nhwc_bwd_params)
        /*00c0*/ 	.short	0x0210
        /*00c2*/ 	.short	0x00b8


	//----- nvinfo : EIATTR_SW_WAR
	.align		4
.L_641:
        /*00c4*/ 	.byte	0x04, 0x36
        /*00c6*/ 	.short	(.L_643 - .L_642)
.L_642:
        /*00c8*/ 	.word	0x00000008
.L_643:


//--------------------- .nv.info._Z35group_norm_nhwc_bwd_one_pass_kernelI11Bf16IOFp16WLi64ELi14ELi224EEv26Group_norm_nhwc_bwd_params --------------------------
	.section	.nv.info._Z35group_norm_nhwc_bwd_one_pass_kernelI11Bf16IOFp16WLi64ELi14ELi224EEv26Group_norm_nhwc_bwd_params,"",@"SHT_CUDA_INFO"
	.sectionflags	@""
	.align	4


	//----- nvinfo : EIATTR_CUDA_API_VERSION
	.align		4
        /*0000*/ 	.byte	0x04, 0x37
        /*0002*/ 	.short	(.L_645 - .L_644)
.L_644:
        /*0004*/ 	.word	0x00000082


	//----- nvinfo : EIATTR_KPARAM_INFO
	.align		4
.L_645:
        /*0008*/ 	.byte	0x04, 0x17
        /*000a*/ 	.short	(.L_647 - .L_646)
.L_646:
        /*000c*/ 	.word	0x00000000
        /*0010*/ 	.short	0x0000
        /*0012*/ 	.short	0x0000
        /*0014*/ 	.byte	0x00, 0xf0, 0xe1, 0x02


	//----- nvinfo : EIATTR_SPARSE_MMA_MASK
	.align		4
.L_647:
        /*0018*/ 	.byte	0x03, 0x50
        /*001a*/ 	.short	0x0000


	//----- nvinfo : EIATTR_MAXREG_COUNT
	.align		4
        /*001c*/ 	.byte	0x03, 0x1b
        /*001e*/ 	.short	0x00ff


	//----- nvinfo : EIATTR_NUM_BARRIERS
	.align		4
        /*0020*/ 	.byte	0x02, 0x4c
        /*0022*/ 	.byte	0x01
	.zero		1


	//----- nvinfo : EIATTR_MERCURY_ISA_VERSION
	.align		4
        /*0024*/ 	.byte	0x03, 0x5f
        /*0026*/ 	.short	0x0101


	//----- nvinfo : EIATTR_INT_WARP_WIDE_INSTR_OFFSETS
	.align		4
        /*0028*/ 	.byte	0x04, 0x31
        /*002a*/ 	.short	(.L_649 - .L_648)


	//   ....[0]....
.L_648:
        /*002c*/ 	.word	0x00001f90


	//   ....[1]....
        /*0030*/ 	.word	0x000038d0


	//----- nvinfo : EIATTR_COOP_GROUP_MASK_REGIDS
	.align		4
.L_649:
        /*0034*/ 	.byte	0x04, 0x29
        /*0036*/ 	.short	(.L_651 - .L_650)


	//   ....[0]....
.L_650:
        /*0038*/ 	.word	0xffffffff


	//   ....[1]....
        /*003c*/ 	.word	0xffffffff


	//   ....[2]....
        /*0040*/ 	.word	0xffffffff


	//   ....[3]....
        /*0044*/ 	.word	0xffffffff


	//   ....[4]....
        /*0048*/ 	.word	0xffffffff


	//   ....[5]....
        /*004c*/ 	.word	0xffffffff


	//   ....[6]....
        /*0050*/ 	.word	0xffffffff


	//   ....[7]....
        /*0054*/ 	.word	0xffffffff


	//   ....[8]....
        /*0058*/ 	.word	0xffffffff


	//   ....[9]....
        /*005c*/ 	.word	0xffffffff


	//----- nvinfo : EIATTR_COOP_GROUP_INSTR_OFFSETS
	.align		4
.L_651:
        /*0060*/ 	.byte	0x04, 0x28
        /*0062*/ 	.short	(.L_653 - .L_652)


	//   ....[0]....
.L_652:
        /*0064*/ 	.word	0x00000f80


	//   ....[1]....
        /*0068*/ 	.word	0x00000fc0


	//   ....[2]....
        /*006c*/ 	.word	0x00001070


	//   ....[3]....
        /*0070*/ 	.word	0x00001090


	//   ....[4]....
        /*0074*/ 	.word	0x000010d0


	//   ....[5]....
        /*0078*/ 	.word	0x000010f0


	//   ....[6]....
        /*007c*/ 	.word	0x00001120


	//   ....[7]....
        /*0080*/ 	.word	0x00001140


	//   ....[8]....
        /*0084*/ 	.word	0x00001170


	//   ....[9]....
        /*0088*/ 	.word	0x00001190


	//----- nvinfo : EIATTR_EXIT_INSTR_OFFSETS
	.align		4
.L_653:
        /*008c*/ 	.byte	0x04, 0x1c
        /*008e*/ 	.short	(.L_655 - .L_654)


	//   ....[0]....
.L_654:
        /*0090*/ 	.word	0x000039c0


	//   ....[1]....
        /*0094*/ 	.word	0x00003b00


	//   ....[2]....
        /*0098*/ 	.word	0x00003d60


	//----- nvinfo : EIATTR_MAX_THREADS
	.align		4
.L_655:
        /*009c*/ 	.byte	0x04, 0x05
        /*009e*/ 	.short	(.L_657 - .L_656)
.L_656:
        /*00a0*/ 	.word	0x000000e0
        /*00a4*/ 	.word	0x00000001
        /*00a8*/ 	.word	0x00000001


	//----- nvinfo : EIATTR_CRS_STACK_SIZE
	.align		4
.L_657:
        /*00ac*/ 	.byte	0x04, 0x1e
        /*00ae*/ 	.short	(.L_659 - .L_658)
.L_658:
        /*00b0*/ 	.word	0x00000000


	//----- nvinfo : EIATTR_CBANK_PARAM_SIZE
	.align		4
.L_659:
        /*00b4*/ 	.byte	0x03, 0x19
        /*00b6*/ 	.short	0x00b8


	//----- nvinfo : EIATTR_PARAM_CBANK
	.align		4
        /*00b8*/ 	.byte	0x04, 0x0a
        /*00ba*/ 	.short	(.L_661 - .L_660)
	.align		4
.L_660:
        /*00bc*/ 	.word	index@(.nv.constant0._Z35group_norm_nhwc_bwd_one_pass_kernelI11Bf16IOFp16WLi64ELi14ELi224EEv26Group_norm_nhwc_bwd_params)
        /*00c0*/ 	.short	0x0210
        /*00c2*/ 	.short	0x00b8


	//----- nvinfo : EIATTR_SW_WAR
	.align		4
.L_661:
        /*00c4*/ 	.byte	0x04, 0x36
        /*00c6*/ 	.short	(.L_663 - .L_662)
.L_662:
        /*00c8*/ 	.word	0x00000008
.L_663:


//--------------------- .nv.info._Z35group_norm_nhwc_bwd_one_pass_kernelI11Bf16IOFp16WLi128ELi14ELi224EEv26Group_norm_nhwc_bwd_params --------------------------
	.section	.nv.info._Z35group_norm_nhwc_bwd_one_pass_kernelI11Bf16IOFp16WLi128ELi14ELi224EEv26Group_norm_nhwc_bwd_params,"",@"SHT_CUDA_INFO"
	.sectionflags	@""
	.align	4


	//----- nvinfo : EIATTR_CUDA_API_VERSION
	.align		4
        /*0000*/ 	.byte	0x04, 0x37
        /*0002*/ 	.short	(.L_665 - .L_664)
.L_664:
        /*0004*/ 	.word	0x00000082


	//----- nvinfo : EIATTR_KPARAM_INFO
	.align		4
.L_665:
        /*0008*/ 	.byte	0x04, 0x17
        /*000a*/ 	.short	(.L_667 - .L_666)
.L_666:
        /*000c*/ 	.word	0x00000000
        /*0010*/ 	.short	0x0000
        /*0012*/ 	.short	0x0000
        /*0014*/ 	.byte	0x00, 0xf0, 0xe1, 0x02


	//----- nvinfo : EIATTR_SPARSE_MMA_MASK
	.align		4
.L_667:
        /*0018*/ 	.byte	0x03, 0x50
        /*001a*/ 	.short	0x0000


	//----- nvinfo : EIATTR_MAXREG_COUNT
	.align		4
        /*001c*/ 	.byte	0x03, 0x1b
        /*001e*/ 	.short	0x00ff


	//----- nvinfo : EIATTR_NUM_BARRIERS
	.align		4
        /*0020*/ 	.byte	0x02, 0x4c
        /*0022*/ 	.byte	0x01
	.zero		1


	//----- nvinfo : EIATTR_MERCURY_ISA_VERSION
	.align		4
        /*0024*/ 	.byte	0x03, 0x5f
        /*0026*/ 	.short	0x0101


	//----- nvinfo : EIATTR_INT_WARP_WIDE_INSTR_OFFSETS
	.align		4
        /*0028*/ 	.byte	0x04, 0x31
        /*002a*/ 	.short	(.L_669 - .L_668)


	//   ....[0]....
.L_668:
        /*002c*/ 	.word	0x00002860


	//   ....[1]....
        /*0030*/ 	.word	0x000048d0


	//----- nvinfo : EIATTR_COOP_GROUP_MASK_REGIDS
	.align		4
.L_669:
        /*0034*/ 	.byte	0x04, 0x29
        /*0036*/ 	.short	(.L_671 - .L_670)


	//   ....[0]....
.L_670:
        /*0038*/ 	.word	0xffffffff


	//   ....[1]....
        /*003c*/ 	.word	0xffffffff


	//   ....[2]....
        /*0040*/ 	.word	0xffffffff


	//   ....[3]....
        /*0044*/ 	.word	0xffffffff


	//   ....[4]....
        /*0048*/ 	.word	0xffffffff


	//   ....[5]....
        /*004c*/ 	.word	0xffffffff


	//   ....[6]....
        /*0050*/ 	.word	0xffffffff


	//   ....[7]....
        /*0054*/ 	.word	0xffffffff


	//   ....[8]....
        /*0058*/ 	.word	0xffffffff


	//   ....[9]....
        /*005c*/ 	.word	0xffffffff


	//----- nvinfo : EIATTR_COOP_GROUP_INSTR_OFFSETS
	.align		4
.L_671:
        /*0060*/ 	.byte	0x04, 0x28
        /*0062*/ 	.short	(.L_673 - .L_672)


	//   ....[0]....
.L_672:
        /*0064*/ 	.word	0x000017c0


	//   ....[1]....
        /*0068*/ 	.word	0x00001800


	//   ....[2]....
        /*006c*/ 	.word	0x00001950


	//   ....[3]....
        /*0070*/ 	.word	0x00001960


	//   ....[4]....
        /*0074*/ 	.word	0x00001990


	//   ....[5]....
        /*0078*/ 	.word	0x000019b0


	//   ....[6]....
        /*007c*/ 	.word	0x000019e0


	//   ....[7]....
        /*0080*/ 	.word	0x00001a00


	//   ....[8]....
        /*0084*/ 	.word	0x00001a30


	//   ....[9]....
        /*0088*/ 	.word	0x00001a50


	//----- nvinfo : EIATTR_EXIT_INSTR_OFFSETS
	.align		4
.L_673:
        /*008c*/ 	.byte	0x04, 0x1c
        /*008e*/ 	.short	(.L_675 - .L_674)


	//   ....[0]....
.L_674:
        /*0090*/ 	.word	0x00004960


	//   ....[1]....
        /*0094*/ 	.word	0x00004aa0


	//   ....[2]....
        /*0098*/ 	.word	0x00004d10


	//----- nvinfo : EIATTR_MAX_THREADS
	.align		4
.L_675:
        /*009c*/ 	.byte	0x04, 0x05
        /*009e*/ 	.short	(.L_677 - .L_676)
.L_676:
        /*00a0*/ 	.word	0x000000e0
        /*00a4*/ 	.word	0x00000001
        /*00a8*/ 	.word	0x00000001


	//----- nvinfo : EIATTR_CRS_STACK_SIZE
	.align		4
.L_677:
        /*00ac*/ 	.byte	0x04, 0x1e
        /*00ae*/ 	.short	(.L_679 - .L_678)
.L_678:
        /*00b0*/ 	.word	0x00000000


	//----- nvinfo : EIATTR_CBANK_PARAM_SIZE
	.align		4
.L_679:
        /*00b4*/ 	.byte	0x03, 0x19
        /*00b6*/ 	.short	0x00b8


	//----- nvinfo : EIATTR_PARAM_CBANK
	.align		4
        /*00b8*/ 	.byte	0x04, 0x0a
        /*00ba*/ 	.short	(.L_681 - .L_680)
	.align		4
.L_680:
        /*00bc*/ 	.word	index@(.nv.constant0._Z35group_norm_nhwc_bwd_one_pass_kernelI11Bf16IOFp16WLi128ELi14ELi224EEv26Group_norm_nhwc_bwd_params)
        /*00c0*/ 	.short	0x0210
        /*00c2*/ 	.short	0x00b8


	//----- nvinfo : EIATTR_SW_WAR
	.align		4
.L_681:
        /*00c4*/ 	.byte	0x04, 0x36
        /*00c6*/ 	.short	(.L_683 - .L_682)
.L_682:
        /*00c8*/ 	.word	0x00000008
.L_683:


//--------------------- .nv.info._Z35group_norm_nhwc_bwd_one_pass_kernelI11Bf16IOFp16WLi256ELi14ELi224EEv26Group_norm_nhwc_bwd_params --------------------------
	.section	.nv.info._Z35group_norm_nhwc_bwd_one_pass_kernelI11Bf16IOFp16WLi256ELi14ELi224EEv26Group_norm_nhwc_bwd_params,"",@"SHT_CUDA_INFO"
	.sectionflags	@""
	.align	4


	//----- nvinfo : EIATTR_CUDA_API_VERSION
	.align		4
        /*0000*/ 	.byte	0x04, 0x37
        /*0002*/ 	.short	(.L_685 - .L_684)
.L_684:
        /*0004*/ 	.word	0x00000082


	//----- nvinfo : EIATTR_KPARAM_INFO
	.align		4
.L_685:
        /*0008*/ 	.byte	0x04, 0x17
        /*000a*/ 	.short	(.L_687 - .L_686)
.L_686:
        /*000c*/ 	.word	0x00000000
        /*0010*/ 	.short	0x0000
        /*0012*/ 	.short	0x0000
        /*0014*/ 	.byte	0x00, 0xf0, 0xe1, 0x02


	//----- nvinfo : EIATTR_SPARSE_MMA_MASK
	.align		4
.L_687:
        /*0018*/ 	.byte	0x03, 0x50
        /*001a*/ 	.short	0x0000


	//----- nvinfo : EIATTR_MAXREG_COUNT
	.align		4
        /*001c*/ 	.byte	0x03, 0x1b
        /*001e*/ 	.short	0x00ff


	//----- nvinfo : EIATTR_NUM_BARRIERS
	.align		4
        /*0020*/ 	.byte	0x02, 0x4c
        /*0022*/ 	.byte	0x01
	.zero		1


	//----- nvinfo : EIATTR_MERCURY_ISA_VERSION
	.align		4
        /*0024*/ 	.byte	0x03, 0x5f
        /*0026*/ 	.short	0x0101


	//----- nvinfo : EIATTR_INT_WARP_WIDE_INSTR_OFFSETS
	.align		4
        /*0028*/ 	.byte	0x04, 0x31
        /*002a*/ 	.short	(.L_689 - .L_688)


	//   ....[0]....
.L_688:
        /*002c*/ 	.word	0x000038f0


	//   ....[1]....
        /*0030*/ 	.word	0x00006680


	//----- nvinfo : EIATTR_COOP_GROUP_MASK_REGIDS
	.align		4
.L_689:
        /*0034*/ 	.byte	0x04, 0x29
        /*0036*/ 	.short	(.L_691 - .L_690)


	//   ....[0]....
.L_690:
        /*0038*/ 	.word	0xffffffff


	//   ....[1]....
        /*003c*/ 	.word	0xffffffff


	//   ....[2]....
        /*0040*/ 	.word	0xffffffff


	//   ....[3]....
        /*0044*/ 	.word	0xffffffff


	//   ....[4]....
        /*0048*/ 	.word	0xffffffff


	//   ....[5]....
        /*004c*/ 	.word	0xffffffff


	//   ....[6]....
        /*0050*/ 	.word	0xffffffff


	//   ....[7]....
        /*0054*/ 	.word	0xffffffff


	//   ....[8]....
        /*0058*/ 	.word	0xffffffff


	//   ....[9]....
        /*005c*/ 	.word	0xffffffff


	//----- nvinfo : EIATTR_COOP_GROUP_INSTR_OFFSETS
	.align		4
.L_691:
        /*0060*/ 	.byte	0x04, 0x28
        /*0062*/ 	.short	(.L_693 - .L_692)


	//   ....[0]....
.L_692:
        /*0064*/ 	.word	0x000026a0


	//   ....[1]....
        /*0068*/ 	.word	0x000026b0


	//   ....[2]....
        /*006c*/ 	.word	0x00002700


	//   ....[3]....
        /*0070*/ 	.word	0x00002710


	//   ....[4]....
        /*0074*/ 	.word	0x00002750


	//   ....[5]....
        /*0078*/ 	.word	0x00002760


	//   ....[6]....
        /*007c*/ 	.word	0x000027a0


	//   ....[7]....
        /*0080*/ 	.word	0x000027b0


	//   ....[8]....
        /*0084*/ 	.word	0x000027f0


	//   ....[9]....
        /*0088*/ 	.word	0x00002800


	//----- nvinfo : EIATTR_EXIT_INSTR_OFFSETS
	.align		4
.L_693:
        /*008c*/ 	.byte	0x04, 0x1c
        /*008e*/ 	.short	(.L_695 - .L_694)


	//   ....[0]....
.L_694:
        /*0090*/ 	.word	0x00006770


	//   ....[1]....
        /*0094*/ 	.word	0x000068b0


	//   ....[2]....
        /*0098*/ 	.word	0x00006b10


	//----- nvinfo : EIATTR_MAX_THREADS
	.align		4
.L_695:
        /*009c*/ 	.byte	0x04, 0x05
        /*009e*/ 	.short	(.L_697 - .L_696)
.L_696:
        /*00a0*/ 	.word	0x000000e0
        /*00a4*/ 	.word	0x00000001
        /*00a8*/ 	.word	0x00000001


	//----- nvinfo : EIATTR_CRS_STACK_SIZE
	.align		4
.L_697:
        /*00ac*/ 	.byte	0x04, 0x1e
        /*00ae*/ 	.short	(.L_699 - .L_698)
.L_698:
        /*00b0*/ 	.word	0x00000000


	//----- nvinfo : EIATTR_CBANK_PARAM_SIZE
	.align		4
.L_699:
        /*00b4*/ 	.byte	0x03, 0x19
        /*00b6*/ 	.short	0x00b8


	//----- nvinfo : EIATTR_PARAM_CBANK
	.align		4
        /*00b8*/ 	.byte	0x04, 0x0a
        /*00ba*/ 	.short	(.L_701 - .L_700)
	.align		4
.L_700:
        /*00bc*/ 	.word	index@(.nv.constant0._Z35group_norm_nhwc_bwd_one_pass_kernelI11Bf16IOFp16WLi256ELi14ELi224EEv26Group_norm_nhwc_bwd_params)
        /*00c0*/ 	.short	0x0210
        /*00c2*/ 	.short	0x00b8


	//----- nvinfo : EIATTR_SW_WAR
	.align		4
.L_701:
        /*00c4*/ 	.byte	0x04, 0x36
        /*00c6*/ 	.short	(.L_703 - .L_702)
.L_702:
        /*00c8*/ 	.word	0x00000008
.L_703:


//--------------------- .nv.info._Z35group_norm_nhwc_bwd_one_pass_kernelI11Bf16IOFp16WLi512ELi14ELi224EEv26Group_norm_nhwc_bwd_params --------------------------
	.section	.nv.info._Z35group_norm_nhwc_bwd_one_pass_kernelI11Bf16IOFp16WLi512ELi14ELi224EEv26Group_norm_nhwc_bwd_params,"",@"SHT_CUDA_INFO"
	.sectionflags	@""
	.align	4


	//----- nvinfo : EIATTR_CUDA_API_VERSION
	.align		4
        /*0000*/ 	.byte	0x04, 0x37
        /*0002*/ 	.short	(.L_705 - .L_704)
.L_704:
        /*0004*/ 	.word	0x00000082


	//----- nvinfo : EIATTR_KPARAM_INFO
	.align		4
.L_705:
        /*0008*/ 	.byte	0x04, 0x17
        /*000a*/ 	.short	(.L_707 - .L_706)
.L_706:
        /*000c*/ 	.word	0x00000000
        /*0010*/ 	.short	0x0000
        /*0012*/ 	.short	0x0000
        /*0014*/ 	.byte	0x00, 0xf0, 0xe1, 0x02


	//----- nvinfo : EIATTR_SPARSE_MMA_MASK
	.align		4
.L_707:
        /*0018*/ 	.byte	0x03, 0x50
        /*001a*/ 	.short	0x0000


	//----- nvinfo : EIATTR_MAXREG_COUNT
	.align		4
        /*001c*/ 	.byte	0x03, 0x1b
        /*001e*/ 	.short	0x00ff


	//----- nvinfo : EIATTR_NUM_BARRIERS
	.align		4
        /*0020*/ 	.byte	0x02, 0x4c
        /*0022*/ 	.byte	0x01
	.zero		1


	//----- nvinfo : EIATTR_MERCURY_ISA_VERSION
	.align		4
        /*0024*/ 	.byte	0x03, 0x5f
        /*0026*/ 	.short	0x0101


	//----- nvinfo : EIATTR_INT_WARP_WIDE_INSTR_OFFSETS
	.align		4
        /*0028*/ 	.byte	0x04, 0x31
        /*002a*/ 	.short	(.L_709 - .L_708)


	//   ....[0]....
.L_708:
        /*002c*/ 	.word	0x00005a90


	//   ....[1]....
        /*0030*/ 	.word	0x0000a250


	//----- nvinfo : EIATTR_COOP_GROUP_MASK_REGIDS
	.align		4
.L_709:
        /*0034*/ 	.byte	0x04, 0x29
        /*0036*/ 	.short	(.L_711 - .L_710)


	//   ....[0]....
.L_710:
        /*0038*/ 	.word	0xffffffff


	//   ....[1]....
        /*003c*/ 	.word	0xffffffff


	//   ....[2]....
        /*0040*/ 	.word	0xffffffff


	//   ....[3]....
        /*0044*/ 	.word	0xffffffff


	//   ....[4]....
        /*0048*/ 	.word	0xffffffff


	//   ....[5]....
        /*004c*/ 	.word	0xffffffff


	//   ....[6]....
        /*0050*/ 	.word	0xffffffff


	//   ....[7]....
        /*0054*/ 	.word	0xffffffff


	//   ....[8]....
        /*0058*/ 	.word	0xffffffff


	//   ....[9]....
        /*005c*/ 	.word	0xffffffff


	//----- nvinfo : EIATTR_COOP_GROUP_INSTR_OFFSETS
	.align		4
.L_711:
        /*0060*/ 	.byte	0x04, 0x28
        /*0062*/ 	.short	(.L_713 - .L_712)


	//   ....[0]....
.L_712:
        /*0064*/ 	.word	0x000046b0


	//   ....[1]....
        /*0068*/ 	.word	0x000046f0


	//   ....[2]....
        /*006c*/ 	.word	0x00004880


	//   ....[3]....
        /*0070*/ 	.word	0x000048c0


	//   ....[4]....
        /*0074*/ 	.word	0x00004a50


	//   ....[5]....
        /*0078*/ 	.word	0x00004a70


	//   ....[6]....
        /*007c*/ 	.word	0x00004ab0


	//   ....[7]....
        /*0080*/ 	.word	0x00004ad0


	//   ....[8]....
        /*0084*/ 	.word	0x00004b00


	//   ....[9]....
        /*0088*/ 	.word	0x00004b20


	//----- nvinfo : EIATTR_EXIT_INSTR_OFFSETS
	.align		4
.L_713:
        /*008c*/ 	.byte	0x04, 0x1c
        /*008e*/ 	.short	(.L_715 - .L_714)


	//   ....[0]....
.L_714:
        /*0090*/ 	.word	0x0000a2e0


	//   ....[1]....
        /*0094*/ 	.word	0x0000a420


	//   ....[2]....
        /*0098*/ 	.word	0x0000a680


	//----- nvinfo : EIATTR_MAX_THREADS
	.align		4
.L_715:
        /*009c*/ 	.byte	0x04, 0x05
        /*009e*/ 	.short	(.L_717 - .L_716)
.L_716:
        /*00a0*/ 	.word	0x000000e0
        /*00a4*/ 	.word	0x00000001
        /*00a8*/ 	.word	0x00000001


	//----- nvinfo : EIATTR_CRS_STACK_SIZE
	.align		4
.L_717:
        /*00ac*/ 	.byte	0x04, 0x1e
        /*00ae*/ 	.short	(.L_719 - .L_718)
.L_718:
        /*00b0*/ 	.word	0x00000000


	//----- nvinfo : EIATTR_CBANK_PARAM_SIZE
	.align		4
.L_719:
        /*00b4*/ 	.byte	0x03, 0x19
        /*00b6*/ 	.short	0x00b8


	//----- nvinfo : EIATTR_PARAM_CBANK
	.align		4
        /*00b8*/ 	.byte	0x04, 0x0a
        /*00ba*/ 	.short	(.L_721 - .L_720)
	.align		4
.L_720:
        /*00bc*/ 	.word	index@(.nv.constant0._Z35group_norm_nhwc_bwd_one_pass_kernelI11Bf16IOFp16WLi512ELi14ELi224EEv26Group_norm_nhwc_bwd_params)
        /*00c0*/ 	.short	0x0210
        /*00c2*/ 	.short	0x00b8


	//----- nvinfo : EIATTR_SW_WAR
	.align		4
.L_721:
        /*00c4*/ 	.byte	0x04, 0x36
        /*00c6*/ 	.short	(.L_723 - .L_722)
.L_722:
        /*00c8*/ 	.word	0x00000008
.L_723:


//--------------------- .nv.info._Z35group_norm_nhwc_bwd_one_pass_kernelI11Fp16IOFp32WLi64ELi14ELi224EEv26Group_norm_nhwc_bwd_params --------------------------
	.section	.nv.info._Z35group_norm_nhwc_bwd_one_pass_kernelI11Fp16IOFp32WLi64ELi14ELi224EEv26Group_norm_nhwc_bwd_params,"",@"SHT_CUDA_INFO"
	.sectionflags	@""
	.align	4


	//----- nvinfo : EIATTR_CUDA_API_VERSION
	.align		4
        /*0000*/ 	.byte	0x04, 0x37
        /*0002*/ 	.short	(.L_725 - .L_724)
.L_724:
        /*0004*/ 	.word	0x00000082


	//----- nvinfo : EIATTR_KPARAM_INFO
	.align		4
.L_725:
        /*0008*/ 	.byte	0x04, 0x17
        /*000a*/ 	.short	(.L_727 - .L_726)
.L_726:
        /*000c*/ 	.word	0x00000000
        /*0010*/ 	.short	0x0000
        /*0012*/ 	.short	0x0000
        /*0014*/ 	.byte	0x00, 0xf0, 0xe1, 0x02


	//----- nvinfo : EIATTR_SPARSE_MMA_MASK
	.align		4
.L_727:
        /*0018*/ 	.byte	0x03, 0x50
        /*001a*/ 	.short	0x0000


	//----- nvinfo : EIATTR_MAXREG_COUNT
	.align		4
        /*001c*/ 	.byte	0x03, 0x1b
        /*001e*/ 	.short	0x00ff


	//----- nvinfo : EIATTR_NUM_BARRIERS
	.align		4
        /*0020*/ 	.byte	0x02, 0x4c
        /*0022*/ 	.byte	0x01
	.zero		1


	//----- nvinfo : EIATTR_MERCURY_ISA_VERSION
	.align		4
        /*0024*/ 	.byte	0x03, 0x5f
        /*0026*/ 	.short	0x0101


	//----- nvinfo : EIATTR_INT_WARP_WIDE_INSTR_OFFSETS
	.align		4
        /*0028*/ 	.byte	0x04, 0x31
        /*002a*/ 	.short	(.L_729 - .L_728)


	//   ....[0]....
.L_728:
        /*002c*/ 	.word	0x00001e80


	//   ....[1]....
        /*0030*/ 	.word	0x000037c0


	//----- nvinfo : EIATTR_COOP_GROUP_MASK_REGIDS
	.align		4
.L_729:
        /*0034*/ 	.byte	0x04, 0x29
        /*0036*/ 	.short	(.L_731 - .L_730)


	//   ....[0]....
.L_730:
        /*0038*/ 	.word	0xffffffff


	//   ....[1]....
        /*003c*/ 	.word	0xffffffff


	//   ....[2]....
        /*0040*/ 	.word	0xffffffff


	//   ....[3]....
        /*0044*/ 	.word	0xffffffff


	//   ....[4]....
        /*0048*/ 	.word	0xffffffff


	//   ....[5]....
        /*004c*/ 	.word	0xffffffff


	//   ....[6]....
        /*0050*/ 	.word	0xffffffff


	//   ....[7]....
        /*0054*/ 	.word	0xffffffff


	//   ....[8]....
        /*0058*/ 	.word	0xffffffff


	//   ....[9]....
        /*005c*/ 	.word	0xffffffff


	//----- nvinfo : EIATTR_COOP_GROUP_INSTR_OFFSETS
	.align		4
.L_731:
        /*0060*/ 	.byte	0x04, 0x28
        /*0062*/ 	.short	(.L_733 - .L_732)


	//   ....[0]....
.L_732:
        /*0064*/ 	.word	0x00000ee0


	//   ....[1]....
        /*0068*/ 	.word	0x00000f20


	//   ....[2]....
        /*006c*/ 	.word	0x00000fa0


	//   ....[3]....
        /*0070*/ 	.word	0x00000fc0


	//   ....[4]....
        /*0074*/ 	.word	0x00000ff0


	//   ....[5]....
        /*0078*/ 	.word	0x00001010


	//   ....[6]....
        /*007c*/ 	.word	0x00001040


	//   ....[7]....
        /*0080*/ 	.word	0x00001060


	//   ....[8]....
        /*0084*/ 	.word	0x00001090


	//   ....[9]....
        /*0088*/ 	.word	0x000010b0


	//----- nvinfo : EIATTR_EXIT_INSTR_OFFSETS
	.align		4
.L_733:
        /*008c*/ 	.byte	0x04, 0x1c
        /*008e*/ 	.short	(.L_735 - .L_734)


	//   ....[0]....
.L_734:
        /*0090*/ 	.word	0x000038b0


	//   ....[1]....
        /*0094*/ 	.word	0x000039f0


	//   ....[2]....
        /*0098*/ 	.word	0x00003c30


	//----- nvinfo : EIATTR_MAX_THREADS
	.align		4
.L_735:
        /*009c*/ 	.byte	0x04, 0x05
        /*009e*/ 	.short	(.L_737 - .L_736)
.L_736:
        /*00a0*/ 	.word	0x000000e0
        /*00a4*/ 	.word	0x00000001
        /*00a8*/ 	.word	0x00000001


	//----- nvinfo : EIATTR_CRS_STACK_SIZE
	.align		4
.L_737:
        /*00ac*/ 	.byte	0x04, 0x1e
        /*00ae*/ 	.short	(.L_739 - .L_738)
.L_738:
        /*00b0*/ 	.word	0x00000000


	//----- nvinfo : EIATTR_CBANK_PARAM_SIZE
	.align		4
.L_739:
        /*00b4*/ 	.byte	0x03, 0x19
        /*00b6*/ 	.short	0x00b8


	//----- nvinfo : EIATTR_PARAM_CBANK
	.align		4
        /*00b8*/ 	.byte	0x04, 0x0a
        /*00ba*/ 	.short	(.L_741 - .L_740)
	.align		4
.L_740:
        /*00bc*/ 	.word	index@(.nv.constant0._Z35group_norm_nhwc_bwd_one_pass_kernelI11Fp16IOFp32WLi64ELi14ELi224EEv26Group_norm_nhwc_bwd_params)
        /*00c0*/ 	.short	0x0210
        /*00c2*/ 	.short	0x00b8


	//----- nvinfo : EIATTR_SW_WAR
	.align		4
.L_741:
        /*00c4*/ 	.byte	0x04, 0x36
        /*00c6*/ 	.short	(.L_743 - .L_742)
.L_742:
        /*00c8*/ 	.word	0x00000008
.L_743:


//--------------------- .nv.info._Z35group_norm_nhwc_bwd_one_pass_kernelI11Fp16IOFp32WLi128ELi14ELi224EEv26Group_norm_nhwc_bwd_params --------------------------
	.section	.nv.info._Z35group_norm_nhwc_bwd_one_pass_kernelI11Fp16IOFp32WLi128ELi14ELi224EEv26Group_norm_nhwc_bwd_params,"",@"SHT_CUDA_INFO"
	.sectionflags	@""
	.align	4


	//----- nvinfo : EIATTR_CUDA_API_VERSION
	.align		4
        /*0000*/ 	.byte	0x04, 0x37
        /*0002*/ 	.short	(.L_745 - .L_744)
.L_744:
        /*0004*/ 	.word	0x00000082


	//----- nvinfo : EIATTR_KPARAM_INFO
	.align		4
.L_745:
        /*0008*/ 	.byte	0x04, 0x17
        /*000a*/ 	.short	(.L_747 - .L_746)
.L_746:
        /*000c*/ 	.word	0x00000000
        /*0010*/ 	.short	0x0000
        /*0012*/ 	.short	0x0000
        /*0014*/ 	.byte	0x00, 0xf0, 0xe1, 0x02


	//----- nvinfo : EIATTR_SPARSE_MMA_MASK
	.align		4
.L_747:
        /*0018*/ 	.byte	0x03, 0x50
        /*001a*/ 	.short	0x0000


	//----- nvinfo : EIATTR_MAXREG_COUNT
	.align		4
        /*001c*/ 	.byte	0x03, 0x1b
        /*001e*/ 	.short	0x00ff


	//----- nvinfo : EIATTR_NUM_BARRIERS
	.align		4
        /*0020*/ 	.byte	0x02, 0x4c
        /*0022*/ 	.byte	0x01
	.zero		1


	//----- nvinfo : EIATTR_MERCURY_ISA_VERSION
	.align		4
        /*0024*/ 	.byte	0x03, 0x5f
        /*0026*/ 	.short	0x0101


	//----- nvinfo : EIATTR_INT_WARP_WIDE_INSTR_OFFSETS
	.align		4
        /*0028*/ 	.byte	0x04, 0x31
        /*002a*/ 	.short	(.L_749 - .L_748)


	//   ....[0]....
.L_748:
        /*002c*/ 	.word	0x000026f0


	//   ....[1]....
        /*0030*/ 	.word	0x00004750


	//----- nvinfo : EIATTR_COOP_GROUP_MASK_REGIDS
	.align		4
.L_749:
        /*0034*/ 	.byte	0x04, 0x29
        /*0036*/ 	.short	(.L_751 - .L_750)


	//   ....[0]....
.L_750:
        /*0038*/ 	.word	0xffffffff


	//   ....[1]....
        /*003c*/ 	.word	0xffffffff


	//   ....[2]....
        /*0040*/ 	.word	0xffffffff


	//   ....[3]....
        /*0044*/ 	.word	0xffffffff


	//   ....[4]....
        /*0048*/ 	.word	0xffffffff


	//   ....[5]....
        /*004c*/ 	.word	0xffffffff


	//   ....[6]....
        /*0050*/ 	.word	0xffffffff


	//   ....[7]....
        /*0054*/ 	.word	0xffffffff


	//   ....[8]....
        /*0058*/ 	.word	0xffffffff


	//   ....[9]....
        /*005c*/ 	.word	0xffffffff


	//----- nvinfo : EIATTR_COOP_GROUP_INSTR_OFFSETS
	.align		4
.L_751:
        /*0060*/ 	.byte	0x04, 0x28
        /*0062*/ 	.short	(.L_753 - .L_752)


	//   ....[0]....
.L_752:
        /*0064*/ 	.word	0x000016e0


	//   ....[1]....
        /*0068*/ 	.word	0x00001720


	//   ....[2]....
        /*006c*/ 	.word	0x00001840


	//   ....[3]....
        /*0070*/ 	.word	0x00001860


	//   ....[4]....
        /*0074*/ 	.word	0x00001890


	//   ....[5]....
        /*0078*/ 	.word	0x000018b0


	//   ....[6]....
        /*007c*/ 	.word	0x000018e0


	//   ....[7]....
        /*0080*/ 	.word	0x00001900


	//   ....[8]....
        /*0084*/ 	.word	0x00001930


	//   ....[9]....
        /*0088*/ 	.word	0x00001950


	//----- nvinfo : EIATTR_EXIT_INSTR_OFFSETS
	.align		4
.L_753:
        /*008c*/ 	.byte	0x04, 0x1c
        /*008e*/ 	.short	(.L_755 - .L_754)


	//   ....[0]....
.L_754:
        /*0090*/ 	.word	0x000047e0


	//   ....[1]....
        /*0094*/ 	.word	0x00004920


	//   ....[2]....
        /*0098*/ 	.word	0x00004b60


	//----- nvinfo : EIATTR_MAX_THREADS
	.align		4
.L_755:
        /*009c*/ 	.byte	0x04, 0x05
        /*009e*/ 	.short	(.L_757 - .L_756)
.L_756:
        /*00a0*/ 	.word	0x000000e0
        /*00a4*/ 	.word	0x00000001
        /*00a8*/ 	.word	0x00000001


	//----- nvinfo : EIATTR_CRS_STACK_SIZE
	.align		4
.L_757:
        /*00ac*/ 	.byte	0x04, 0x1e
        /*00ae*/ 	.short	(.L_759 - .L_758)
.L_758:
        /*00b0*/ 	.word	0x00000000


	//----- nvinfo : EIATTR_CBANK_PARAM_SIZE
	.align		4
.L_759:
        /*00b4*/ 	.byte	0x03, 0x19
        /*00b6*/ 	.short	0x00b8


	//----- nvinfo : EIATTR_PARAM_CBANK
	.align		4
        /*00b8*/ 	.byte	0x04, 0x0a
        /*00ba*/ 	.short	(.L_761 - .L_760)
	.align		4
.L_760:
        /*00bc*/ 	.word	index@(.nv.constant0._Z35group_norm_nhwc_bwd_one_pass_kernelI11Fp16IOFp32WLi128ELi14ELi224EEv26Group_norm_nhwc_bwd_params)
        /*00c0*/ 	.short	0x0210
        /*00c2*/ 	.short	0x00b8


	//----- nvinfo : EIATTR_SW_WAR
	.align		4
.L_761:
        /*00c4*/ 	.byte	0x04, 0x36
        /*00c6*/ 	.short	(.L_763 - .L_762)
.L_762:
        /*00c8*/ 	.word	0x00000008
.L_763:


//--------------------- .nv.info._Z35group_norm_nhwc_bwd_one_pass_kernelI11Fp16IOFp32WLi256ELi14ELi224EEv26Group_norm_nhwc_bwd_params --------------------------
	.section	.nv.info._Z35group_norm_nhwc_bwd_one_pass_kernelI11Fp16IOFp32WLi256ELi14ELi224EEv26Group_norm_nhwc_bwd_params,"",@"SHT_CUDA_INFO"
	.sectionflags	@""
	.align	4


	//----- nvinfo : EIATTR_CUDA_API_VERSION
	.align		4
        /*0000*/ 	.byte	0x04, 0x37
        /*0002*/ 	.short	(.L_765 - .L_764)
.L_764:
        /*0004*/ 	.word	0x00000082


	//----- nvinfo : EIATTR_KPARAM_INFO
	.align		4
.L_765:
        /*0008*/ 	.byte	0x04, 0x17
        /*000a*/ 	.short	(.L_767 - .L_766)
.L_766:
        /*000c*/ 	.word	0x00000000
        /*0010*/ 	.short	0x0000
        /*0012*/ 	.short	0x0000
        /*0014*/ 	.byte	0x00, 0xf0, 0xe1, 0x02


	//----- nvinfo : EIATTR_SPARSE_MMA_MASK
	.align		4
.L_767:
        /*0018*/ 	.byte	0x03, 0x50
        /*001a*/ 	.short	0x0000


	//----- nvinfo : EIATTR_MAXREG_COUNT
	.align		4
        /*001c*/ 	.byte	0x03, 0x1b
        /*001e*/ 	.short	0x00ff


	//----- nvinfo : EIATTR_NUM_BARRIERS
	.align		4
        /*0020*/ 	.byte	0x02, 0x4c
        /*0022*/ 	.byte	0x01
	.zero		1


	//----- nvinfo : EIATTR_MERCURY_ISA_VERSION
	.align		4
        /*0024*/ 	.byte	0x03, 0x5f
        /*0026*/ 	.short	0x0101


	//----- nvinfo : EIATTR_INT_WARP_WIDE_INSTR_OFFSETS
	.align		4
        /*0028*/ 	.byte	0x04, 0x31
        /*002a*/ 	.short	(.L_769 - .L_768)


	//   ....[0]....
.L_768:
        /*002c*/ 	.word	0x00003660


	//   ....[1]....
        /*0030*/ 	.word	0x000063c0


	//----- nvinfo : EIATTR_COOP_GROUP_MASK_REGIDS
	.align		4
.L_769:
        /*0034*/ 	.byte	0x04, 0x29
        /*0036*/ 	.short	(.L_771 - .L_770)


	//   ....[0]....
.L_770:
        /*0038*/ 	.word	0xffffffff


	//   ....[1]....
        /*003c*/ 	.word	0xffffffff


	//   ....[2]....
        /*0040*/ 	.word	0xffffffff


	//   ....[3]....
        /*0044*/ 	.word	0xffffffff


	//   ....[4]....
        /*0048*/ 	.word	0xffffffff


	//   ....[5]....
        /*004c*/ 	.word	0xffffffff


	//   ....[6]....
        /*0050*/ 	.word	0xffffffff


	//   ....[7]....
        /*0054*/ 	.word	0xffffffff


	//   ....[8]....
        /*0058*/ 	.word	0xffffffff


	//   ....[9]....
        /*005c*/ 	.word	0xffffffff


	//----- nvinfo : EIATTR_COOP_GROUP_INSTR_OFFSETS
	.align		4
.L_771:
        /*0060*/ 	.byte	0x04, 0x28
        /*0062*/ 	.short	(.L_773 - .L_772)


	//   ....[0]....
.L_772:
        /*0064*/ 	.word	0x000026b0


	//   ....[1]....
        /*0068*/ 	.word	0x000026c0


	//   ....[2]....
        /*006c*/ 	.word	0x00002720


	//   ....[3]....
        /*0070*/ 	.word	0x00002730


	//   ....[4]....
        /*0074*/ 	.word	0x00002760


	//   ....[5]....
        /*0078*/ 	.word	0x00002780


	//   ....[6]....
        /*007c*/ 	.word	0x000027b0


	//   ....[7]....
        /*0080*/ 	.word	0x000027d0


	//   ....[8]....
        /*0084*/ 	.word	0x00002800


	//   ....[9]....
        /*0088*/ 	.word	0x00002820


	//----- nvinfo : EIATTR_EXIT_INSTR_OFFSETS
	.align		4
.L_773:
        /*008c*/ 	.byte	0x04, 0x1c
        /*008e*/ 	.short	(.L_775 - .L_774)


	//   ....[0]....
.L_774:
        /*0090*/ 	.word	0x000064b0


	//   ....[1]....
        /*0094*/ 	.word	0x000065f0


	//   ....[2]....
        /*0098*/ 	.word	0x00006840


	//----- nvinfo : EIATTR_MAX_THREADS
	.align		4
.L_775:
        /*009c*/ 	.byte	0x04, 0x05
        /*009e*/ 	.short	(.L_777 - .L_776)
.L_776:
        /*00a0*/ 	.word	0x000000e0
        /*00a4*/ 	.word	0x00000001
        /*00a8*/ 	.word	0x00000001


	//----- nvinfo : EIATTR_CRS_STACK_SIZE
	.align		4
.L_777:
        /*00ac*/ 	.byte	0x04, 0x1e
        /*00ae*/ 	.short	(.L_779 - .L_778)
.L_778:
        /*00b0*/ 	.word	0x00000000


	//----- nvinfo : EIATTR_CBANK_PARAM_SIZE
	.align		4
.L_779:
        /*00b4*/ 	.byte	0x03, 0x19
        /*00b6*/ 	.short	0x00b8


	//----- nvinfo : EIATTR_PARAM_CBANK
	.align		4
        /*00b8*/ 	.byte	0x04, 0x0a
        /*00ba*/ 	.short	(.L_781 - .L_780)
	.align		4
.L_780:
        /*00bc*/ 	.word	index@(.nv.constant0._Z35group_norm_nhwc_bwd_one_pass_kernelI11Fp16IOFp32WLi256ELi14ELi224EEv26Group_norm_nhwc_bwd_params)
        /*00c0*/ 	.short	0x0210
        /*00c2*/ 	.short	0x00b8


	//----- nvinfo : EIATTR_SW_WAR
	.align		4
.L_781:
        /*00c4*/ 	.byte	0x04, 0x36
        /*00c6*/ 	.short	(.L_783 - .L_782)
.L_782:
        /*00c8*/ 	.word	0x00000008
.L_783:


//--------------------- .nv.info._Z35group_norm_nhwc_bwd_one_pass_kernelI11Fp16IOFp32WLi512ELi14ELi224EEv26Group_norm_nhwc_bwd_params --------------------------
	.section	.nv.info._Z35group_norm_nhwc_bwd_one_pass_kernelI11Fp16IOFp32WLi512ELi14ELi224EEv26Group_norm_nhwc_bwd_params,"",@"SHT_CUDA_INFO"
	.sectionflags	@""
	.align	4


	//----- nvinfo : EIATTR_CUDA_API_VERSION
	.align		4
        /*0000*/ 	.byte	0x04, 0x37
        /*0002*/ 	.short	(.L_785 - .L_784)
.L_784:
        /*0004*/ 	.word	0x00000082


	//----- nvinfo : EIATTR_KPARAM_INFO
	.align		4
.L_785:
        /*0008*/ 	.byte	0x04, 0x17
        /*000a*/ 	.short	(.L_787 - .L_786)
.L_786:
        /*000c*/ 	.word	0x00000000
        /*0010*/ 	.short	0x0000
        /*0012*/ 	.short	0x0000
        /*0014*/ 	.byte	0x00, 0xf0, 0xe1, 0x02


	//----- nvinfo : EIATTR_SPARSE_MMA_MASK
	.align		4
.L_787:
        /*0018*/ 	.byte	0x03, 0x50
        /*001a*/ 	.short	0x0000


	//----- nvinfo : EIATTR_MAXREG_COUNT
	.align		4
        /*001c*/ 	.byte	0x03, 0x1b
        /*001e*/ 	.short	0x00ff


	//----- nvinfo : EIATTR_NUM_BARRIERS
	.align		4
        /*0020*/ 	.byte	0x02, 0x4c
        /*0022*/ 	.byte	0x01
	.zero		1


	//----- nvinfo : EIATTR_MERCURY_ISA_VERSION
	.align		4
        /*0024*/ 	.byte	0x03, 0x5f
        /*0026*/ 	.short	0x0101


	//----- nvinfo : EIATTR_INT_WARP_WIDE_INSTR_OFFSETS
	.align		4
        /*0028*/ 	.byte	0x04, 0x31
        /*002a*/ 	.short	(.L_789 - .L_788)


	//   ....[0]....
.L_788:
        /*002c*/ 	.word	0x00005570


	//   ....[1]....
        /*0030*/ 	.word	0x00009bd0


	//----- nvinfo : EIATTR_COOP_GROUP_MASK_REGIDS
	.align		4
.L_789:
        /*0034*/ 	.byte	0x04, 0x29
        /*0036*/ 	.short	(.L_791 - .L_790)


	//   ....[0]....
.L_790:
        /*0038*/ 	.word	0xffffffff


	//   ....[1]....
        /*003c*/ 	.word	0xffffffff


	//   ....[2]....
        /*0040*/ 	.word	0xffffffff


	//   ....[3]....
        /*0044*/ 	.word	0xffffffff


	//   ....[4]....
        /*0048*/ 	.word	0xffffffff


	//   ....[5]....
        /*004c*/ 	.word	0xffffffff


	//   ....[6]....
        /*0050*/ 	.word	0xffffffff


	//   ....[7]....
        /*0054*/ 	.word	0xffffffff


	//   ....[8]....
        /*0058*/ 	.word	0xffffffff


	//   ....[9]....
        /*005c*/ 	.word	0xffffffff


	//----- nvinfo : EIATTR_COOP_GROUP_INSTR_OFFSETS
	.align		4
.L_791:
        /*0060*/ 	.byte	0x04, 0x28
        /*0062*/ 	.short	(.L_793 - .L_792)


	//   ....[0]....
.L_792:
        /*0064*/ 	.word	0x00004530


	//   ....[1]....
        /*0068*/ 	.word	0x00004570


	//   ....[2]....
        /*006c*/ 	.word	0x000046f0


	//   ....[3]....
        /*0070*/ 	.word	0x00004710


	//   ....[4]....
        /*0074*/ 	.word	0x00004760


	//   ....[5]....
        /*0078*/ 	.word	0x00004780


	//   ....[6]....
        /*007c*/ 	.word	0x000047b0


	//   ....[7]....
        /*0080*/ 	.word	0x000047d0


	//   ....[8]....
        /*0084*/ 	.word	0x00004800


	//   ....[9]....
        /*0088*/ 	.word	0x00004820


	//----- nvinfo : EIATTR_EXIT_INSTR_OFFSETS
	.align		4
.L_793:
        /*008c*/ 	.byte	0x04, 0x1c
        /*008e*/ 	.short	(.L_795 - .L_794)


	//   ....[0]....
.L_794:
        /*0090*/ 	.word	0x00009c60


	//   ....[1]....
        /*0094*/ 	.word	0x00009da0


	//   ....[2]....
        /*0098*/ 	.word	0x00009fe0


	//----- nvinfo : EIATTR_MAX_THREADS
	.align		4
.L_795:
        /*009c*/ 	.byte	0x04, 0x05
        /*009e*/ 	.short	(.L_797 - .L_796)
.L_796:
        /*00a0*/ 	.word	0x000000e0
        /*00a4*/ 	.word	0x00000001
        /*00a8*/ 	.word	0x00000001


	//----- nvinfo : EIATTR_CRS_STACK_SIZE
	.align		4
.L_797:
        /*00ac*/ 	.byte	0x04, 0x1e
        /*00ae*/ 	.short	(.L_799 - .L_798)
.L_798:
        /*00b0*/ 	.word	0x00000000


	//----- nvinfo : EIATTR_CBANK_PARAM_SIZE
	.align		4
.L_799:
        /*00b4*/ 	.byte	0x03, 0x19
        /*00b6*/ 	.short	0x00b8


	//----- nvinfo : EIATTR_PARAM_CBANK
	.align		4
        /*00b8*/ 	.byte	0x04, 0x0a
        /*00ba*/ 	.short	(.L_801 - .L_800)
	.align		4
.L_800:
        /*00bc*/ 	.word	index@(.nv.constant0._Z35group_norm_nhwc_bwd_one_pass_kernelI11Fp16IOFp32WLi512ELi14ELi224EEv26Group_norm_nhwc_bwd_params)
        /*00c0*/ 	.short	0x0210
        /*00c2*/ 	.short	0x00b8


	//----- nvinfo : EIATTR_SW_WAR
	.align		4
.L_801:
        /*00c4*/ 	.byte	0x04, 0x36
        /*00c6*/ 	.short	(.L_803 - .L_802)
.L_802:
        /*00c8*/ 	.word	0x00000008
.L_803:


//--------------------- .nv.info._Z35group_norm_nhwc_bwd_one_pass_kernelI11Fp16IOBf16WLi64ELi14ELi224EEv26Group_norm_nhwc_bwd_params --------------------------
	.section	.nv.info._Z35group_norm_nhwc_bwd_one_pass_kernelI11Fp16IOBf16WLi64ELi14ELi224EEv26Group_norm_nhwc_bwd_params,"",@"SHT_CUDA_INFO"
	.sectionflags	@""
	.align	4


	//----- nvinfo : EIATTR_CUDA_API_VERSION
	.align		4
        /*0000*/ 	.byte	0x04, 0x37
        /*0002*/ 	.short	(.L_805 - .L_804)
.L_804:
        /*0004*/ 	.word	0x00000082


	//----- nvinfo : EIATTR_KPARAM_INFO
	.align		4
.L_805:
        /*0008*/ 	.byte	0x04, 0x17
        /*000a*/ 	.short	(.L_807 - .L_806)
.L_806:
        /*000c*/ 	.word	0x00000000
        /*0010*/ 	.short	0x0000
        /*0012*/ 	.short	0x0000
        /*0014*/ 	.byte	0x00, 0xf0, 0xe1, 0x02


	//----- nvinfo : EIATTR_SPARSE_MMA_MASK
	.align		4
.L_807:
        /*0018*/ 	.byte	0x03, 0x50
        /*001a*/ 	.short	0x0000


	//----- nvinfo : EIATTR_MAXREG_COUNT
	.align		4
        /*001c*/ 	.byte	0x03, 0x1b
        /*001e*/ 	.short	0x00ff


	//----- nvinfo : EIATTR_NUM_BARRIERS
	.align		4
        /*0020*/ 	.byte	0x02, 0x4c
        /*0022*/ 	.byte	0x01
	.zero		1


	//----- nvinfo : EIATTR_MERCURY_ISA_VERSION
	.align		4
        /*0024*/ 	.byte	0x03, 0x5f
        /*0026*/ 	.short	0x0101


	//----- nvinfo : EIATTR_INT_WARP_WIDE_INSTR_OFFSETS
	.align		4
        /*0028*/ 	.byte	0x04, 0x31
        /*002a*/ 	.short	(.L_809 - .L_808)


	//   ....[0]....
.L_808:
        /*002c*/ 	.word	0x00001f10


	//   ....[1]....
        /*0030*/ 	.word	0x00003850


	//----- nvinfo : EIATTR_COOP_GROUP_MASK_REGIDS
	.align		4
.L_809:
        /*0034*/ 	.byte	0x04, 0x29
        /*0036*/ 	.short	(.L_811 - .L_810)


	//   ....[0]....
.L_810:
        /*0038*/ 	.word	0xffffffff


	//   ....[1]....
        /*003c*/ 	.word	0xffffffff


	//   ....[2]....
        /*0040*/ 	.word	0xffffffff


	//   ....[3]....
        /*0044*/ 	.word	0xffffffff


	//   ....[4]....
        /*0048*/ 	.word	0xffffffff


	//   ....[5]....
        /*004c*/ 	.word	0xffffffff


	//   ....[6]....
        /*0050*/ 	.word	0xffffffff


	//   ....[7]....
        /*0054*/ 	.word	0xffffffff


	//   ....[8]....
        /*0058*/ 	.word	0xffffffff


	//   ....[9]....
        /*005c*/ 	.word	0xffffffff


	//----- nvinfo : EIATTR_COOP_GROUP_INSTR_OFFSETS
	.align		4
.L_811:
        /*0060*/ 	.byte	0x04, 0x28
        /*0062*/ 	.short	(.L_813 - .L_812)


	//   ....[0]....
.L_812:
        /*0064*/ 	.word	0x00000f60


	//   ....[1]....
        /*0068*/ 	.word	0x00000f80


	//   ....[2]....
        /*006c*/ 	.word	0x00000fd0


	//   ....[3]....
        /*0070*/ 	.word	0x00000ff0


	//   ....[4]....
        /*0074*/ 	.word	0x00001020


	//   ....[5]....
        /*0078*/ 	.word	0x00001040


	//   ....[6]....
        /*007c*/ 	.word	0x00001070


	//   ....[7]....
        /*0080*/ 	.word	0x00001090


	//   ....[8]....
        /*0084*/ 	.word	0x000010c0


	//   ....[9]....
        /*0088*/ 	.word	0x000010e0


	//----- nvinfo : EIATTR_EXIT_INSTR_OFFSETS
	.align		4
.L_813:
        /*008c*/ 	.byte	0x04, 0x1c
        /*008e*/ 	.short	(.L_815 - .L_814)


	//   ....[0]....
.L_814:
        /*0090*/ 	.word	0x00003940


	//   ....[1]....
        /*0094*/ 	.word	0x00003a80


	//   ....[2]....
        /*0098*/ 	.word	0x00003ce0


	//----- nvinfo : EIATTR_MAX_THREADS
	.align		4
.L_815:
        /*009c*/ 	.byte	0x04, 0x05
        /*009e*/ 	.short	(.L_817 - .L_816)
.L_816:
        /*00a0*/ 	.word	0x000000e0
        /*00a4*/ 	.word	0x00000001
        /*00a8*/ 	.word	0x00000001


	//----- nvinfo : EIATTR_CRS_STACK_SIZE
	.align		4
.L_817:
        /*00ac*/ 	.byte	0x04, 0x1e
        /*00ae*/ 	.short	(.L_819 - .L_818)
.L_818:
        /*00b0*/ 	.word	0x00000000


	//----- nvinfo : EIATTR_CBANK_PARAM_SIZE
	.align		4
.L_819:
        /*00b4*/ 	.byte	0x03, 0x19
        /*00b6*/ 	.short	0x00b8


	//----- nvinfo : EIATTR_PARAM_CBANK
	.align		4
        /*00b8*/ 	.byte	0x04, 0x0a
        /*00ba*/ 	.short	(.L_821 - .L_820)
	.align		4
.L_820:
        /*00bc*/ 	.word	index@(.nv.constant0._Z35group_norm_nhwc_bwd_one_pass_kernelI11Fp16IOBf16WLi64ELi14ELi224EEv26Group_norm_nhwc_bwd_params)
        /*00c0*/ 	.short	0x0210
        /*00c2*/ 	.short	0x00b8


	//----- nvinfo : EIATTR_SW_WAR
	.align		4
.L_821:
        /*00c4*/ 	.byte	0x04, 0x36
        /*00c6*/ 	.short	(.L_823 - .L_822)
.L_822:
        /*00c8*/ 	.word	0x00000008
.L_823:


//--------------------- .nv.info._Z35group_norm_nhwc_bwd_one_pass_kernelI11Fp16IOBf16WLi128ELi14ELi224EEv26Group_norm_nhwc_bwd_params --------------------------
	.section	.nv.info._Z35group_norm_nhwc_bwd_one_pass_kernelI11Fp16IOBf16WLi128ELi14ELi224EEv26Group_norm_nhwc_bwd_params,"",@"SHT_CUDA_INFO"
	.sectionflags	@""
	.align	4


	//----- nvinfo : EIATTR_CUDA_API_VERSION
	.align		4
        /*0000*/ 	.byte	0x04, 0x37
        /*0002*/ 	.short	(.L_825 - .L_824)
.L_824:
        /*0004*/ 	.word	0x00000082


	//----- nvinfo : EIATTR_KPARAM_INFO
	.align		4
.L_825:
        /*0008*/ 	.byte	0x04, 0x17
        /*000a*/ 	.short	(.L_827 - .L_826)
.L_826:
        /*000c*/ 	.word	0x00000000
        /*0010*/ 	.short	0x0000
        /*0012*/ 	.short	0x0000
        /*0014*/ 	.byte	0x00, 0xf0, 0xe1, 0x02


	//----- nvinfo : EIATTR_SPARSE_MMA_MASK
	.align		4
.L_827:
        /*0018*/ 	.byte	0x03, 0x50
        /*001a*/ 	.short	0x0000


	//----- nvinfo : EIATTR_MAXREG_COUNT
	.align		4
        /*001c*/ 	.byte	0x03, 0x1b
        /*001e*/ 	.short	0x00ff


	//----- nvinfo : EIATTR_NUM_BARRIERS
	.align		4
        /*0020*/ 	.byte	0x02, 0x4c
        /*0022*/ 	.byte	0x01
	.zero		1


	//----- nvinfo : EIATTR_MERCURY_ISA_VERSION
	.align		4
        /*0024*/ 	.byte	0x03, 0x5f
        /*0026*/ 	.short	0x0101


	//----- nvinfo : EIATTR_INT_WARP_WIDE_INSTR_OFFSETS
	.align		4
        /*0028*/ 	.byte	0x04, 0x31
        /*002a*/ 	.short	(.L_829 - .L_828)


	//   ....[0]....
.L_828:
        /*002c*/ 	.word	0x00002710


	//   ....[1]....
        /*0030*/ 	.word	0x00004770


	//----- nvinfo : EIATTR_COOP_GROUP_MASK_REGIDS
	.align		4
.L_829:
        /*0034*/ 	.byte	0x04, 0x29
        /*0036*/ 	.short	(.L_831 - .L_830)


	//   ....[0]....
.L_830:
        /*0038*/ 	.word	0xffffffff


	//   ....[1]....
        /*003c*/ 	.word	0xffffffff


	//   ....[2]....
        /*0040*/ 	.word	0xffffffff


	//   ....[3]....
        /*0044*/ 	.word	0xffffffff


	//   ....[4]....
        /*0048*/ 	.word	0xffffffff


	//   ....[5]....
        /*004c*/ 	.word	0xffffffff


	//   ....[6]....
        /*0050*/ 	.word	0xffffffff


	//   ....[7]....
        /*0054*/ 	.word	0xffffffff


	//   ....[8]....
        /*0058*/ 	.word	0xffffffff


	//   ....[9]....
        /*005c*/ 	.word	0xffffffff


	//----- nvinfo : EIATTR_COOP_GROUP_INSTR_OFFSETS
	.align		4
.L_831:
        /*0060*/ 	.byte	0x04, 0x28
        /*0062*/ 	.short	(.L_833 - .L_832)


	//   ....[0]....
.L_832:
        /*0064*/ 	.word	0x00001710


	//   ....[1]....
        /*0068*/ 	.word	0x00001750


	//   ....[2]....
        /*006c*/ 	.word	0x00001880


	//   ....[3]....
        /*0070*/ 	.word	0x000018a0


	//   ....[4]....
        /*0074*/ 	.word	0x000018d0


	//   ....[5]....
        /*0078*/ 	.word	0x000018f0


	//   ....[6]....
        /*007c*/ 	.word	0x00001920


	//   ....[7]....
        /*0080*/ 	.word	0x00001940


	//   ....[8]....
        /*0084*/ 	.word	0x00001970


	//   ....[9]....
        /*0088*/ 	.word	0x00001990


	//----- nvinfo : EIATTR_EXIT_INSTR_OFFSETS
	.align		4
.L_833:
        /*008c*/ 	.byte	0x04, 0x1c
        /*008e*/ 	.short	(.L_835 - .L_834)


	//   ....[0]....
.L_834:
        /*0090*/ 	.word	0x00004800


	//   ....[1]....
        /*0094*/ 	.word	0x00004940


	//   ....[2]....
        /*0098*/ 	.word	0x00004ba0


	//----- nvinfo : EIATTR_MAX_THREADS
	.align		4
.L_835:
        /*009c*/ 	.byte	0x04, 0x05
        /*009e*/ 	.short	(.L_837 - .L_836)
.L_836:
        /*00a0*/ 	.word	0x000000e0
        /*00a4*/ 	.word	0x00000001
        /*00a8*/ 	.word	0x00000001


	//----- nvinfo : EIATTR_CRS_STACK_SIZE
	.align		4
.L_837:
        /*00ac*/ 	.byte	0x04, 0x1e
        /*00ae*/ 	.short	(.L_839 - .L_838)
.L_838:
        /*00b0*/ 	.word	0x00000000


	//----- nvinfo : EIATTR_CBANK_PARAM_SIZE
	.align		4
.L_839:
        /*00b4*/ 	.byte	0x03, 0x19
        /*00b6*/ 	.short	0x00b8


	//----- nvinfo : EIATTR_PARAM_CBANK
	.align		4
        /*00b8*/ 	.byte	0x04, 0x0a
        /*00ba*/ 	.short	(.L_841 - .L_840)
	.align		4
.L_840:
        /*00bc*/ 	.word	index@(.nv.constant0._Z35group_norm_nhwc_bwd_one_pass_kernelI11Fp16IOBf16WLi128ELi14ELi224EEv26Group_norm_nhwc_bwd_params)
        /*00c0*/ 	.short	0x0210
        /*00c2*/ 	.short	0x00b8


	//----- nvinfo : EIATTR_SW_WAR
	.align		4
.L_841:
        /*00c4*/ 	.byte	0x04, 0x36
        /*00c6*/ 	.short	(.L_843 - .L_842)
.L_842:
        /*00c8*/ 	.word	0x00000008
.L_843:


//--------------------- .nv.info._Z35group_norm_nhwc_bwd_one_pass_kernelI11Fp16IOBf16WLi256ELi14ELi224EEv26Group_norm_nhwc_bwd_params --------------------------
	.section	.nv.info._Z35group_norm_nhwc_bwd_one_pass_kernelI11Fp16IOBf16WLi256ELi14ELi224EEv26Group_norm_nhwc_bwd_params,"",@"SHT_CUDA_INFO"
	.sectionflags	@""
	.align	4


	//----- nvinfo : EIATTR_CUDA_API_VERSION
	.align		4
        /*0000*/ 	.byte	0x04, 0x37
        /*0002*/ 	.short	(.L_845 - .L_844)
.L_844:
        /*0004*/ 	.word	0x00000082


	//----- nvinfo : EIATTR_KPARAM_INFO
	.align		4
.L_845:
        /*0008*/ 	.byte	0x04, 0x17
        /*000a*/ 	.short	(.L_847 - .L_846)
.L_846:
        /*000c*/ 	.word	0x00000000
        /*0010*/ 	.short	0x0000
        /*0012*/ 	.short	0x0000
        /*0014*/ 	.byte	0x00, 0xf0, 0xe1, 0x02


	//----- nvinfo : EIATTR_SPARSE_MMA_MASK
	.align		4
.L_847:
        /*0018*/ 	.byte	0x03, 0x50
        /*001a*/ 	.short	0x0000


	//----- nvinfo : EIATTR_MAXREG_COUNT
	.align		4
        /*001c*/ 	.byte	0x03, 0x1b
        /*001e*/ 	.short	0x00ff


	//----- nvinfo : EIATTR_NUM_BARRIERS
	.align		4
        /*0020*/ 	.byte	0x02, 0x4c
        /*0022*/ 	.byte	0x01
	.zero		1


	//----- nvinfo : EIATTR_MERCURY_ISA_VERSION
	.align		4
        /*0024*/ 	.byte	0x03, 0x5f
        /*0026*/ 	.short	0x0101


	//----- nvinfo : EIATTR_INT_WARP_WIDE_INSTR_OFFSETS
	.align		4
        /*0028*/ 	.byte	0x04, 0x31
        /*002a*/ 	.short	(.L_849 - .L_848)


	//   ....[0]....
.L_848:
        /*002c*/ 	.word	0x000036b0


	//   ....[1]....
        /*0030*/ 	.word	0x00006420


	//----- nvinfo : EIATTR_COOP_GROUP_MASK_REGIDS
	.align		4
.L_849:
        /*0034*/ 	.byte	0x04, 0x29
        /*0036*/ 	.short	(.L_851 - .L_850)


	//   ....[0]....
.L_850:
        /*0038*/ 	.word	0xffffffff


	//   ....[1]....
        /*003c*/ 	.word	0xffffffff


	//   ....[2]....
        /*0040*/ 	.word	0xffffffff


	//   ....[3]....
        /*0044*/ 	.word	0xffffffff


	//   ....[4]....
        /*0048*/ 	.word	0xffffffff


	//   ....[5]....
        /*004c*/ 	.word	0xffffffff


	//   ....[6]....
        /*0050*/ 	.word	0xffffffff


	//   ....[7]....
        /*0054*/ 	.word	0xffffffff


	//   ....[8]....
        /*0058*/ 	.word	0xffffffff


	//   ....[9]....
        /*005c*/ 	.word	0xffffffff


	//----- nvinfo : EIATTR_COOP_GROUP_INSTR_OFFSETS
	.align		4
.L_851:
        /*0060*/ 	.byte	0x04, 0x28
        /*0062*/ 	.short	(.L_853 - .L_852)


	//   ....[0]....
.L_852:
        /*0064*/ 	.word	0x00002700


	//   ....[1]....
        /*0068*/ 	.word	0x00002710


	//   ....[2]....
        /*006c*/ 	.word	0x00002770


	//   ....[3]....
        /*0070*/ 	.word	0x00002780


	//   ....[4]....
        /*0074*/ 	.word	0x000027b0


	//   ....[5]....
        /*0078*/ 	.word	0x000027d0


	//   ....[6]....
        /*007c*/ 	.word	0x00002800


	//   ....[7]....
        /*0080*/ 	.word	0x00002820


	//   ....[8]....
        /*0084*/ 	.word	0x00002850


	//   ....[9]....
        /*0088*/ 	.word	0x00002870


	//----- nvinfo : EIATTR_EXIT_INSTR_OFFSETS
	.align		4
.L_853:
        /*008c*/ 	.byte	0x04, 0x1c
        /*008e*/ 	.short	(.L_855 - .L_854)


	//   ....[0]....
.L_854:
        /*0090*/ 	.word	0x00006510


	//   ....[1]....
        /*0094*/ 	.word	0x00006650


	//   ....[2]....
        /*0098*/ 	.word	0x000068b0


	//----- nvinfo : EIATTR_MAX_THREADS
	.align		4
.L_855:
        /*009c*/ 	.byte	0x04, 0x05
        /*009e*/ 	.short	(.L_857 - .L_856)
.L_856:
        /*00a0*/ 	.word	0x000000e0
        /*00a4*/ 	.word	0x00000001
        /*00a8*/ 	.word	0x00000001


	//----- nvinfo : EIATTR_CRS_STACK_SIZE
	.align		4
.L_857:
        /*00ac*/ 	.byte	0x04, 0x1e
        /*00ae*/ 	.short	(.L_859 - .L_858)
.L_858:
        /*00b0*/ 	.word	0x00000000


	//----- nvinfo : EIATTR_CBANK_PARAM_SIZE
	.align		4
.L_859:
        /*00b4*/ 	.byte	0x03, 0x19
        /*00b6*/ 	.short	0x00b8


	//----- nvinfo : EIATTR_PARAM_CBANK
	.align		4
        /*00b8*/ 	.byte	0x04, 0x0a
        /*00ba*/ 	.short	(.L_861 - .L_860)
	.align		4
.L_860:
        /*00bc*/ 	.word	index@(.nv.constant0._Z35group_norm_nhwc_bwd_one_pass_kernelI11Fp16IOBf16WLi256ELi14ELi224EEv26Group_norm_nhwc_bwd_params)
        /*00c0*/ 	.short	0x0210
        /*00c2*/ 	.short	0x00b8


	//----- nvinfo : EIATTR_SW_WAR
	.align		4
.L_861:
        /*00c4*/ 	.byte	0x04, 0x36
        /*00c6*/ 	.short	(.L_863 - .L_862)
.L_862:
        /*00c8*/ 	.word	0x00000008
.L_863:


//--------------------- .nv.info._Z35group_norm_nhwc_bwd_one_pass_kernelI11Fp16IOBf16WLi512ELi14ELi224EEv26Group_norm_nhwc_bwd_params --------------------------
	.section	.nv.info._Z35group_norm_nhwc_bwd_one_pass_kernelI11Fp16IOBf16WLi512ELi14ELi224EEv26Group_norm_nhwc_bwd_params,"",@"SHT_CUDA_INFO"
	.sectionflags	@""
	.align	4


	//----- nvinfo : EIATTR_CUDA_API_VERSION
	.align		4
        /*0000*/ 	.byte	0x04, 0x37
        /*0002*/ 	.short	(.L_865 - .L_864)
.L_864:
        /*0004*/ 	.word	0x00000082


	//----- nvinfo : EIATTR_KPARAM_INFO
	.align		4
.L_865:
        /*0008*/ 	.byte	0x04, 0x17
        /*000a*/ 	.short	(.L_867 - .L_866)
.L_866:
        /*000c*/ 	.word	0x00000000
        /*0010*/ 	.short	0x0000
        /*0012*/ 	.short	0x0000
        /*0014*/ 	.byte	0x00, 0xf0, 0xe1, 0x02


	//----- nvinfo : EIATTR_SPARSE_MMA_MASK
	.align		4
.L_867:
        /*0018*/ 	.byte	0x03, 0x50
        /*001a*/ 	.short	0x0000


	//----- nvinfo : EIATTR_MAXREG_COUNT
	.align		4
        /*001c*/ 	.byte	0x03, 0x1b
        /*001e*/ 	.short	0x00ff


	//----- nvinfo : EIATTR_NUM_BARRIERS
	.align		4
        /*0020*/ 	.byte	0x02, 0x4c
        /*0022*/ 	.byte	0x01
	.zero		1


	//----- nvinfo : EIATTR_MERCURY_ISA_VERSION
	.align		4
        /*0024*/ 	.byte	0x03, 0x5f
        /*0026*/ 	.short	0x0101


	//----- nvinfo : EIATTR_INT_WARP_WIDE_INSTR_OFFSETS
	.align		4
        /*0028*/ 	.byte	0x04, 0x31
        /*002a*/ 	.short	(.L_869 - .L_868)


	//   ....[0]....
.L_868:
        /*002c*/ 	.word	0x000055d0


	//   ....[1]....
        /*0030*/ 	.word	0x00009c30


	//----- nvinfo : EIATTR_COOP_GROUP_MASK_REGIDS
	.align		4
.L_869:
        /*0034*/ 	.byte	0x04, 0x29
        /*0036*/ 	.short	(.L_871 - .L_870)


	//   ....[0]....
.L_870:
        /*0038*/ 	.word	0xffffffff


	//   ....[1]....
        /*003c*/ 	.word	0xffffffff


	//   ....[2]....
        /*0040*/ 	.word	0xffffffff


	//   ....[3]....
        /*0044*/ 	.word	0xffffffff


	//   ....[4]....
        /*0048*/ 	.word	0xffffffff


	//   ....[5]....
        /*004c*/ 	.word	0xffffffff


	//   ....[6]....
        /*0050*/ 	.word	0xffffffff


	//   ....[7]....
        /*0054*/ 	.word	0xffffffff


	//   ....[8]....
        /*0058*/ 	.word	0xffffffff


	//   ....[9]....
        /*005c*/ 	.word	0xffffffff


	//----- nvinfo : EIATTR_COOP_GROUP_INSTR_OFFSETS
	.align		4
.L_871:
        /*0060*/ 	.byte	0x04, 0x28
        /*0062*/ 	.short	(.L_873 - .L_872)


	//   ....[0]....
.L_872:
        /*0064*/ 	.word	0x00004590


	//   ....[1]....
        /*0068*/ 	.word	0x000045d0


	//   ....[2]....
        /*006c*/ 	.word	0x00004750


	//   ....[3]....
        /*0070*/ 	.word	0x00004770


	//   ....[4]....
        /*0074*/ 	.word	0x000047c0


	//   ....[5]....
        /*0078*/ 	.word	0x000047e0


	//   ....[6]....
        /*007c*/ 	.word	0x00004810


	//   ....[7]....
        /*0080*/ 	.word	0x00004830


	//   ....[8]....
        /*0084*/ 	.word	0x00004860


	//   ....[9]....
        /*0088*/ 	.word	0x00004880


	//----- nvinfo : EIATTR_EXIT_INSTR_OFFSETS
	.align		4
.L_873:
        /*008c*/ 	.byte	0x04, 0x1c
        /*008e*/ 	.short	(.L_875 - .L_874)


	//   ....[0]....
.L_874:
        /*0090*/ 	.word	0x00009cc0


	//   ....[1]....
        /*0094*/ 	.word	0x00009e00


	//   ....[2]....
        /*0098*/ 	.word	0x0000a060


	//----- nvinfo : EIATTR_MAX_THREADS
	.align		4
.L_875:
        /*009c*/ 	.byte	0x04, 0x05
        /*009e*/ 	.short	(.L_877 - .L_876)
.L_876:
        /*00a0*/ 	.word	0x000000e0
        /*00a4*/ 	.word	0x00000001
        /*00a8*/ 	.word	0x00000001


	//----- nvinfo : EIATTR_CRS_STACK_SIZE
	.align		4
.L_877:
        /*00ac*/ 	.byte	0x04, 0x1e
        /*00ae*/ 	.short	(.L_879 - .L_878)
.L_878:
        /*00b0*/ 	.word	0x00000000


	//----- nvinfo : EIATTR_CBANK_PARAM_SIZE
	.align		4
.L_879:
        /*00b4*/ 	.byte	0x03, 0x19
        /*00b6*/ 	.short	0x00b8


	//----- nvinfo : EIATTR_PARAM_CBANK
	.align		4
        /*00b8*/ 	.byte	0x04, 0x0a
        /*00ba*/ 	.short	(.L_881 - .L_880)
	.align		4
.L_880:
        /*00bc*/ 	.word	index@(.nv.constant0._Z35group_norm_nhwc_bwd_one_pass_kernelI11Fp16IOBf16WLi512ELi14ELi224EEv26Group_norm_nhwc_bwd_params)
        /*00c0*/ 	.short	0x0210
        /*00c2*/ 	.short	0x00b8


	//----- nvinfo : EIATTR_SW_WAR
	.align		4
.L_881:
        /*00c4*/ 	.byte	0x04, 0x36
        /*00c6*/ 	.short	(.L_883 - .L_882)
.L_882:
        /*00c8*/ 	.word	0x00000008
.L_883:


//--------------------- .nv.info._Z35group_norm_nhwc_bwd_one_pass_kernelI11Fp16IOFp16WLi64ELi14ELi224EEv26Group_norm_nhwc_bwd_params --------------------------
	.section	.nv.info._Z35group_norm_nhwc_bwd_one_pass_kernelI11Fp16IOFp16WLi64ELi14ELi224EEv26Group_norm_nhwc_bwd_params,"",@"SHT_CUDA_INFO"
	.sectionflags	@""
	.align	4


	//----- nvinfo : EIATTR_CUDA_API_VERSION
	.align		4
        /*0000*/ 	.byte	0x04, 0x37
        /*0002*/ 	.short	(.L_885 - .L_884)
.L_884:
        /*0004*/ 	.word	0x00000082


	//----- nvinfo : EIATTR_KPARAM_INFO
	.align		4
.L_885:
        /*0008*/ 	.byte	0x04, 0x17
        /*000a*/ 	.short	(.L_887 - .L_886)
.L_886:
        /*000c*/ 	.word	0x00000000
        /*0010*/ 	.short	0x0000
        /*0012*/ 	.short	0x0000
        /*0014*/ 	.byte	0x00, 0xf0, 0xe1, 0x02


	//----- nvinfo : EIATTR_SPARSE_MMA_MASK
	.align		4
.L_887:
        /*0018*/ 	.byte	0x03, 0x50
        /*001a*/ 	.short	0x0000


	//----- nvinfo : EIATTR_MAXREG_COUNT
	.align		4
        /*001c*/ 	.byte	0x03, 0x1b
        /*001e*/ 	.short	0x00ff


	//----- nvinfo : EIATTR_NUM_BARRIERS
	.align		4
        /*0020*/ 	.byte	0x02, 0x4c
        /*0022*/ 	.byte	0x01
	.zero		1


	//----- nvinfo : EIATTR_MERCURY_ISA_VERSION
	.align		4
        /*0024*/ 	.byte	0x03, 0x5f
        /*0026*/ 	.short	0x0101


	//----- nvinfo : EIATTR_INT_WARP_WIDE_INSTR_OFFSETS
	.align		4
        /*0028*/ 	.byte	0x04, 0x31
        /*002a*/ 	.short	(.L_889 - .L_888)


	//   ....[0]....
.L_888:
        /*002c*/ 	.word	0x00001f10


	//   ....[1]....
        /*0030*/ 	.word	0x00003850


	//----- nvinfo : EIATTR_COOP_GROUP_MASK_REGIDS
	.align		4
.L_889:
        /*0034*/ 	.byte	0x04, 0x29
        /*0036*/ 	.short	(.L_891 - .L_890)


	//   ....[0]....
.L_890:
        /*0038*/ 	.word	0xffffffff


	//   ....[1]....
        /*003c*/ 	.word	0xffffffff


	//   ....[2]....
        /*0040*/ 	.word	0xffffffff


	//   ....[3]....
        /*0044*/ 	.word	0xffffffff


	//   ....[4]....
        /*0048*/ 	.word	0xffffffff


	//   ....[5]....
        /*004c*/ 	.word	0xffffffff


	//   ....[6]....
        /*0050*/ 	.word	0xffffffff


	//   ....[7]....
        /*0054*/ 	.word	0xffffffff


	//   ....[8]....
        /*0058*/ 	.word	0xffffffff


	//   ....[9]....
        /*005c*/ 	.word	0xffffffff


	//----- nvinfo : EIATTR_COOP_GROUP_INSTR_OFFSETS
	.align		4
.L_891:
        /*0060*/ 	.byte	0x04, 0x28
        /*0062*/ 	.short	(.L_893 - .L_892)


	//   ....[0]....
.L_892:
        /*0064*/ 	.word	0x00000f60


	//   ....[1]....
        /*0068*/ 	.word	0x00000f80


	//   ....[2]....
        /*006c*/ 	.word	0x00000fd0


	//   ....[3]....
        /*0070*/ 	.word	0x00000ff0


	//   ....[4]....
        /*0074*/ 	.word	0x00001020


	//   ....[5]....
        /*0078*/ 	.word	0x00001040


	//   ....[6]....
        /*007c*/ 	.word	0x00001070


	//   ....[7]....
        /*0080*/ 	.word	0x00001090


	//   ....[8]....
        /*0084*/ 	.word	0x000010c0


	//   ....[9]....
        /*0088*/ 	.word	0x000010e0


	//----- nvinfo : EIATTR_EXIT_INSTR_OFFSETS
	.align		4
.L_893:
        /*008c*/ 	.byte	0x04, 0x1c
        /*008e*/ 	.short	(.L_895 - .L_894)


	//   ....[0]....
.L_894:
        /*0090*/ 	.word	0x00003940


	//   ....[1]....
        /*0094*/ 	.word	0x00003a80


	//   ....[2]....
        /*0098*/ 	.word	0x00003ce0


	//----- nvinfo : EIATTR_MAX_THREADS
	.align		4
.L_895:
        /*009c*/ 	.byte	0x04, 0x05
        /*009e*/ 	.short	(.L_897 - .L_896)
.L_896:
        /*00a0*/ 	.word	0x000000e0
        /*00a4*/ 	.word	0x00000001
        /*00a8*/ 	.word	0x00000001


	//----- nvinfo : EIATTR_CRS_STACK_SIZE
	.align		4
.L_897:
        /*00ac*/ 	.byte	0x04, 0x1e
        /*00ae*/ 	.short	(.L_899 - .L_898)
.L_898:
        /*00b0*/ 	.word	0x00000000


	//----- nvinfo : EIATTR_CBANK_PARAM_SIZE
	.align		4
.L_899:
        /*00b4*/ 	.byte	0x03, 0x19
        /*00b6*/ 	.short	0x00b8


	//----- nvinfo : EIATTR_PARAM_CBANK
	.align		4
        /*00b8*/ 	.byte	0x04, 0x0a
        /*00ba*/ 	.short	(.L_901 - .L_900)
	.align		4
.L_900:
        /*00bc*/ 	.word	index@(.nv.constant0._Z35group_norm_nhwc_bwd_one_pass_kernelI11Fp16IOFp16WLi64ELi14ELi224EEv26Group_norm_nhwc_bwd_params)
        /*00c0*/ 	.short	0x0210
        /*00c2*/ 	.short	0x00b8


	//----- nvinfo : EIATTR_SW_WAR
	.align		4
.L_901:
        /*00c4*/ 	.byte	0x04, 0x36
        /*00c6*/ 	.short	(.L_903 - .L_902)
.L_902:
        /*00c8*/ 	.word	0x00000008
.L_903:


//--------------------- .nv.info._Z35group_norm_nhwc_bwd_one_pass_kernelI11Fp16IOFp16WLi128ELi14ELi224EEv26Group_norm_nhwc_bwd_params --------------------------
	.section	.nv.info._Z35group_norm_nhwc_bwd_one_pass_kernelI11Fp16IOFp16WLi128ELi14ELi224EEv26Group_norm_nhwc_bwd_params,"",@"SHT_CUDA_INFO"
	.sectionflags	@""
	.align	4


	//----- nvinfo : EIATTR_CUDA_API_VERSION
	.align		4
        /*0000*/ 	.byte	0x04, 0x37
        /*0002*/ 	.short	(.L_905 - .L_904)
.L_904:
        /*0004*/ 	.word	0x00000082


	//----- nvinfo : EIATTR_KPARAM_INFO
	.align		4
.L_905:
        /*0008*/ 	.byte	0x04, 0x17
        /*000a*/ 	.short	(.L_907 - .L_906)
.L_906:
        /*000c*/ 	.word	0x00000000
        /*0010*/ 	.short	0x0000
        /*0012*/ 	.short	0x0000
        /*0014*/ 	.byte	0x00, 0xf0, 0xe1, 0x02


	//----- nvinfo : EIATTR_SPARSE_MMA_MASK
	.align		4
.L_907:
        /*0018*/ 	.byte	0x03, 0x50
        /*001a*/ 	.short	0x0000


	//----- nvinfo : EIATTR_MAXREG_COUNT
	.align		4
        /*001c*/ 	.byte	0x03, 0x1b
        /*001e*/ 	.short	0x00ff


	//----- nvinfo : EIATTR_NUM_BARRIERS
	.align		4
        /*0020*/ 	.byte	0x02, 0x4c
        /*0022*/ 	.byte	0x01
	.zero		1


	//----- nvinfo : EIATTR_MERCURY_ISA_VERSION
	.align		4
        /*0024*/ 	.byte	0x03, 0x5f
        /*0026*/ 	.short	0x0101


	//----- nvinfo : EIATTR_INT_WARP_WIDE_INSTR_OFFSETS
	.align		4
        /*0028*/ 	.byte	0x04, 0x31
        /*002a*/ 	.short	(.L_909 - .L_908)


	//   ....[0]....
.L_908:
        /*002c*/ 	.word	0x00002710


	//   ....[1]....
        /*0030*/ 	.word	0x00004770


	//----- nvinfo : EIATTR_COOP_GROUP_MASK_REGIDS
	.align		4
.L_909:
        /*0034*/ 	.byte	0x04, 0x29
        /*0036*/ 	.short	(.L_911 - .L_910)


	//   ....[0]....
.L_910:
        /*0038*/ 	.word	0xffffffff


	//   ....[1]....
        /*003c*/ 	.word	0xffffffff


	//   ....[2]....
        /*0040*/ 	.word	0xffffffff


	//   ....[3]....
        /*0044*/ 	.word	0xffffffff


	//   ....[4]....
        /*0048*/ 	.word	0xffffffff


	//   ....[5]....
        /*004c*/ 	.word	0xffffffff


	//   ....[6]....
        /*0050*/ 	.word	0xffffffff


	//   ....[7]....
        /*0054*/ 	.word	0xffffffff


	//   ....[8]....
        /*0058*/ 	.word	0xffffffff


	//   ....[9]....
        /*005c*/ 	.word	0xffffffff


	//----- nvinfo : EIATTR_COOP_GROUP_INSTR_OFFSETS
	.align		4
.L_911:
        /*0060*/ 	.byte	0x04, 0x28
        /*0062*/ 	.short	(.L_913 - .L_912)


	//   ....[0]....
.L_912:
        /*0064*/ 	.word	0x00001710


	//   ....[1]....
        /*0068*/ 	.word	0x00001750


	//   ....[2]....
        /*006c*/ 	.word	0x00001880


	//   ....[3]....
        /*0070*/ 	.word	0x000018a0


	//   ....[4]....
        /*0074*/ 	.word	0x000018d0


	//   ....[5]....
        /*0078*/ 	.word	0x000018f0


	//   ....[6]....
        /*007c*/ 	.word	0x00001920


	//   ....[7]....
        /*0080*/ 	.word	0x00001940


	//   ....[8]....
        /*0084*/ 	.word	0x00001970


	//   ....[9]....
        /*0088*/ 	.word	0x00001990


	//----- nvinfo : EIATTR_EXIT_INSTR_OFFSETS
	.align		4
.L_913:
        /*008c*/ 	.byte	0x04, 0x1c
        /*008e*/ 	.short	(.L_915 - .L_914)


	//   ....[0]....
.L_914:
        /*0090*/ 	.word	0x00004800


	//   ....[1]....
        /*0094*/ 	.word	0x00004940


	//   ....[2]....
        /*0098*/ 	.word	0x00004ba0


	//----- nvinfo : EIATTR_MAX_THREADS
	.align		4
.L_915:
        /*009c*/ 	.byte	0x04, 0x05
        /*009e*/ 	.short	(.L_917 - .L_916)
.L_916:
        /*00a0*/ 	.word	0x000000e0
        /*00a4*/ 	.word	0x00000001
        /*00a8*/ 	.word	0x00000001


	//----- nvinfo : EIATTR_CRS_STACK_SIZE
	.align		4
.L_917:
        /*00ac*/ 	.byte	0x04, 0x1e
        /*00ae*/ 	.short	(.L_919 - .L_918)
.L_918:
        /*00b0*/ 	.word	0x00000000


	//----- nvinfo : EIATTR_CBANK_PARAM_SIZE
	.align		4
.L_919:
        /*00b4*/ 	.byte	0x03, 0x19
        /*00b6*/ 	.short	0x00b8


	//----- nvinfo : EIATTR_PARAM_CBANK
	.align		4
        /*00b8*/ 	.byte	0x04, 0x0a
        /*00ba*/ 	.short	(.L_921 - .L_920)
	.align		4
.L_920:
        /*00bc*/ 	.word	index@(.nv.constant0._Z35group_norm_nhwc_bwd_one_pass_kernelI11Fp16IOFp16WLi128ELi14ELi224EEv26Group_norm_nhwc_bwd_params)
        /*00c0*/ 	.short	0x0210
        /*00c2*/ 	.short	0x00b8


	//----- nvinfo : EIATTR_SW_WAR
	.align		4
.L_921:
        /*00c4*/ 	.byte	0x04, 0x36
        /*00c6*/ 	.short	(.L_923 - .L_922)
.L_922:
        /*00c8*/ 	.word	0x00000008
.L_923:


//--------------------- .nv.info._Z35group_norm_nhwc_bwd_one_pass_kernelI11Fp16IOFp16WLi256ELi14ELi224EEv26Group_norm_nhwc_bwd_params --------------------------
	.section	.nv.info._Z35group_norm_nhwc_bwd_one_pass_kernelI11Fp16IOFp16WLi256ELi14ELi224EEv26Group_norm_nhwc_bwd_params,"",@"SHT_CUDA_INFO"
	.sectionflags	@""
	.align	4


	//----- nvinfo : EIATTR_CUDA_API_VERSION
	.align		4
        /*0000*/ 	.byte	0x04, 0x37
        /*0002*/ 	.short	(.L_925 - .L_924)
.L_924:
        /*0004*/ 	.word	0x00000082


	//----- nvinfo : EIATTR_KPARAM_INFO
	.align		4
.L_925:
        /*0008*/ 	.byte	0x04, 0x17
        /*000a*/ 	.short	(.L_927 - .L_926)
.L_926:
        /*000c*/ 	.word	0x00000000
        /*0010*/ 	.short	0x0000
        /*0012*/ 	.short	0x0000
        /*0014*/ 	.byte	0x00, 0xf0, 0xe1, 0x02


	//----- nvinfo : EIATTR_SPARSE_MMA_MASK
	.align		4
.L_927:
        /*0018*/ 	.byte	0x03, 0x50
        /*001a*/ 	.short	0x0000


	//----- nvinfo : EIATTR_MAXREG_COUNT
	.align		4
        /*001c*/ 	.byte	0x03, 0x1b
        /*001e*/ 	.short	0x00ff


	//----- nvinfo : EIATTR_NUM_BARRIERS
	.align		4
        /*0020*/ 	.byte	0x02, 0x4c
        /*0022*/ 	.byte	0x01
	.zero		1


	//----- nvinfo : EIATTR_MERCURY_ISA_VERSION
	.align		4
        /*0024*/ 	.byte	0x03, 0x5f
        /*0026*/ 	.short	0x0101


	//----- nvinfo : EIATTR_INT_WARP_WIDE_INSTR_OFFSETS
	.align		4
        /*0028*/ 	.byte	0x04, 0x31
        /*002a*/ 	.short	(.L_929 - .L_928)


	//   ....[0]....
.L_928:
        /*002c*/ 	.word	0x000036b0


	//   ....[1]....
        /*0030*/ 	.word	0x00006420


	//----- nvinfo : EIATTR_COOP_GROUP_MASK_REGIDS
	.align		4
.L_929:
        /*0034*/ 	.byte	0x04, 0x29
        /*0036*/ 	.short	(.L_931 - .L_930)


	//   ....[0]....
.L_930:
        /*0038*/ 	.word	0xffffffff


	//   ....[1]....
        /*003c*/ 	.word	0xffffffff


	//   ....[2]....
        /*0040*/ 	.word	0xffffffff


	//   ....[3]....
        /*0044*/ 	.word	0xffffffff


	//   ....[4]....
        /*0048*/ 	.word	0xffffffff


	//   ....[5]....
        /*004c*/ 	.word	0xffffffff


	//   ....[6]....
        /*0050*/ 	.word	0xffffffff


	//   ....[7]....
        /*0054*/ 	.word	0xffffffff


	//   ....[8]....
        /*0058*/ 	.word	0xffffffff


	//   ....[9]....
        /*005c*/ 	.word	0xffffffff


	//----- nvinfo : EIATTR_COOP_GROUP_INSTR_OFFSETS
	.align		4
.L_931:
        /*0060*/ 	.byte	0x04, 0x28
        /*0062*/ 	.short	(.L_933 - .L_932)


	//   ....[0]....
.L_932:
        /*0064*/ 	.word	0x00002700


	//   ....[1]....
        /*0068*/ 	.word	0x00002710


	//   ....[2]....
        /*006c*/ 	.word	0x00002770


	//   ....[3]....
        /*0070*/ 	.word	0x00002780


	//   ....[4]....
        /*0074*/ 	.word	0x000027b0


	//   ....[5]....
        /*0078*/ 	.word	0x000027d0


	//   ....[6]....
        /*007c*/ 	.word	0x00002800


	//   ....[7]....
        /*0080*/ 	.word	0x00002820


	//   ....[8]....
        /*0084*/ 	.word	0x00002850


	//   ....[9]....
        /*0088*/ 	.word	0x00002870


	//----- nvinfo : EIATTR_EXIT_INSTR_OFFSETS
	.align		4
.L_933:
        /*008c*/ 	.byte	0x04, 0x1c
        /*008e*/ 	.short	(.L_935 - .L_934)


	//   ....[0]....
.L_934:
        /*0090*/ 	.word	0x00006510


	//   ....[1]....
        /*0094*/ 	.word	0x00006650


	//   ....[2]....
        /*0098*/ 	.word	0x000068b0


	//----- nvinfo : EIATTR_MAX_THREADS
	.align		4
.L_935:
        /*009c*/ 	.byte	0x04, 0x05
        /*009e*/ 	.short	(.L_937 - .L_936)
.L_936:
        /*00a0*/ 	.word	0x000000e0
        /*00a4*/ 	.word	0x00000001
        /*00a8*/ 	.word	0x00000001


	//----- nvinfo : EIATTR_CRS_STACK_SIZE
	.align		4
.L_937:
        /*00ac*/ 	.byte	0x04, 0x1e
        /*00ae*/ 	.short	(.L_939 - .L_938)
.L_938:
        /*00b0*/ 	.word	0x00000000


	//----- nvinfo : EIATTR_CBANK_PARAM_SIZE
	.align		4
.L_939:
        /*00b4*/ 	.byte	0x03, 0x19
        /*00b6*/ 	.short	0x00b8


	//----- nvinfo : EIATTR_PARAM_CBANK
	.align		4
        /*00b8*/ 	.byte	0x04, 0x0a
        /*00ba*/ 	.short	(.L_941 - .L_940)
	.align		4
.L_940:
        /*00bc*/ 	.word	index@(.nv.constant0._Z35group_norm_nhwc_bwd_one_pass_kernelI11Fp16IOFp16WLi256ELi14ELi224EEv26Group_norm_nhwc_bwd_params)
        /*00c0*/ 	.short	0x0210
        /*00c2*/ 	.short	0x00b8


	//----- nvinfo : EIATTR_SW_WAR
	.align		4
.L_941:
        /*00c4*/ 	.byte	0x04, 0x36
        /*00c6*/ 	.short	(.L_943 - .L_942)
.L_942:
        /*00c8*/ 	.word	0x00000008
.L_943:


//--------------------- .nv.info._Z35group_norm_nhwc_bwd_one_pass_kernelI11Fp16IOFp16WLi512ELi14ELi224EEv26Group_norm_nhwc_bwd_params --------------------------
	.section	.nv.info._Z35group_norm_nhwc_bwd_one_pass_kernelI11Fp16IOFp16WLi512ELi14ELi224EEv26Group_norm_nhwc_bwd_params,"",@"SHT_CUDA_INFO"
	.sectionflags	@""
	.align	4


	//----- nvinfo : EIATTR_CUDA_API_VERSION
	.align		4
        /*0000*/ 	.byte	0x04, 0x37
        /*0002*/ 	.short	(.L_945 - .L_944)
.L_944:
        /*0004*/ 	.word	0x00000082


	//----- nvinfo : EIATTR_KPARAM_INFO
	.align		4
.L_945:
        /*0008*/ 	.byte	0x04, 0x17
        /*000a*/ 	.short	(.L_947 - .L_946)
.L_946:
        /*000c*/ 	.word	0x00000000
        /*0010*/ 	.short	0x0000
        /*0012*/ 	.short	0x0000
        /*0014*/ 	.byte	0x00, 0xf0, 0xe1, 0x02


	//----- nvinfo : EIATTR_SPARSE_MMA_MASK
	.align		4
.L_947:
        /*0018*/ 	.byte	0x03, 0x50
        /*001a*/ 	.short	0x0000


	//----- nvinfo : EIATTR_MAXREG_COUNT
	.align		4
        /*001c*/ 	.byte	0x03, 0x1b
        /*001e*/ 	.short	0x00ff


	//----- nvinfo : EIATTR_NUM_BARRIERS
	.align		4
        /*0020*/ 	.byte	0x02, 0x4c
        /*0022*/ 	.byte	0x01
	.zero		1


	//----- nvinfo : EIATTR_MERCURY_ISA_VERSION
	.align		4
        /*0024*/ 	.byte	0x03, 0x5f
        /*0026*/ 	.short	0x0101


	//----- nvinfo : EIATTR_INT_WARP_WIDE_INSTR_OFFSETS
	.align		4
        /*0028*/ 	.byte	0x04, 0x31
        /*002a*/ 	.short	(.L_949 - .L_948)


	//   ....[0]....
.L_948:
        /*002c*/ 	.word	0x000055d0


	//   ....[1]....
        /*0030*/ 	.word	0x00009c30


	//----- nvinfo : EIATTR_COOP_GROUP_MASK_REGIDS
	.align		4
.L_949:
        /*0034*/ 	.byte	0x04, 0x29
        /*0036*/ 	.short	(.L_951 - .L_950)


	//   ....[0]....
.L_950:
        /*0038*/ 	.word	0xffffffff


	//   ....[1]....
        /*003c*/ 	.word	0xffffffff


	//   ....[2]....
        /*0040*/ 	.word	0xffffffff


	//   ....[3]....
        /*0044*/ 	.word	0xffffffff


	//   ....[4]....
        /*0048*/ 	.word	0xffffffff


	//   ....[5]....
        /*004c*/ 	.word	0xffffffff


	//   ....[6]....
        /*0050*/ 	.word	0xffffffff


	//   ....[7]....
        /*0054*/ 	.word	0xffffffff


	//   ....[8]....
        /*0058*/ 	.word	0xffffffff


	//   ....[9]....
        /*005c*/ 	.word	0xffffffff


	//----- nvinfo : EIATTR_COOP_GROUP_INSTR_OFFSETS
	.align		4
.L_951:
        /*0060*/ 	.byte	0x04, 0x28
        /*0062*/ 	.short	(.L_953 - .L_952)


	//   ....[0]....
.L_952:
        /*0064*/ 	.word	0x00004590


	//   ....[1]....
        /*0068*/ 	.word	0x000045d0


	//   ....[2]....
        /*006c*/ 	.word	0x00004750


	//   ....[3]....
        /*0070*/ 	.word	0x00004770


	//   ....[4]....
        /*0074*/ 	.word	0x000047c0


	//   ....[5]....
        /*0078*/ 	.word	0x000047e0


	//   ....[6]....
        /*007c*/ 	.word	0x00004810


	//   ....[7]....
        /*0080*/ 	.word	0x00004830


	//   ....[8]....
        /*0084*/ 	.word	0x00004860


	//   ....[9]....
        /*0088*/ 	.word	0x00004880


	//----- nvinfo : EIATTR_EXIT_INSTR_OFFSETS
	.align		4
.L_953:
        /*008c*/ 	.byte	0x04, 0x1c
        /*008e*/ 	.short	(.L_955 - .L_954)


	//   ....[0]....
.L_954:
        /*0090*/ 	.word	0x00009cc0


	//   ....[1]....
        /*0094*/ 	.word	0x00009e00


	//   ....[2]....
        /*0098*/ 	.word	0x0000a060


	//----- nvinfo : EIATTR_MAX_THREADS
	.align		4
.L_955:
        /*009c*/ 	.byte	0x04, 0x05
        /*009e*/ 	.short	(.L_957 - .L_956)
.L_956:
        /*00a0*/ 	.word	0x000000e0
        /*00a4*/ 	.word	0x00000001
        /*00a8*/ 	.word	0x00000001


	//----- nvinfo : EIATTR_CRS_STACK_SIZE
	.align		4
.L_957:
        /*00ac*/ 	.byte	0x04, 0x1e
        /*00ae*/ 	.short	(.L_959 - .L_958)
.L_958:
        /*00b0*/ 	.word	0x00000000


	//----- nvinfo : EIATTR_CBANK_PARAM_SIZE
	.align		4
.L_959:
        /*00b4*/ 	.byte	0x03, 0x19
        /*00b6*/ 	.short	0x00b8


	//----- nvinfo : EIATTR_PARAM_CBANK
	.align		4
        /*00b8*/ 	.byte	0x04, 0x0a
        /*00ba*/ 	.short	(.L_961 - .L_960)
	.align		4
.L_960:
        /*00bc*/ 	.word	index@(.nv.constant0._Z35group_norm_nhwc_bwd_one_pass_kernelI11Fp16IOFp16WLi512ELi14ELi224EEv26Group_norm_nhwc_bwd_params)
        /*00c0*/ 	.short	0x0210
        /*00c2*/ 	.short	0x00b8


	//----- nvinfo : EIATTR_SW_WAR
	.align		4
.L_961:
        /*00c4*/ 	.byte	0x04, 0x36
        /*00c6*/ 	.short	(.L_963 - .L_962)
.L_962:
        /*00c8*/ 	.word	0x00000008
.L_963:


//--------------------- .nv.info._Z35group_norm_nhwc_bwd_one_pass_kernelI11Fp32IOFp32WLi64ELi14ELi224EEv26Group_norm_nhwc_bwd_params --------------------------
	.section	.nv.info._Z35group_norm_nhwc_bwd_one_pass_kernelI11Fp32IOFp32WLi64ELi14ELi224EEv26Group_norm_nhwc_bwd_params,"",@"SHT_CUDA_INFO"
	.sectionflags	@""
	.align	4


	//----- nvinfo : EIATTR_CUDA_API_VERSION
	.align		4
        /*0000*/ 	.byte	0x04, 0x37
        /*0002*/ 	.short	(.L_965 - .L_964)
.L_964:
        /*0004*/ 	.word	0x00000082


	//----- nvinfo : EIATTR_KPARAM_INFO
	.align		4
.L_965:
        /*0008*/ 	.byte	0x04, 0x17
        /*000a*/ 	.short	(.L_967 - .L_966)
.L_966:
        /*000c*/ 	.word	0x00000000
        /*0010*/ 	.short	0x0000
        /*0012*/ 	.short	0x0000
        /*0014*/ 	.byte	0x00, 0xf0, 0xe1, 0x02


	//----- nvinfo : EIATTR_SPARSE_MMA_MASK
	.align		4
.L_967:
        /*0018*/ 	.byte	0x03, 0x50
        /*001a*/ 	.short	0x0000


	//----- nvinfo : EIATTR_MAXREG_COUNT
	.align		4
        /*001c*/ 	.byte	0x03, 0x1b
        /*001e*/ 	.short	0x00ff


	//----- nvinfo : EIATTR_NUM_BARRIERS
	.align		4
        /*0020*/ 	.byte	0x02, 0x4c
        /*0022*/ 	.byte	0x01
	.zero		1


	//----- nvinfo : EIATTR_MERCURY_ISA_VERSION
	.align		4
        /*0024*/ 	.byte	0x03, 0x5f
        /*0026*/ 	.short	0x0101


	//----- nvinfo : EIATTR_INT_WARP_WIDE_INSTR_OFFSETS
	.align		4
        /*0028*/ 	.byte	0x04, 0x31
        /*002a*/ 	.short	(.L_969 - .L_968)


	//   ....[0]....
.L_968:
        /*002c*/ 	.word	0x00001e40


	//   ....[1]....
        /*0030*/ 	.word	0x00003660


	//----- nvinfo : EIATTR_COOP_GROUP_MASK_REGIDS
	.align		4
.L_969:
        /*0034*/ 	.byte	0x04, 0x29
        /*0036*/ 	.short	(.L_971 - .L_970)


	//   ....[0]....
.L_970:
        /*0038*/ 	.word	0xffffffff


	//   ....[1]....
        /*003c*/ 	.word	0xffffffff


	//   ....[2]....
        /*0040*/ 	.word	0xffffffff


	//   ....[3]....
        /*0044*/ 	.word	0xffffffff


	//   ....[4]....
        /*0048*/ 	.word	0xffffffff


	//   ....[5]....
        /*004c*/ 	.word	0xffffffff


	//   ....[6]....
        /*0050*/ 	.word	0xffffffff


	//   ....[7]....
        /*0054*/ 	.word	0xffffffff


	//   ....[8]....
        /*0058*/ 	.word	0xffffffff


	//   ....[9]....
        /*005c*/ 	.word	0xffffffff


	//----- nvinfo : EIATTR_COOP_GROUP_INSTR_OFFSETS
	.align		4
.L_971:
        /*0060*/ 	.byte	0x04, 0x28
        /*0062*/ 	.short	(.L_973 - .L_972)


	//   ....[0]....
.L_972:
        /*0064*/ 	.word	0x00000e90


	//   ....[1]....
        /*0068*/ 	.word	0x00000ed0


	//   ....[2]....
        /*006c*/ 	.word	0x00000f20


	//   ....[3]....
        /*0070*/ 	.word	0x00000f40


	//   ....[4]....
        /*0074*/ 	.word	0x00000f70


	//   ....[5]....
        /*0078*/ 	.word	0x00000f90


	//   ....[6]....
        /*007c*/ 	.word	0x00000fc0


	//   ....[7]....
        /*0080*/ 	.word	0x00000fe0


	//   ....[8]....
        /*0084*/ 	.word	0x00001010


	//   ....[9]....
        /*0088*/ 	.word	0x00001030


	//----- nvinfo : EIATTR_EXIT_INSTR_OFFSETS
	.align		4
.L_973:
        /*008c*/ 	.byte	0x04, 0x1c
        /*008e*/ 	.short	(.L_975 - .L_974)


	//   ....[0]....
.L_974:
        /*0090*/ 	.word	0x00003750


	//   ....[1]....
        /*0094*/ 	.word	0x00003890


	//   ....[2]....
        /*0098*/ 	.word	0x00003ad0


	//----- nvinfo : EIATTR_MAX_THREADS
	.align		4
.L_975:
        /*009c*/ 	.byte	0x04, 0x05
        /*009e*/ 	.short	(.L_977 - .L_976)
.L_976:
        /*00a0*/ 	.word	0x000000e0
        /*00a4*/ 	.word	0x00000001
        /*00a8*/ 	.word	0x00000001


	//----- nvinfo : EIATTR_CRS_STACK_SIZE
	.align		4
.L_977:
        /*00ac*/ 	.byte	0x04, 0x1e
        /*00ae*/ 	.short	(.L_979 - .L_978)
.L_978:
        /*00b0*/ 	.word	0x00000000


	//----- nvinfo : EIATTR_CBANK_PARAM_SIZE
	.align		4
.L_979:
        /*00b4*/ 	.byte	0x03, 0x19
        /*00b6*/ 	.short	0x00b8


	//----- nvinfo : EIATTR_PARAM_CBANK
	.align		4
        /*00b8*/ 	.byte	0x04, 0x0a
        /*00ba*/ 	.short	(.L_981 - .L_980)
	.align		4
.L_980:
        /*00bc*/ 	.word	index@(.nv.constant0._Z35group_norm_nhwc_bwd_one_pass_kernelI11Fp32IOFp32WLi64ELi14ELi224EEv26Group_norm_nhwc_bwd_params)
        /*00c0*/ 	.short	0x0210
        /*00c2*/ 	.short	0x00b8


	//----- nvinfo : EIATTR_SW_WAR
	.align		4
.L_981:
        /*00c4*/ 	.byte	0x04, 0x36
        /*00c6*/ 	.short	(.L_983 - .L_982)
.L_982:
        /*00c8*/ 	.word	0x00000008
.L_983:


//--------------------- .nv.info._Z35group_norm_nhwc_bwd_one_pass_kernelI11Fp32IOFp32WLi128ELi14ELi224EEv26Group_norm_nhwc_bwd_params --------------------------
	.section	.nv.info._Z35group_norm_nhwc_bwd_one_pass_kernelI11Fp32IOFp32WLi128ELi14ELi224EEv26Group_norm_nhwc_bwd_params,"",@"SHT_CUDA_INFO"
	.sectionflags	@""
	.align	4


	//----- nvinfo : EIATTR_CUDA_API_VERSION
	.align		4
        /*0000*/ 	.byte	0x04, 0x37
        /*0002*/ 	.short	(.L_985 - .L_984)
.L_984:
        /*0004*/ 	.word	0x00000082


	//----- nvinfo : EIATTR_KPARAM_INFO
	.align		4
.L_985:
        /*0008*/ 	.byte	0x04, 0x17
        /*000a*/ 	.short	(.L_987 - .L_986)
.L_986:
        /*000c*/ 	.word	0x00000000
        /*0010*/ 	.short	0x0000
        /*0012*/ 	.short	0x0000
        /*0014*/ 	.byte	0x00, 0xf0, 0xe1, 0x02


	//----- nvinfo : EIATTR_SPARSE_MMA_MASK
	.align		4
.L_987:
        /*0018*/ 	.byte	0x03, 0x50
        /*001a*/ 	.short	0x0000


	//----- nvinfo : EIATTR_MAXREG_COUNT
	.align		4
        /*001c*/ 	.byte	0x03, 0x1b
        /*001e*/ 	.short	0x00ff


	//----- nvinfo : EIATTR_NUM_BARRIERS
	.align		4
        /*0020*/ 	.byte	0x02, 0x4c
        /*0022*/ 	.byte	0x01
	.zero		1


	//----- nvinfo : EIATTR_MERCURY_ISA_VERSION
	.align		4
        /*0024*/ 	.byte	0x03, 0x5f
        /*0026*/ 	.short	0x0101


	//----- nvinfo : EIATTR_INT_WARP_WIDE_INSTR_OFFSETS
	.align		4
        /*0028*/ 	.byte	0x04, 0x31
        /*002a*/ 	.short	(.L_989 - .L_988)


	//   ....[0]....
.L_988:
        /*002c*/ 	.word	0x00002650


	//   ....[1]....
        /*0030*/ 	.word	0x00004410


	//----- nvinfo : EIATTR_COOP_GROUP_MASK_REGIDS
	.align		4
.L_989:
        /*0034*/ 	.byte	0x04, 0x29
        /*0036*/ 	.short	(.L_991 - .L_990)


	//   ....[0]....
.L_990:
        /*0038*/ 	.word	0xffffffff


	//   ....[1]....
        /*003c*/ 	.word	0xffffffff


	//   ....[2]....
        /*0040*/ 	.word	0xffffffff


	//   ....[3]....
        /*0044*/ 	.word	0xffffffff


	//   ....[4]....
        /*0048*/ 	.word	0xffffffff


	//   ....[5]....
        /*004c*/ 	.word	0xffffffff


	//   ....[6]....
        /*0050*/ 	.word	0xffffffff


	//   ....[7]....
        /*0054*/ 	.word	0xffffffff


	//   ....[8]....
        /*0058*/ 	.word	0xffffffff


	//   ....[9]....
        /*005c*/ 	.word	0xffffffff


	//----- nvinfo : EIATTR_COOP_GROUP_INSTR_OFFSETS
	.align		4
.L_991:
        /*0060*/ 	.byte	0x04, 0x28
        /*0062*/ 	.short	(.L_993 - .L_992)


	//   ....[0]....
.L_992:
        /*0064*/ 	.word	0x00001650


	//   ....[1]....
        /*0068*/ 	.word	0x00001690


	//   ....[2]....
        /*006c*/ 	.word	0x000016e0


	//   ....[3]....
        /*0070*/ 	.word	0x00001700


	//   ....[4]....
        /*0074*/ 	.word	0x00001730


	//   ....[5]....
        /*0078*/ 	.word	0x00001750


	//   ....[6]....
        /*007c*/ 	.word	0x00001780


	//   ....[7]....
        /*0080*/ 	.word	0x000017a0


	//   ....[8]....
        /*0084*/ 	.word	0x000017d0


	//   ....[9]....
        /*0088*/ 	.word	0x00001810


	//----- nvinfo : EIATTR_EXIT_INSTR_OFFSETS
	.align		4
.L_993:
        /*008c*/ 	.byte	0x04, 0x1c
        /*008e*/ 	.short	(.L_995 - .L_994)


	//   ....[0]....
.L_994:
        /*0090*/ 	.word	0x000044a0


	//   ....[1]....
        /*0094*/ 	.word	0x000045e0


	//   ....[2]....
        /*0098*/ 	.word	0x00004820


	//----- nvinfo : EIATTR_MAX_THREADS
	.align		4
.L_995:
        /*009c*/ 	.byte	0x04, 0x05
        /*009e*/ 	.short	(.L_997 - .L_996)
.L_996:
        /*00a0*/ 	.word	0x000000e0
        /*00a4*/ 	.word	0x00000001
        /*00a8*/ 	.word	0x00000001


	//----- nvinfo : EIATTR_CRS_STACK_SIZE
	.align		4
.L_997:
        /*00ac*/ 	.byte	0x04, 0x1e
        /*00ae*/ 	.short	(.L_999 - .L_998)
.L_998:
        /*00b0*/ 	.word	0x00000000


	//----- nvinfo : EIATTR_CBANK_PARAM_SIZE
	.align		4
.L_999:
        /*00b4*/ 	.byte	0x03, 0x19
        /*00b6*/ 	.short	0x00b8


	//----- nvinfo : EIATTR_PARAM_CBANK
	.align		4
        /*00b8*/ 	.byte	0x04, 0x0a
        /*00ba*/ 	.short	(.L_1001 - .L_1000)
	.align		4
.L_1000:
        /*00bc*/ 	.word	index@(.nv.constant0._Z35group_norm_nhwc_bwd_one_pass_kernelI11Fp32IOFp32WLi128ELi14ELi224EEv26Group_norm_nhwc_bwd_params)
        /*00c0*/ 	.short	0x0210
        /*00c2*/ 	.short	0x00b8


	//----- nvinfo : EIATTR_SW_WAR
	.align		4
.L_1001:
        /*00c4*/ 	.byte	0x04, 0x36
        /*00c6*/ 	.short	(.L_1003 - .L_1002)
.L_1002:
        /*00c8*/ 	.word	0x00000008
.L_1003:


//--------------------- .nv.info._Z35group_norm_nhwc_bwd_one_pass_kernelI11Fp32IOFp32WLi256ELi14ELi224EEv26Group_norm_nhwc_bwd_params --------------------------
	.section	.nv.info._Z35group_norm_nhwc_bwd_one_pass_kernelI11Fp32IOFp32WLi256ELi14ELi224EEv26Group_norm_nhwc_bwd_params,"",@"SHT_CUDA_INFO"
	.sectionflags	@""
	.align	4


	//----- nvinfo : EIATTR_CUDA_API_VERSION
	.align		4
        /*0000*/ 	.byte	0x04, 0x37
        /*0002*/ 	.short	(.L_1005 - .L_1004)
.L_1004:
        /*0004*/ 	.word	0x00000082


	//----- nvinfo : EIATTR_KPARAM_INFO
	.align		4
.L_1005:
        /*0008*/ 	.byte	0x04, 0x17
        /*000a*/ 	.short	(.L_1007 - .L_1006)
.L_1006:
        /*000c*/ 	.word	0x00000000
        /*0010*/ 	.short	0x0000
        /*0012*/ 	.short	0x0000
        /*0014*/ 	.byte	0x00, 0xf0, 0xe1, 0x02


	//----- nvinfo : EIATTR_SPARSE_MMA_MASK
	.align		4
.L_1007:
        /*0018*/ 	.byte	0x03, 0x50
        /*001a*/ 	.short	0x0000


	//----- nvinfo : EIATTR_MAXREG_COUNT
	.align		4
        /*001c*/ 	.byte	0x03, 0x1b
        /*001e*/ 	.short	0x00ff


	//----- nvinfo : EIATTR_NUM_BARRIERS
	.align		4
        /*0020*/ 	.byte	0x02, 0x4c
        /*0022*/ 	.byte	0x01
	.zero		1


	//----- nvinfo : EIATTR_MERCURY_ISA_VERSION
	.align		4
        /*0024*/ 	.byte	0x03, 0x5f
        /*0026*/ 	.short	0x0101


	//----- nvinfo : EIATTR_INT_WARP_WIDE_INSTR_OFFSETS
	.align		4
        /*0028*/ 	.byte	0x04, 0x31
        /*002a*/ 	.short	(.L_1009 - .L_1008)


	//   ....[0]....
.L_1008:
        /*002c*/ 	.word	0x000034a0


	//   ....[1]....
        /*0030*/ 	.word	0x00005d90


	//----- nvinfo : EIATTR_COOP_GROUP_MASK_REGIDS
	.align		4
.L_1009:
        /*0034*/ 	.byte	0x04, 0x29
        /*0036*/ 	.short	(.L_1011 - .L_1010)


	//   ....[0]....
.L_1010:
        /*0038*/ 	.word	0xffffffff


	//   ....[1]....
        /*003c*/ 	.word	0xffffffff


	//   ....[2]....
        /*0040*/ 	.word	0xffffffff


	//   ....[3]....
        /*0044*/ 	.word	0xffffffff


	//   ....[4]....
        /*0048*/ 	.word	0xffffffff


	//   ....[5]....
        /*004c*/ 	.word	0xffffffff


	//   ....[6]....
        /*0050*/ 	.word	0xffffffff


	//   ....[7]....
        /*0054*/ 	.word	0xffffffff


	//   ....[8]....
        /*0058*/ 	.word	0xffffffff


	//   ....[9]....
        /*005c*/ 	.word	0xffffffff


	//----- nvinfo : EIATTR_COOP_GROUP_INSTR_OFFSETS
	.align		4
.L_1011:
        /*0060*/ 	.byte	0x04, 0x28
        /*0062*/ 	.short	(.L_1013 - .L_1012)


	//   ....[0]....
.L_1012:
        /*0064*/ 	.word	0x00002420


	//   ....[1]....
        /*0068*/ 	.word	0x00002460


	//   ....[2]....
        /*006c*/ 	.word	0x00002550


	//   ....[3]....
        /*0070*/ 	.word	0x00002570


	//   ....[4]....
        /*0074*/ 	.word	0x000025a0


	//   ....[5]....
        /*0078*/ 	.word	0x000025c0


	//   ....[6]....
        /*007c*/ 	.word	0x000025f0


	//   ....[7]....
        /*0080*/ 	.word	0x00002610


	//   ....[8]....
        /*0084*/ 	.word	0x00002650


	//   ....[9]....
        /*0088*/ 	.word	0x00002680


	//----- nvinfo : EIATTR_EXIT_INSTR_OFFSETS
	.align		4
.L_1013:
        /*008c*/ 	.byte	0x04, 0x1c
        /*008e*/ 	.short	(.L_1015 - .L_1014)


	//   ....[0]....
.L_1014:
        /*0090*/ 	.word	0x00005e80


	//   ....[1]....
        /*0094*/ 	.word	0x00005fc0


	//   ....[2]....
        /*0098*/ 	.word	0x00006200


	//----- nvinfo : EIATTR_MAX_THREADS
	.align		4
.L_1015:
        /*009c*/ 	.byte	0x04, 0x05
        /*009e*/ 	.short	(.L_1017 - .L_1016)
.L_1016:
        /*00a0*/ 	.word	0x000000e0
        /*00a4*/ 	.word	0x00000001
        /*00a8*/ 	.word	0x00000001


	//----- nvinfo : EIATTR_CRS_STACK_SIZE
	.align		4
.L_1017:
        /*00ac*/ 	.byte	0x04, 0x1e
        /*00ae*/ 	.short	(.L_1019 - .L_1018)
.L_1018:
        /*00b0*/ 	.word	0x00000000


	//----- nvinfo : EIATTR_CBANK_PARAM_SIZE
	.align		4
.L_1019:
        /*00b4*/ 	.byte	0x03, 0x19
        /*00b6*/ 	.short	0x00b8


	//----- nvinfo : EIATTR_PARAM_CBANK
	.align		4
        /*00b8*/ 	.byte	0x04, 0x0a
        /*00ba*/ 	.short	(.L_1021 - .L_1020)
	.align		4
.L_1020:
        /*00bc*/ 	.word	index@(.nv.constant0._Z35group_norm_nhwc_bwd_one_pass_kernelI11Fp32IOFp32WLi256ELi14ELi224EEv26Group_norm_nhwc_bwd_params)
        /*00c0*/ 	.short	0x0210
        /*00c2*/ 	.short	0x00b8


	//----- nvinfo : EIATTR_SW_WAR
	.align		4
.L_1021:
        /*00c4*/ 	.byte	0x04, 0x36
        /*00c6*/ 	.short	(.L_1023 - .L_1022)
.L_1022:
        /*00c8*/ 	.word	0x00000008
.L_1023:


//--------------------- .nv.info._Z35group_norm_nhwc_bwd_one_pass_kernelI11Fp32IOFp32WLi512ELi14ELi224EEv26Group_norm_nhwc_bwd_params --------------------------
	.section	.nv.info._Z35group_norm_nhwc_bwd_one_pass_kernelI11Fp32IOFp32WLi512ELi14ELi224EEv26Group_norm_nhwc_bwd_params,"",@"SHT_CUDA_INFO"
	.sectionflags	@""
	.align	4


	//----- nvinfo : EIATTR_CUDA_API_VERSION
	.align		4
        /*0000*/ 	.byte	0x04, 0x37
        /*0002*/ 	.short	(.L_1025 - .L_1024)
.L_1024:
        /*0004*/ 	.word	0x00000082


	//----- nvinfo : EIATTR_KPARAM_INFO
	.align		4
.L_1025:
        /*0008*/ 	.byte	0x04, 0x17
        /*000a*/ 	.short	(.L_1027 - .L_1026)
.L_1026:
        /*000c*/ 	.word	0x00000000
        /*0010*/ 	.short	0x0000
        /*0012*/ 	.short	0x0000
        /*0014*/ 	.byte	0x00, 0xf0, 0xe1, 0x02


	//----- nvinfo : EIATTR_SPARSE_MMA_MASK
	.align		4
.L_1027:
        /*0018*/ 	.byte	0x03, 0x50
        /*001a*/ 	.short	0x0000


	//----- nvinfo : EIATTR_MAXREG_COUNT
	.align		4
        /*001c*/ 	.byte	0x03, 0x1b
        /*001e*/ 	.short	0x00ff


	//----- nvinfo : EIATTR_NUM_BARRIERS
	.align		4
        /*0020*/ 	.byte	0x02, 0x4c
        /*0022*/ 	.byte	0x01
	.zero		1


	//----- nvinfo : EIATTR_MERCURY_ISA_VERSION
	.align		4
        /*0024*/ 	.byte	0x03, 0x5f
        /*0026*/ 	.short	0x0101


	//----- nvinfo : EIATTR_INT_WARP_WIDE_INSTR_OFFSETS
	.align		4
        /*0028*/ 	.byte	0x04, 0x31
        /*002a*/ 	.short	(.L_1029 - .L_1028)


	//   ....[0]....
.L_1028:
        /*002c*/ 	.word	0x00005500


	//   ....[1]....
        /*0030*/ 	.word	0x000093d0


	//----- nvinfo : EIATTR_COOP_GROUP_MASK_REGIDS
	.align		4
.L_1029:
        /*0034*/ 	.byte	0x04, 0x29
        /*0036*/ 	.short	(.L_1031 - .L_1030)


	//   ....[0]....
.L_1030:
        /*0038*/ 	.word	0xffffffff


	//   ....[1]....
        /*003c*/ 	.word	0xffffffff


	//   ....[2]....
        /*0040*/ 	.word	0xffffffff


	//   ....[3]....
        /*0044*/ 	.word	0xffffffff


	//   ....[4]....
        /*0048*/ 	.word	0xffffffff


	//   ....[5]....
        /*004c*/ 	.word	0xffffffff


	//   ....[6]....
        /*0050*/ 	.word	0xffffffff


	//   ....[7]....
        /*0054*/ 	.word	0xffffffff


	//   ....[8]....
        /*0058*/ 	.word	0xffffffff


	//   ....[9]....
        /*005c*/ 	.word	0xffffffff


	//----- nvinfo : EIATTR_COOP_GROUP_INSTR_OFFSETS
	.align		4
.L_1031:
        /*0060*/ 	.byte	0x04, 0x28
        /*0062*/ 	.short	(.L_1033 - .L_1032)


	//   ....[0]....
.L_1032:
        /*0064*/ 	.word	0x00004420


	//   ....[1]....
        /*0068*/ 	.word	0x00004460


	//   ....[2]....
        /*006c*/ 	.word	0x000045f0


	//   ....[3]....
        /*0070*/ 	.word	0x00004630


	//   ....[4]....
        /*0074*/ 	.word	0x000046a0


	//   ....[5]....
        /*0078*/ 	.word	0x000046c0


	//   ....[6]....
        /*007c*/ 	.word	0x000046f0


	//   ....[7]....
        /*0080*/ 	.word	0x00004710


	//   ....[8]....
        /*0084*/ 	.word	0x00004740


	//   ....[9]....
        /*0088*/ 	.word	0x00004760


	//----- nvinfo : EIATTR_EXIT_INSTR_OFFSETS
	.align		4
.L_1033:
        /*008c*/ 	.byte	0x04, 0x1c
        /*008e*/ 	.short	(.L_1035 - .L_1034)


	//   ....[0]....
.L_1034:
        /*0090*/ 	.word	0x00009460


	//   ....[1]....
        /*0094*/ 	.word	0x000095a0


	//   ....[2]....
        /*0098*/ 	.word	0x000097f0


	//----- nvinfo : EIATTR_MAX_THREADS
	.align		4
.L_1035:
        /*009c*/ 	.byte	0x04, 0x05
        /*009e*/ 	.short	(.L_1037 - .L_1036)
.L_1036:
        /*00a0*/ 	.word	0x000000e0
        /*00a4*/ 	.word	0x00000001
        /*00a8*/ 	.word	0x00000001


	//----- nvinfo : EIATTR_CRS_STACK_SIZE
	.align		4
.L_1037:
        /*00ac*/ 	.byte	0x04, 0x1e
        /*00ae*/ 	.short	(.L_1039 - .L_1038)
.L_1038:
        /*00b0*/ 	.word	0x00000000


	//----- nvinfo : EIATTR_CBANK_PARAM_SIZE
	.align		4
.L_1039:
        /*00b4*/ 	.byte	0x03, 0x19
        /*00b6*/ 	.short	0x00b8


	//----- nvinfo : EIATTR_PARAM_CBANK
	.align		4
        /*00b8*/ 	.byte	0x04, 0x0a
        /*00ba*/ 	.short	(.L_1041 - .L_1040)
	.align		4
.L_1040:
        /*00bc*/ 	.word	index@(.nv.constant0._Z35group_norm_nhwc_bwd_one_pass_kernelI11Fp32IOFp32WLi512ELi14ELi224EEv26Group_norm_nhwc_bwd_params)
        /*00c0*/ 	.short	0x0210
        /*00c2*/ 	.short	0x00b8


	//----- nvinfo : EIATTR_SW_WAR
	.align		4
.L_1041:
        /*00c4*/ 	.byte	0x04, 0x36
        /*00c6*/ 	.short	(.L_1043 - .L_1042)
.L_1042:
        /*00c8*/ 	.word	0x00000008
.L_1043:


//--------------------- .nv.info._Z35group_norm_nhwc_bwd_one_pass_kernelI11Fp32IOBf16WLi64ELi14ELi224EEv26Group_norm_nhwc_bwd_params --------------------------
	.section	.nv.info._Z35group_norm_nhwc_bwd_one_pass_kernelI11Fp32IOBf16WLi64ELi14ELi224EEv26Group_norm_nhwc_bwd_params,"",@"SHT_CUDA_INFO"
	.sectionflags	@""
	.align	4


	//----- nvinfo : EIATTR_CUDA_API_VERSION
	.align		4
        /*0000*/ 	.byte	0x04, 0x37
        /*0002*/ 	.short	(.L_1045 - .L_1044)
.L_1044:
        /*0004*/ 	.word	0x00000082


	//----- nvinfo : EIATTR_KPARAM_INFO
	.align		4
.L_1045:
        /*0008*/ 	.byte	0x04, 0x17
        /*000a*/ 	.short	(.L_1047 - .L_1046)
.L_1046:
        /*000c*/ 	.word	0x00000000
        /*0010*/ 	.short	0x0000
        /*0012*/ 	.short	0x0000
        /*0014*/ 	.byte	0x00, 0xf0, 0xe1, 0x02


	//----- nvinfo : EIATTR_SPARSE_MMA_MASK
	.align		4
.L_1047:
        /*0018*/ 	.byte	0x03, 0x50
        /*001a*/ 	.short	0x0000


	//----- nvinfo : EIATTR_MAXREG_COUNT
	.align		4
        /*001c*/ 	.byte	0x03, 0x1b
        /*001e*/ 	.short	0x00ff


	//----- nvinfo : EIATTR_NUM_BARRIERS
	.align		4
        /*0020*/ 	.byte	0x02, 0x4c
        /*0022*/ 	.byte	0x01
	.zero		1


	//----- nvinfo : EIATTR_MERCURY_ISA_VERSION
	.align		4
        /*0024*/ 	.byte	0x03, 0x5f
        /*0026*/ 	.short	0x0101


	//----- nvinfo : EIATTR_INT_WARP_WIDE_INSTR_OFFSETS
	.align		4
        /*0028*/ 	.byte	0x04, 0x31
        /*002a*/ 	.short	(.L_1049 - .L_1048)


	//   ....[0]....
.L_1048:
        /*002c*/ 	.word	0x00001ed0


	//   ....[1]....
        /*0030*/ 	.word	0x000036f0


	//----- nvinfo : EIATTR_COOP_GROUP_MASK_REGIDS
	.align		4
.L_1049:
        /*0034*/ 	.byte	0x04, 0x29
        /*0036*/ 	.short	(.L_1051 - .L_1050)


	//   ....[0]....
.L_1050:
        /*0038*/ 	.word	0xffffffff


	//   ....[1]....
        /*003c*/ 	.word	0xffffffff


	//   ....[2]....
        /*0040*/ 	.word	0xffffffff


	//   ....[3]....
        /*0044*/ 	.word	0xffffffff


	//   ....[4]....
        /*0048*/ 	.word	0xffffffff


	//   ....[5]....
        /*004c*/ 	.word	0xffffffff


	//   ....[6]....
        /*0050*/ 	.word	0xffffffff


	//   ....[7]....
        /*0054*/ 	.word	0xffffffff


	//   ....[8]....
        /*0058*/ 	.word	0xffffffff


	//   ....[9]....
        /*005c*/ 	.word	0xffffffff


	//----- nvinfo : EIATTR_COOP_GROUP_INSTR_OFFSETS
	.align		4
.L_1051:
        /*0060*/ 	.byte	0x04, 0x28
        /*0062*/ 	.short	(.L_1053 - .L_1052)


	//   ....[0]....
.L_1052:
        /*0064*/ 	.word	0x00000f00


	//   ....[1]....
        /*0068*/ 	.word	0x00000f30


	//   ....[2]....
        /*006c*/ 	.word	0x00000f80


	//   ....[3]....
        /*0070*/ 	.word	0x00000fa0


	//   ....[4]....
        /*0074*/ 	.word	0x00000fd0


	//   ....[5]....
        /*0078*/ 	.word	0x00000ff0


	//   ....[6]....
        /*007c*/ 	.word	0x00001020


	//   ....[7]....
        /*0080*/ 	.word	0x00001040


	//   ....[8]....
        /*0084*/ 	.word	0x00001070


	//   ....[9]....
        /*0088*/ 	.word	0x00001090


	//----- nvinfo : EIATTR_EXIT_INSTR_OFFSETS
	.align		4
.L_1053:
        /*008c*/ 	.byte	0x04, 0x1c
        /*008e*/ 	.short	(.L_1055 - .L_1054)


	//   ....[0]....
.L_1054:
        /*0090*/ 	.word	0x000037e0


	//   ....[1]....
        /*0094*/ 	.word	0x00003920


	//   ....[2]....
        /*0098*/ 	.word	0x00003b80


	//----- nvinfo : EIATTR_MAX_THREADS
	.align		4
.L_1055:
        /*009c*/ 	.byte	0x04, 0x05
        /*009e*/ 	.short	(.L_1057 - .L_1056)
.L_1056:
        /*00a0*/ 	.word	0x000000e0
        /*00a4*/ 	.word	0x00000001
        /*00a8*/ 	.word	0x00000001


	//----- nvinfo : EIATTR_CRS_STACK_SIZE
	.align		4
.L_1057:
        /*00ac*/ 	.byte	0x04, 0x1e
        /*00ae*/ 	.short	(.L_1059 - .L_1058)
.L_1058:
        /*00b0*/ 	.word	0x00000000


	//----- nvinfo : EIATTR_CBANK_PARAM_SIZE
	.align		4
.L_1059:
        /*00b4*/ 	.byte	0x03, 0x19
        /*00b6*/ 	.short	0x00b8


	//----- nvinfo : EIATTR_PARAM_CBANK
	.align		4
        /*00b8*/ 	.byte	0x04, 0x0a
        /*00ba*/ 	.short	(.L_1061 - .L_1060)
	.align		4
.L_1060:
        /*00bc*/ 	.word	index@(.nv.constant0._Z35group_norm_nhwc_bwd_one_pass_kernelI11Fp32IOBf16WLi64ELi14ELi224EEv26Group_norm_nhwc_bwd_params)
        /*00c0*/ 	.short	0x0210
        /*00c2*/ 	.short	0x00b8


	//----- nvinfo : EIATTR_SW_WAR
	.align		4
.L_1061:
        /*00c4*/ 	.byte	0x04, 0x36
        /*00c6*/ 	.short	(.L_1063 - .L_1062)
.L_1062:
        /*00c8*/ 	.word	0x00000008
.L_1063:


//--------------------- .nv.info._Z35group_norm_nhwc_bwd_one_pass_kernelI11Fp32IOBf16WLi128ELi14ELi224EEv26Group_norm_nhwc_bwd_params --------------------------
	.section	.nv.info._Z35group_norm_nhwc_bwd_one_pass_kernelI11Fp32IOBf16WLi128ELi14ELi224EEv26Group_norm_nhwc_bwd_params,"",@"SHT_CUDA_INFO"
	.sectionflags	@""
	.align	4


	//----- nvinfo : EIATTR_CUDA_API_VERSION
	.align		4
        /*0000*/ 	.byte	0x04, 0x37
        /*0002*/ 	.short	(.L_1065 - .L_1064)
.L_1064:
        /*0004*/ 	.word	0x00000082


	//----- nvinfo : EIATTR_KPARAM_INFO
	.align		4
.L_1065:
        /*0008*/ 	.byte	0x04, 0x17
        /*000a*/ 	.short	(.L_1067 - .L_1066)
.L_1066:
        /*000c*/ 	.word	0x00000000
        /*0010*/ 	.short	0x0000
        /*0012*/ 	.short	0x0000
        /*0014*/ 	.byte	0x00, 0xf0, 0xe1, 0x02


	//----- nvinfo : EIATTR_SPARSE_MMA_MASK
	.align		4
.L_1067:
        /*0018*/ 	.byte	0x03, 0x50
        /*001a*/ 	.short	0x0000


	//----- nvinfo : EIATTR_MAXREG_COUNT
	.align		4
        /*001c*/ 	.byte	0x03, 0x1b
        /*001e*/ 	.short	0x00ff


	//----- nvinfo : EIATTR_NUM_BARRIERS
	.align		4
        /*0020*/ 	.byte	0x02, 0x4c
        /*0022*/ 	.byte	0x01
	.zero		1


	//----- nvinfo : EIATTR_MERCURY_ISA_VERSION
	.align		4
        /*0024*/ 	.byte	0x03, 0x5f
        /*0026*/ 	.short	0x0101


	//----- nvinfo : EIATTR_INT_WARP_WIDE_INSTR_OFFSETS
	.align		4
        /*0028*/ 	.byte	0x04, 0x31
        /*002a*/ 	.short	(.L_1069 - .L_1068)


	//   ....[0]....
.L_1068:
        /*002c*/ 	.word	0x000026b0


	//   ....[1]....
        /*0030*/ 	.word	0x00004470


	//----- nvinfo : EIATTR_COOP_GROUP_MASK_REGIDS
	.align		4
.L_1069:
        /*0034*/ 	.byte	0x04, 0x29
        /*0036*/ 	.short	(.L_1071 - .L_1070)


	//   ....[0]....
.L_1070:
        /*0038*/ 	.word	0xffffffff


	//   ....[1]....
        /*003c*/ 	.word	0xffffffff


	//   ....[2]....
        /*0040*/ 	.word	0xffffffff


	//   ....[3]....
        /*0044*/ 	.word	0xffffffff


	//   ....[4]....
        /*0048*/ 	.word	0xffffffff


	//   ....[5]....
        /*004c*/ 	.word	0xffffffff


	//   ....[6]....
        /*0050*/ 	.word	0xffffffff


	//   ....[7]....
        /*0054*/ 	.word	0xffffffff


	//   ....[8]....
        /*0058*/ 	.word	0xffffffff


	//   ....[9]....
        /*005c*/ 	.word	0xffffffff


	//----- nvinfo : EIATTR_COOP_GROUP_INSTR_OFFSETS
	.align		4
.L_1071:
        /*0060*/ 	.byte	0x04, 0x28
        /*0062*/ 	.short	(.L_1073 - .L_1072)


	//   ....[0]....
.L_1072:
        /*0064*/ 	.word	0x000016b0


	//   ....[1]....
        /*0068*/ 	.word	0x000016f0


	//   ....[2]....
        /*006c*/ 	.word	0x00001730


	//   ....[3]....
        /*0070*/ 	.word	0x00001750


	//   ....[4]....
        /*0074*/ 	.word	0x00001780


	//   ....[5]....
        /*0078*/ 	.word	0x000017a0


	//   ....[6]....
        /*007c*/ 	.word	0x000017d0


	//   ....[7]....
        /*0080*/ 	.word	0x000017f0


	//   ....[8]....
        /*0084*/ 	.word	0x00001820


	//   ....[9]....
        /*0088*/ 	.word	0x00001850


	//----- nvinfo : EIATTR_EXIT_INSTR_OFFSETS
	.align		4
.L_1073:
        /*008c*/ 	.byte	0x04, 0x1c
        /*008e*/ 	.short	(.L_1075 - .L_1074)


	//   ....[0]....
.L_1074:
        /*0090*/ 	.word	0x00004500


	//   ....[1]....
        /*0094*/ 	.word	0x00004640


	//   ....[2]....
        /*0098*/ 	.word	0x000048a0


	//----- nvinfo : EIATTR_MAX_THREADS
	.align		4
.L_1075:
        /*009c*/ 	.byte	0x04, 0x05
        /*009e*/ 	.short	(.L_1077 - .L_1076)
.L_1076:
        /*00a0*/ 	.word	0x000000e0
        /*00a4*/ 	.word	0x00000001
        /*00a8*/ 	.word	0x00000001


	//----- nvinfo : EIATTR_CRS_STACK_SIZE
	.align		4
.L_1077:
        /*00ac*/ 	.byte	0x04, 0x1e
        /*00ae*/ 	.short	(.L_1079 - .L_1078)
.L_1078:
        /*00b0*/ 	.word	0x00000000


	//----- nvinfo : EIATTR_CBANK_PARAM_SIZE
	.align		4
.L_1079:
        /*00b4*/ 	.byte	0x03, 0x19
        /*00b6*/ 	.short	0x00b8


	//----- nvinfo : EIATTR_PARAM_CBANK
	.align		4
        /*00b8*/ 	.byte	0x04, 0x0a
        /*00ba*/ 	.short	(.L_1081 - .L_1080)
	.align		4
.L_1080:
        /*00bc*/ 	.word	index@(.nv.constant0._Z35group_norm_nhwc_bwd_one_pass_kernelI11Fp32IOBf16WLi128ELi14ELi224EEv26Group_norm_nhwc_bwd_params)
        /*00c0*/ 	.short	0x0210
        /*00c2*/ 	.short	0x00b8


	//----- nvinfo : EIATTR_SW_WAR
	.align		4
.L_1081:
        /*00c4*/ 	.byte	0x04, 0x36
        /*00c6*/ 	.short	(.L_1083 - .L_1082)
.L_1082:
        /*00c8*/ 	.word	0x00000008
.L_1083:


//--------------------- .nv.info._Z35group_norm_nhwc_bwd_one_pass_kernelI11Fp32IOBf16WLi256ELi14ELi224EEv26Group_norm_nhwc_bwd_params --------------------------
	.section	.nv.info._Z35group_norm_nhwc_bwd_one_pass_kernelI11Fp32IOBf16WLi256ELi14ELi224EEv26Group_norm_nhwc_bwd_params,"",@"SHT_CUDA_INFO"
	.sectionflags	@""
	.align	4


	//----- nvinfo : EIATTR_CUDA_API_VERSION
	.align		4
        /*0000*/ 	.byte	0x04, 0x37
        /*0002*/ 	.short	(.L_1085 - .L_1084)
.L_1084:
        /*0004*/ 	.word	0x00000082


	//----- nvinfo : EIATTR_KPARAM_INFO
	.align		4
.L_1085:
        /*0008*/ 	.byte	0x04, 0x17
        /*000a*/ 	.short	(.L_1087 - .L_1086)
.L_1086:
        /*000c*/ 	.word	0x00000000
        /*0010*/ 	.short	0x0000
        /*0012*/ 	.short	0x0000
        /*0014*/ 	.byte	0x00, 0xf0, 0xe1, 0x02


	//----- nvinfo : EIATTR_SPARSE_MMA_MASK
	.align		4
.L_1087:
        /*0018*/ 	.byte	0x03, 0x50
        /*001a*/ 	.short	0x0000


	//----- nvinfo : EIATTR_MAXREG_COUNT
	.align		4
        /*001c*/ 	.byte	0x03, 0x1b
        /*001e*/ 	.short	0x00ff


	//----- nvinfo : EIATTR_NUM_BARRIERS
	.align		4
        /*0020*/ 	.byte	0x02, 0x4c
        /*0022*/ 	.byte	0x01
	.zero		1


	//----- nvinfo : EIATTR_MERCURY_ISA_VERSION
	.align		4
        /*0024*/ 	.byte	0x03, 0x5f
        /*0026*/ 	.short	0x0101


	//----- nvinfo : EIATTR_INT_WARP_WIDE_INSTR_OFFSETS
	.align		4
        /*0028*/ 	.byte	0x04, 0x31
        /*002a*/ 	.short	(.L_1089 - .L_1088)


	//   ....[0]....
.L_1088:
        /*002c*/ 	.word	0x00003500


	//   ....[1]....
        /*0030*/ 	.word	0x00005df0


	//----- nvinfo : EIATTR_COOP_GROUP_MASK_REGIDS
	.align		4
.L_1089:
        /*0034*/ 	.byte	0x04, 0x29
        /*0036*/ 	.short	(.L_1091 - .L_1090)


	//   ....[0]....
.L_1090:
        /*0038*/ 	.word	0xffffffff


	//   ....[1]....
        /*003c*/ 	.word	0xffffffff


	//   ....[2]....
        /*0040*/ 	.word	0xffffffff


	//   ....[3]....
        /*0044*/ 	.word	0xffffffff


	//   ....[4]....
        /*0048*/ 	.word	0xffffffff


	//   ....[5]....
        /*004c*/ 	.word	0xffffffff


	//   ....[6]....
        /*0050*/ 	.word	0xffffffff


	//   ....[7]....
        /*0054*/ 	.word	0xffffffff


	//   ....[8]....
        /*0058*/ 	.word	0xffffffff


	//   ....[9]....
        /*005c*/ 	.word	0xffffffff


	//----- nvinfo : EIATTR_COOP_GROUP_INSTR_OFFSETS
	.align		4
.L_1091:
        /*0060*/ 	.byte	0x04, 0x28
        /*0062*/ 	.short	(.L_1093 - .L_1092)


	//   ....[0]....
.L_1092:
        /*0064*/ 	.word	0x00002480


	//   ....[1]....
        /*0068*/ 	.word	0x000024c0


	//   ....[2]....
        /*006c*/ 	.word	0x00002540


	//   ....[3]....
        /*0070*/ 	.word	0x00002560


	//   ....[4]....
        /*0074*/ 	.word	0x00002590


	//   ....[5]....
        /*0078*/ 	.word	0x000025b0


	//   ....[6]....
        /*007c*/ 	.word	0x000025e0


	//   ....[7]....
        /*0080*/ 	.word	0x00002620


	//   ....[8]....
        /*0084*/ 	.word	0x000026f0


	//   ....[9]....
        /*0088*/ 	.word	0x00002720


	//----- nvinfo : EIATTR_EXIT_INSTR_OFFSETS
	.align		4
.L_1093:
        /*008c*/ 	.byte	0x04, 0x1c
        /*008e*/ 	.short	(.L_1095 - .L_1094)


	//   ....[0]....
.L_1094:
        /*0090*/ 	.word	0x00005ee0


	//   ....[1]....
        /*0094*/ 	.word	0x00006020


	//   ....[2]....
        /*0098*/ 	.word	0x00006280


	//----- nvinfo : EIATTR_MAX_THREADS
	.align		4
.L_1095:
        /*009c*/ 	.byte	0x04, 0x05
        /*009e*/ 	.short	(.L_1097 - .L_1096)
.L_1096:
        /*00a0*/ 	.word	0x000000e0
        /*00a4*/ 	.word	0x00000001
        /*00a8*/ 	.word	0x00000001


	//----- nvinfo : EIATTR_CRS_STACK_SIZE
	.align		4
.L_1097:
        /*00ac*/ 	.byte	0x04, 0x1e
        /*00ae*/ 	.short	(.L_1099 - .L_1098)
.L_1098:
        /*00b0*/ 	.word	0x00000000


	//----- nvinfo : EIATTR_CBANK_PARAM_SIZE
	.align		4
.L_1099:
        /*00b4*/ 	.byte	0x03, 0x19
        /*00b6*/ 	.short	0x00b8


	//----- nvinfo : EIATTR_PARAM_CBANK
	.align		4
        /*00b8*/ 	.byte	0x04, 0x0a
        /*00ba*/ 	.short	(.L_1101 - .L_1100)
	.align		4
.L_1100:
        /*00bc*/ 	.word	index@(.nv.constant0._Z35group_norm_nhwc_bwd_one_pass_kernelI11Fp32IOBf16WLi256ELi14ELi224EEv26Group_norm_nhwc_bwd_params)
        /*00c0*/ 	.short	0x0210
        /*00c2*/ 	.short	0x00b8


	//----- nvinfo : EIATTR_SW_WAR
	.align		4
.L_1101:
        /*00c4*/ 	.byte	0x04, 0x36
        /*00c6*/ 	.short	(.L_1103 - .L_1102)
.L_1102:
        /*00c8*/ 	.word	0x00000008
.L_1103:


//--------------------- .nv.info._Z35group_norm_nhwc_bwd_one_pass_kernelI11Fp32IOBf16WLi512ELi14ELi224EEv26Group_norm_nhwc_bwd_params --------------------------
	.section	.nv.info._Z35group_norm_nhwc_bwd_one_pass_kernelI11Fp32IOBf16WLi512ELi14ELi224EEv26Group_norm_nhwc_bwd_params,"",@"SHT_CUDA_INFO"
	.sectionflags	@""
	.align	4


	//----- nvinfo : EIATTR_CUDA_API_VERSION
	.align		4
        /*0000*/ 	.byte	0x04, 0x37
        /*0002*/ 	.short	(.L_1105 - .L_1104)
.L_1104:
        /*0004*/ 	.word	0x00000082


	//----- nvinfo : EIATTR_KPARAM_INFO
	.align		4
.L_1105:
        /*0008*/ 	.byte	0x04, 0x17
        /*000a*/ 	.short	(.L_1107 - .L_1106)
.L_1106:
        /*000c*/ 	.word	0x00000000
        /*0010*/ 	.short	0x0000
        /*0012*/ 	.short	0x0000
        /*0014*/ 	.byte	0x00, 0xf0, 0xe1, 0x02


	//----- nvinfo : EIATTR_SPARSE_MMA_MASK
	.align		4
.L_1107:
        /*0018*/ 	.byte	0x03, 0x50
        /*001a*/ 	.short	0x0000


	//----- nvinfo : EIATTR_MAXREG_COUNT
	.align		4
        /*001c*/ 	.byte	0x03, 0x1b
        /*001e*/ 	.short	0x00ff


	//----- nvinfo : EIATTR_NUM_BARRIERS
	.align		4
        /*0020*/ 	.byte	0x02, 0x4c
        /*0022*/ 	.byte	0x01
	.zero		1


	//----- nvinfo : EIATTR_MERCURY_ISA_VERSION
	.align		4
        /*0024*/ 	.byte	0x03, 0x5f
        /*0026*/ 	.short	0x0101


	//----- nvinfo : EIATTR_INT_WARP_WIDE_INSTR_OFFSETS
	.align		4
        /*0028*/ 	.byte	0x04, 0x31
        /*002a*/ 	.short	(.L_1109 - .L_1108)


	//   ....[0]....
.L_1108:
        /*002c*/ 	.word	0x00005570


	//   ....[1]....
        /*0030*/ 	.word	0x00009440


	//----- nvinfo : EIATTR_COOP_GROUP_MASK_REGIDS
	.align		4
.L_1109:
        /*0034*/ 	.byte	0x04, 0x29
        /*0036*/ 	.short	(.L_1111 - .L_1110)


	//   ....[0]....
.L_1110:
        /*0038*/ 	.word	0xffffffff


	//   ....[1]....
        /*003c*/ 	.word	0xffffffff


	//   ....[2]....
        /*0040*/ 	.word	0xffffffff


	//   ....[3]....
        /*0044*/ 	.word	0xffffffff


	//   ....[4]....
        /*0048*/ 	.word	0xffffffff


	//   ....[5]....
        /*004c*/ 	.word	0xffffffff


	//   ....[6]....
        /*0050*/ 	.word	0xffffffff


	//   ....[7]....
        /*0054*/ 	.word	0xffffffff


	//   ....[8]....
        /*0058*/ 	.word	0xffffffff


	//   ....[9]....
        /*005c*/ 	.word	0xffffffff


	//----- nvinfo : EIATTR_COOP_GROUP_INSTR_OFFSETS
	.align		4
.L_1111:
        /*0060*/ 	.byte	0x04, 0x28
        /*0062*/ 	.short	(.L_1113 - .L_1112)


	//   ....[0]....
.L_1112:
        /*0064*/ 	.word	0x000044b0


	//   ....[1]....
        /*0068*/ 	.word	0x000044f0


	//   ....[2]....
        /*006c*/ 	.word	0x000045d0


	//   ....[3]....
        /*0070*/ 	.word	0x000045f0


	//   ....[4]....
        /*0074*/ 	.word	0x00004620


	//   ....[5]....
        /*0078*/ 	.word	0x00004640


	//   ....[6]....
        /*007c*/ 	.word	0x00004670


	//   ....[7]....
        /*0080*/ 	.word	0x00004690


	//   ....[8]....
        /*0084*/ 	.word	0x000046c0


	//   ....[9]....
        /*0088*/ 	.word	0x000046e0


	//----- nvinfo : EIATTR_EXIT_INSTR_OFFSETS
	.align		4
.L_1113:
        /*008c*/ 	.byte	0x04, 0x1c
        /*008e*/ 	.short	(.L_1115 - .L_1114)


	//   ....[0]....
.L_1114:
        /*0090*/ 	.word	0x000094d0


	//   ....[1]....
        /*0094*/ 	.word	0x00009610


	//   ....[2]....
        /*0098*/ 	.word	0x00009880


	//----- nvinfo : EIATTR_MAX_THREADS
	.align		4
.L_1115:
        /*009c*/ 	.byte	0x04, 0x05
        /*009e*/ 	.short	(.L_1117 - .L_1116)
.L_1116:
        /*00a0*/ 	.word	0x000000e0
        /*00a4*/ 	.word	0x00000001
        /*00a8*/ 	.word	0x00000001


	//----- nvinfo : EIATTR_CRS_STACK_SIZE
	.align		4
.L_1117:
        /*00ac*/ 	.byte	0x04, 0x1e
        /*00ae*/ 	.short	(.L_1119 - .L_1118)
.L_1118:
        /*00b0*/ 	.word	0x00000000


	//----- nvinfo : EIATTR_CBANK_PARAM_SIZE
	.align		4
.L_1119:
        /*00b4*/ 	.byte	0x03, 0x19
        /*00b6*/ 	.short	0x00b8


	//----- nvinfo : EIATTR_PARAM_CBANK
	.align		4
        /*00b8*/ 	.byte	0x04, 0x0a
        /*00ba*/ 	.short	(.L_1121 - .L_1120)
	.align		4
.L_1120:
        /*00bc*/ 	.word	index@(.nv.constant0._Z35group_norm_nhwc_bwd_one_pass_kernelI11Fp32IOBf16WLi512ELi14ELi224EEv26Group_norm_nhwc_bwd_params)
        /*00c0*/ 	.short	0x0210
        /*00c2*/ 	.short	0x00b8


	//----- nvinfo : EIATTR_SW_WAR
	.align		4
.L_1121:
        /*00c4*/ 	.byte	0x04, 0x36
        /*00c6*/ 	.short	(.L_1123 - .L_1122)
.L_1122:
        /*00c8*/ 	.word	0x00000008
.L_1123:


//--------------------- .nv.info._Z35group_norm_nhwc_bwd_one_pass_kernelI11Fp32IOFp16WLi64ELi14ELi224EEv26Group_norm_nhwc_bwd_params --------------------------
	.section	.nv.info._Z35group_norm_nhwc_bwd_one_pass_kernelI11Fp32IOFp16WLi64ELi14ELi224EEv26Group_norm_nhwc_bwd_params,"",@"SHT_CUDA_INFO"
	.sectionflags	@""
	.align	4


	//----- nvinfo : EIATTR_CUDA_API_VERSION
	.align		4
        /*0000*/ 	.byte	0x04, 0x37
        /*0002*/ 	.short	(.L_1125 - .L_1124)
.L_1124:
        /*0004*/ 	.word	0x00000082


	//----- nvinfo : EIATTR_KPARAM_INFO
	.align		4
.L_1125:
        /*0008*/ 	.byte	0x04, 0x17
        /*000a*/ 	.short	(.L_1127 - .L_1126)
.L_1126:
        /*000c*/ 	.word	0x00000000
        /*0010*/ 	.short	0x0000
        /*0012*/ 	.short	0x0000
        /*0014*/ 	.byte	0x00, 0xf0, 0xe1, 0x02


	//----- nvinfo : EIATTR_SPARSE_MMA_MASK
	.align		4
.L_1127:
        /*0018*/ 	.byte	0x03, 0x50
        /*001a*/ 	.short	0x0000


	//----- nvinfo : EIATTR_MAXREG_COUNT
	.align		4
        /*001c*/ 	.byte	0x03, 0x1b
        /*001e*/ 	.short	0x00ff


	//----- nvinfo : EIATTR_NUM_BARRIERS
	.align		4
        /*0020*/ 	.byte	0x02, 0x4c
        /*0022*/ 	.byte	0x01
	.zero		1


	//----- nvinfo : EIATTR_MERCURY_ISA_VERSION
	.align		4
        /*0024*/ 	.byte	0x03, 0x5f
        /*0026*/ 	.short	0x0101


	//----- nvinfo : EIATTR_INT_WARP_WIDE_INSTR_OFFSETS
	.align		4
        /*0028*/ 	.byte	0x04, 0x31
        /*002a*/ 	.short	(.L_1129 - .L_1128)


	//   ....[0]....
.L_1128:
        /*002c*/ 	.word	0x00001ed0


	//   ....[1]....
        /*0030*/ 	.word	0x000036f0


	//----- nvinfo : EIATTR_COOP_GROUP_MASK_REGIDS
	.align		4
.L_1129:
        /*0034*/ 	.byte	0x04, 0x29
        /*0036*/ 	.short	(.L_1131 - .L_1130)


	//   ....[0]....
.L_1130:
        /*0038*/ 	.word	0xffffffff


	//   ....[1]....
        /*003c*/ 	.word	0xffffffff


	//   ....[2]....
        /*0040*/ 	.word	0xffffffff


	//   ....[3]....
        /*0044*/ 	.word	0xffffffff


	//   ....[4]....
        /*0048*/ 	.word	0xffffffff


	//   ....[5]....
        /*004c*/ 	.word	0xffffffff


	//   ....[6]....
        /*0050*/ 	.word	0xffffffff


	//   ....[7]....
        /*0054*/ 	.word	0xffffffff


	//   ....[8]....
        /*0058*/ 	.word	0xffffffff


	//   ....[9]....
        /*005c*/ 	.word	0xffffffff


	//----- nvinfo : EIATTR_COOP_GROUP_INSTR_OFFSETS
	.align		4
.L_1131:
        /*0060*/ 	.byte	0x04, 0x28
        /*0062*/ 	.short	(.L_1133 - .L_1132)


	//   ....[0]....
.L_1132:
        /*0064*/ 	.word	0x00000f00


	//   ....[1]....
        /*0068*/ 	.word	0x00000f30


	//   ....[2]....
        /*006c*/ 	.word	0x00000f80


	//   ....[3]....
        /*0070*/ 	.word	0x00000fa0


	//   ....[4]....
        /*0074*/ 	.word	0x00000fd0


	//   ....[5]....
        /*0078*/ 	.word	0x00000ff0


	//   ....[6]....
        /*007c*/ 	.word	0x00001020


	//   ....[7]....
        /*0080*/ 	.word	0x00001040


	//   ....[8]....
        /*0084*/ 	.word	0x00001070


	//   ....[9]....
        /*0088*/ 	.word	0x00001090


	//----- nvinfo : EIATTR_EXIT_INSTR_OFFSETS
	.align		4
.L_1133:
        /*008c*/ 	.byte	0x04, 0x1c
        /*008e*/ 	.short	(.L_1135 - .L_1134)


	//   ....[0]....
.L_1134:
        /*0090*/ 	.word	0x000037e0


	//   ....[1]....
        /*0094*/ 	.word	0x00003920


	//   ....[2]....
        /*0098*/ 	.word	0x00003b80


	//----- nvinfo : EIATTR_MAX_THREADS
	.align		4
.L_1135:
        /*009c*/ 	.byte	0x04, 0x05
        /*009e*/ 	.short	(.L_1137 - .L_1136)
.L_1136:
        /*00a0*/ 	.word	0x000000e0
        /*00a4*/ 	.word	0x00000001
        /*00a8*/ 	.word	0x00000001


	//----- nvinfo : EIATTR_CRS_STACK_SIZE
	.align		4
.L_1137:
        /*00ac*/ 	.byte	0x04, 0x1e
        /*00ae*/ 	.short	(.L_1139 - .L_1138)
.L_1138:
        /*00b0*/ 	.word	0x00000000


	//----- nvinfo : EIATTR_CBANK_PARAM_SIZE
	.align		4
.L_1139:
        /*00b4*/ 	.byte	0x03, 0x19
        /*00b6*/ 	.short	0x00b8


	//----- nvinfo : EIATTR_PARAM_CBANK
	.align		4
        /*00b8*/ 	.byte	0x04, 0x0a
        /*00ba*/ 	.short	(.L_1141 - .L_1140)
	.align		4
.L_1140:
        /*00bc*/ 	.word	index@(.nv.constant0._Z35group_norm_nhwc_bwd_one_pass_kernelI11Fp32IOFp16WLi64ELi14ELi224EEv26Group_norm_nhwc_bwd_params)
        /*00c0*/ 	.short	0x0210
        /*00c2*/ 	.short	0x00b8


	//----- nvinfo : EIATTR_SW_WAR
	.align		4
.L_1141:
        /*00c4*/ 	.byte	0x04, 0x36
        /*00c6*/ 	.short	(.L_1143 - .L_1142)
.L_1142:
        /*00c8*/ 	.word	0x00000008
.L_1143:


//--------------------- .nv.info._Z35group_norm_nhwc_bwd_one_pass_kernelI11Fp32IOFp16WLi128ELi14ELi224EEv26Group_norm_nhwc_bwd_params --------------------------
	.section	.nv.info._Z35group_norm_nhwc_bwd_one_pass_kernelI11Fp32IOFp16WLi128ELi14ELi224EEv26Group_norm_nhwc_bwd_params,"",@"SHT_CUDA_INFO"
	.sectionflags	@""
	.align	4


	//----- nvinfo : EIATTR_CUDA_API_VERSION
	.align		4
        /*0000*/ 	.byte	0x04, 0x37
        /*0002*/ 	.short	(.L_1145 - .L_1144)
.L_1144:
        /*0004*/ 	.word	0x00000082


	//----- nvinfo : EIATTR_KPARAM_INFO
	.align		4
.L_1145:
        /*0008*/ 	.byte	0x04, 0x17
        /*000a*/ 	.short	(.L_1147 - .L_1146)
.L_1146:
        /*000c*/ 	.word	0x00000000
        /*0010*/ 	.short	0x0000
        /*0012*/ 	.short	0x0000
        /*0014*/ 	.byte	0x00, 0xf0, 0xe1, 0x02


	//----- nvinfo : EIATTR_SPARSE_MMA_MASK
	.align		4
.L_1147:
        /*0018*/ 	.byte	0x03, 0x50
        /*001a*/ 	.short	0x0000


	//----- nvinfo : EIATTR_MAXREG_COUNT
	.align		4
        /*001c*/ 	.byte	0x03, 0x1b
        /*001e*/ 	.short	0x00ff


	//----- nvinfo : EIATTR_NUM_BARRIERS
	.align		4
        /*0020*/ 	.byte	0x02, 0x4c
        /*0022*/ 	.byte	0x01
	.zero		1


	//----- nvinfo : EIATTR_MERCURY_ISA_VERSION
	.align		4
        /*0024*/ 	.byte	0x03, 0x5f
        /*0026*/ 	.short	0x0101


	//----- nvinfo : EIATTR_INT_WARP_WIDE_INSTR_OFFSETS
	.align		4
        /*0028*/ 	.byte	0x04, 0x31
        /*002a*/ 	.short	(.L_1149 - .L_1148)


	//   ....[0]....
.L_1148:
        /*002c*/ 	.word	0x000026b0


	//   ....[1]....
        /*0030*/ 	.word	0x00004470


	//----- nvinfo : EIATTR_COOP_GROUP_MASK_REGIDS
	.align		4
.L_1149:
        /*0034*/ 	.byte	0x04, 0x29
        /*0036*/ 	.short	(.L_1151 - .L_1150)


	//   ....[0]....
.L_1150:
        /*0038*/ 	.word	0xffffffff


	//   ....[1]....
        /*003c*/ 	.word	0xffffffff


	//   ....[2]....
        /*0040*/ 	.word	0xffffffff


	//   ....[3]....
        /*0044*/ 	.word	0xffffffff


	//   ....[4]....
        /*0048*/ 	.word	0xffffffff


	//   ....[5]....
        /*004c*/ 	.word	0xffffffff


	//   ....[6]....
        /*0050*/ 	.word	0xffffffff


	//   ....[7]....
        /*0054*/ 	.word	0xffffffff


	//   ....[8]....
        /*0058*/ 	.word	0xffffffff


	//   ....[9]....
        /*005c*/ 	.word	0xffffffff


	//----- nvinfo : EIATTR_COOP_GROUP_INSTR_OFFSETS
	.align		4
.L_1151:
        /*0060*/ 	.byte	0x04, 0x28
        /*0062*/ 	.short	(.L_1153 - .L_1152)


	//   ....[0]....
.L_1152:
        /*0064*/ 	.word	0x000016b0


	//   ....[1]....
        /*0068*/ 	.word	0x000016f0


	//   ....[2]....
        /*006c*/ 	.word	0x00001730


	//   ....[3]....
        /*0070*/ 	.word	0x00001750


	//   ....[4]....
        /*0074*/ 	.word	0x00001780


	//   ....[5]....
        /*0078*/ 	.word	0x000017a0


	//   ....[6]....
        /*007c*/ 	.word	0x000017d0


	//   ....[7]....
        /*0080*/ 	.word	0x000017f0


	//   ....[8]....
        /*0084*/ 	.word	0x00001820


	//   ....[9]....
        /*0088*/ 	.word	0x00001850


	//----- nvinfo : EIATTR_EXIT_INSTR_OFFSETS
	.align		4
.L_1153:
        /*008c*/ 	.byte	0x04, 0x1c
        /*008e*/ 	.short	(.L_1155 - .L_1154)


	//   ....[0]....
.L_1154:
        /*0090*/ 	.word	0x00004500


	//   ....[1]....
        /*0094*/ 	.word	0x00004640


	//   ....[2]....
        /*0098*/ 	.word	0x000048a0


	//----- nvinfo : EIATTR_MAX_THREADS
	.align		4
.L_1155:
        /*009c*/ 	.byte	0x04, 0x05
        /*009e*/ 	.short	(.L_1157 - .L_1156)
.L_1156:
        /*00a0*/ 	.word	0x000000e0
        /*00a4*/ 	.word	0x00000001
        /*00a8*/ 	.word	0x00000001


	//----- nvinfo : EIATTR_CRS_STACK_SIZE
	.align		4
.L_1157:
        /*00ac*/ 	.byte	0x04, 0x1e
        /*00ae*/ 	.short	(.L_1159 - .L_1158)
.L_1158:
        /*00b0*/ 	.word	0x00000000


	//----- nvinfo : EIATTR_CBANK_PARAM_SIZE
	.align		4
.L_1159:
        /*00b4*/ 	.byte	0x03, 0x19
        /*00b6*/ 	.short	0x00b8


	//----- nvinfo : EIATTR_PARAM_CBANK
	.align		4
        /*00b8*/ 	.byte	0x04, 0x0a
        /*00ba*/ 	.short	(.L_1161 - .L_1160)
	.align		4
.L_1160:
        /*00bc*/ 	.word	index@(.nv.constant0._Z35group_norm_nhwc_bwd_one_pass_kernelI11Fp32IOFp16WLi128ELi14ELi224EEv26Group_norm_nhwc_bwd_params)
        /*00c0*/ 	.short	0x0210
        /*00c2*/ 	.short	0x00b8


	//----- nvinfo : EIATTR_SW_WAR
	.align		4
.L_1161:
        /*00c4*/ 	.byte	0x04, 0x36
        /*00c6*/ 	.short	(.L_1163 - .L_1162)
.L_1162:
        /*00c8*/ 	.word	0x00000008
.L_1163:


//--------------------- .nv.info._Z35group_norm_nhwc_bwd_one_pass_kernelI11Fp32IOFp16WLi256ELi14ELi224EEv26Group_norm_nhwc_bwd_params --------------------------
	.section	.nv.info._Z35group_norm_nhwc_bwd_one_pass_kernelI11Fp32IOFp16WLi256ELi14ELi224EEv26Group_norm_nhwc_bwd_params,"",@"SHT_CUDA_INFO"
	.sectionflags	@""
	.align	4


	//----- nvinfo : EIATTR_CUDA_API_VERSION
	.align		4
        /*0000*/ 	.byte	0x04, 0x37
        /*0002*/ 	.short	(.L_1165 - .L_1164)
.L_1164:
        /*0004*/ 	.word	0x00000082


	//----- nvinfo : EIATTR_KPARAM_INFO
	.align		4
.L_1165:
        /*0008*/ 	.byte	0x04, 0x17
        /*000a*/ 	.short	(.L_1167 - .L_1166)
.L_1166:
        /*000c*/ 	.word	0x00000000
        /*0010*/ 	.short	0x0000
        /*0012*/ 	.short	0x0000
        /*0014*/ 	.byte	0x00, 0xf0, 0xe1, 0x02


	//----- nvinfo : EIATTR_SPARSE_MMA_MASK
	.align		4
.L_1167:
        /*0018*/ 	.byte	0x03, 0x50
        /*001a*/ 	.short	0x0000


	//----- nvinfo : EIATTR_MAXREG_COUNT
	.align		4
        /*001c*/ 	.byte	0x03, 0x1b
        /*001e*/ 	.short	0x00ff


	//----- nvinfo : EIATTR_NUM_BARRIERS
	.align		4
        /*0020*/ 	.byte	0x02, 0x4c
        /*0022*/ 	.byte	0x01
	.zero		1


	//----- nvinfo : EIATTR_MERCURY_ISA_VERSION
	.align		4
        /*0024*/ 	.byte	0x03, 0x5f
        /*0026*/ 	.short	0x0101


	//----- nvinfo : EIATTR_INT_WARP_WIDE_INSTR_OFFSETS
	.align		4
        /*0028*/ 	.byte	0x04, 0x31
        /*002a*/ 	.short	(.L_1169 - .L_1168)


	//   ....[0]....
.L_1168:
        /*002c*/ 	.word	0x00003500


	//   ....[1]....
        /*0030*/ 	.word	0x00005df0


	//----- nvinfo : EIATTR_COOP_GROUP_MASK_REGIDS
	.align		4
.L_1169:
        /*0034*/ 	.byte	0x04, 0x29
        /*0036*/ 	.short	(.L_1171 - .L_1170)


	//   ....[0]....
.L_1170:
        /*0038*/ 	.word	0xffffffff


	//   ....[1]....
        /*003c*/ 	.word	0xffffffff


	//   ....[2]....
        /*0040*/ 	.word	0xffffffff


	//   ....[3]....
        /*0044*/ 	.word	0xffffffff


	//   ....[4]....
        /*0048*/ 	.word	0xffffffff


	//   ....[5]....
        /*004c*/ 	.word	0xffffffff


	//   ....[6]....
        /*0050*/ 	.word	0xffffffff


	//   ....[7]....
        /*0054*/ 	.word	0xffffffff


	//   ....[8]....
        /*0058*/ 	.word	0xffffffff


	//   ....[9]....
        /*005c*/ 	.word	0xffffffff


	//----- nvinfo : EIATTR_COOP_GROUP_INSTR_OFFSETS
	.align		4
.L_1171:
        /*0060*/ 	.byte	0x04, 0x28
        /*0062*/ 	.short	(.L_1173 - .L_1172)


	//   ....[0]....
.L_1172:
        /*0064*/ 	.word	0x00002480


	//   ....[1]....
        /*0068*/ 	.word	0x000024c0


	//   ....[2]....
        /*006c*/ 	.word	0x00002540


	//   ....[3]....
        /*0070*/ 	.word	0x00002560


	//   ....[4]....
        /*0074*/ 	.word	0x00002590


	//   ....[5]....
        /*0078*/ 	.word	0x000025b0


	//   ....[6]....
        /*007c*/ 	.word	0x000025e0


	//   ....[7]....
        /*0080*/ 	.word	0x00002620


	//   ....[8]....
        /*0084*/ 	.word	0x000026f0


	//   ....[9]....
        /*0088*/ 	.word	0x00002720


	//----- nvinfo : EIATTR_EXIT_INSTR_OFFSETS
	.align		4
.L_1173:
        /*008c*/ 	.byte	0x04, 0x1c
        /*008e*/ 	.short	(.L_1175 - .L_1174)


	//   ....[0]....
.L_1174:
        /*0090*/ 	.word	0x00005ee0


	//   ....[1]....
        /*0094*/ 	.word	0x00006020


	//   ....[2]....
        /*0098*/ 	.word	0x00006280


	//----- nvinfo : EIATTR_MAX_THREADS
	.align		4
.L_1175:
        /*009c*/ 	.byte	0x04, 0x05
        /*009e*/ 	.short	(.L_1177 - .L_1176)
.L_1176:
        /*00a0*/ 	.word	0x000000e0
        /*00a4*/ 	.word	0x00000001
        /*00a8*/ 	.word	0x00000001


	//----- nvinfo : EIATTR_CRS_STACK_SIZE
	.align		4
.L_1177:
        /*00ac*/ 	.byte	0x04, 0x1e
        /*00ae*/ 	.short	(.L_1179 - .L_1178)
.L_1178:
        /*00b0*/ 	.word	0x00000000


	//----- nvinfo : EIATTR_CBANK_PARAM_SIZE
	.align		4
.L_1179:
        /*00b4*/ 	.byte	0x03, 0x19
        /*00b6*/ 	.short	0x00b8


	//----- nvinfo : EIATTR_PARAM_CBANK
	.align		4
        /*00b8*/ 	.byte	0x04, 0x0a
        /*00ba*/ 	.short	(.L_1181 - .L_1180)
	.align		4
.L_1180:
        /*00bc*/ 	.word	index@(.nv.constant0._Z35group_norm_nhwc_bwd_one_pass_kernelI11Fp32IOFp16WLi256ELi14ELi224EEv26Group_norm_nhwc_bwd_params)
        /*00c0*/ 	.short	0x0210
        /*00c2*/ 	.short	0x00b8


	//----- nvinfo : EIATTR_SW_WAR
	.align		4
.L_1181:
        /*00c4*/ 	.byte	0x04, 0x36
        /*00c6*/ 	.short	(.L_1183 - .L_1182)
.L_1182:
        /*00c8*/ 	.word	0x00000008
.L_1183:


//--------------------- .nv.info._Z35group_norm_nhwc_bwd_one_pass_kernelI11Fp32IOFp16WLi512ELi14ELi224EEv26Group_norm_nhwc_bwd_params --------------------------
	.section	.nv.info._Z35group_norm_nhwc_bwd_one_pass_kernelI11Fp32IOFp16WLi512ELi14ELi224EEv26Group_norm_nhwc_bwd_params,"",@"SHT_CUDA_INFO"
	.sectionflags	@""
	.align	4


	//----- nvinfo : EIATTR_CUDA_API_VERSION
	.align		4
        /*0000*/ 	.byte	0x04, 0x37
        /*0002*/ 	.short	(.L_1185 - .L_1184)
.L_1184:
        /*0004*/ 	.word	0x00000082


	//----- nvinfo : EIATTR_KPARAM_INFO
	.align		4
.L_1185:
        /*0008*/ 	.byte	0x04, 0x17
        /*000a*/ 	.short	(.L_1187 - .L_1186)
.L_1186:
        /*000c*/ 	.word	0x00000000
        /*0010*/ 	.short	0x0000
        /*0012*/ 	.short	0x0000
        /*0014*/ 	.byte	0x00, 0xf0, 0xe1, 0x02


	//----- nvinfo : EIATTR_SPARSE_MMA_MASK
	.align		4
.L_1187:
        /*0018*/ 	.byte	0x03, 0x50
        /*001a*/ 	.short	0x0000


	//----- nvinfo : EIATTR_MAXREG_COUNT
	.align		4
        /*001c*/ 	.byte	0x03, 0x1b
        /*001e*/ 	.short	0x00ff


	//----- nvinfo : EIATTR_NUM_BARRIERS
	.align		4
        /*0020*/ 	.byte	0x02, 0x4c
        /*0022*/ 	.byte	0x01
	.zero		1


	//----- nvinfo : EIATTR_MERCURY_ISA_VERSION
	.align		4
        /*0024*/ 	.byte	0x03, 0x5f
        /*0026*/ 	.short	0x0101


	//----- nvinfo : EIATTR_INT_WARP_WIDE_INSTR_OFFSETS
	.align		4
        /*0028*/ 	.byte	0x04, 0x31
        /*002a*/ 	.short	(.L_1189 - .L_1188)


	//   ....[0]....
.L_1188:
        /*002c*/ 	.word	0x00005570


	//   ....[1]....
        /*0030*/ 	.word	0x00009440


	//----- nvinfo : EIATTR_COOP_GROUP_MASK_REGIDS
	.align		4
.L_1189:
        /*0034*/ 	.byte	0x04, 0x29
        /*0036*/ 	.short	(.L_1191 - .L_1190)


	//   ....[0]....
.L_1190:
        /*0038*/ 	.word	0xffffffff


	//   ....[1]....
        /*003c*/ 	.word	0xffffffff


	//   ....[2]....
        /*0040*/ 	.word	0xffffffff


	//   ....[3]....
        /*0044*/ 	.word	0xffffffff


	//   ....[4]....
        /*0048*/ 	.word	0xffffffff


	//   ....[5]....
        /*004c*/ 	.word	0xffffffff


	//   ....[6]....
        /*0050*/ 	.word	0xffffffff


	//   ....[7]....
        /*0054*/ 	.word	0xffffffff


	//   ....[8]....
        /*0058*/ 	.word	0xffffffff


	//   ....[9]....
        /*005c*/ 	.word	0xffffffff


	//----- nvinfo : EIATTR_COOP_GROUP_INSTR_OFFSETS
	.align		4
.L_1191:
        /*0060*/ 	.byte	0x04, 0x28
        /*0062*/ 	.short	(.L_1193 - .L_1192)


	//   ....[0]....
.L_1192:
        /*0064*/ 	.word	0x000044b0


	//   ....[1]....
        /*0068*/ 	.word	0x000044f0


	//   ....[2]....
        /*006c*/ 	.word	0x000045d0


	//   ....[3]....
        /*0070*/ 	.word	0x000045f0


	//   ....[4]....
        /*0074*/ 	.word	0x00004620


	//   ....[5]....
        /*0078*/ 	.word	0x00004640


	//   ....[6]....
        /*007c*/ 	.word	0x00004670


	//   ....[7]....
        /*0080*/ 	.word	0x00004690


	//   ....[8]....
        /*0084*/ 	.word	0x000046c0


	//   ....[9]....
        /*0088*/ 	.word	0x000046e0


	//----- nvinfo : EIATTR_EXIT_INSTR_OFFSETS
	.align		4
.L_1193:
        /*008c*/ 	.byte	0x04, 0x1c
        /*008e*/ 	.short	(.L_1195 - .L_1194)


	//   ....[0]....
.L_1194:
        /*0090*/ 	.word	0x000094d0


	//   ....[1]....
        /*0094*/ 	.word	0x00009610


	//   ....[2]....
        /*0098*/ 	.word	0x00009880


	//----- nvinfo : EIATTR_MAX_THREADS
	.align		4
.L_1195:
        /*009c*/ 	.byte	0x04, 0x05
        /*009e*/ 	.short	(.L_1197 - .L_1196)
.L_1196:
        /*00a0*/ 	.word	0x000000e0
        /*00a4*/ 	.word	0x00000001
        /*00a8*/ 	.word	0x00000001


	//----- nvinfo : EIATTR_CRS_STACK_SIZE
	.align		4
.L_1197:
        /*00ac*/ 	.byte	0x04, 0x1e
        /*00ae*/ 	.short	(.L_1199 - .L_1198)
.L_1198:
        /*00b0*/ 	.word	0x00000000


	//----- nvinfo : EIATTR_CBANK_PARAM_SIZE
	.align		4
.L_1199:
        /*00b4*/ 	.byte	0x03, 0x19
        /*00b6*/ 	.short	0x00b8


	//----- nvinfo : EIATTR_PARAM_CBANK
	.align		4
        /*00b8*/ 	.byte	0x04, 0x0a
        /*00ba*/ 	.short	(.L_1201 - .L_1200)
	.align		4
.L_1200:
        /*00bc*/ 	.word	index@(.nv.constant0._Z35group_norm_nhwc_bwd_one_pass_kernelI11Fp32IOFp16WLi512ELi14ELi224EEv26Group_norm_nhwc_bwd_params)
        /*00c0*/ 	.short	0x0210
        /*00c2*/ 	.short	0x00b8


	//----- nvinfo : EIATTR_SW_WAR
	.align		4
.L_1201:
        /*00c4*/ 	.byte	0x04, 0x36
        /*00c6*/ 	.short	(.L_1203 - .L_1202)
.L_1202:
        /*00c8*/ 	.word	0x00000008
.L_1203:


//--------------------- .nv.info._Z35group_norm_nhwc_fwd_one_pass_kernelI11Bf16IOFp32WLi64ELi14ELi224EEv26Group_norm_nhwc_fwd_params --------------------------
	.section	.nv.info._Z35group_norm_nhwc_fwd_one_pass_kernelI11Bf16IOFp32WLi64ELi14ELi224EEv26Group_norm_nhwc_fwd_params,"",@"SHT_CUDA_INFO"
	.sectionflags	@""
	.align	4


	//----- nvinfo : EIATTR_CUDA_API_VERSION
	.align		4
        /*0000*/ 	.byte	0x04, 0x37
        /*0002*/ 	.short	(.L_1205 - .L_1204)
.L_1204:
        /*0004*/ 	.word	0x00000082


	//----- nvinfo : EIATTR_KPARAM_INFO
	.align		4
.L_1205:
        /*0008*/ 	.byte	0x04, 0x17
        /*000a*/ 	.short	(.L_1207 - .L_1206)
.L_1206:
        /*000c*/ 	.word	0x00000000
        /*0010*/ 	.short	0x0000
        /*0012*/ 	.short	0x0000
        /*0014*/ 	.byte	0x00, 0xf0, 0x81, 0x02


	//----- nvinfo : EIATTR_SPARSE_MMA_MASK
	.align		4
.L_1207:
        /*0018*/ 	.byte	0x03, 0x50
        /*001a*/ 	.short	0x0000


	//----- nvinfo : EIATTR_MAXREG_COUNT
	.align		4
        /*001c*/ 	.byte	0x03, 0x1b
        /*001e*/ 	.short	0x00ff


	//----- nvinfo : EIATTR_NUM_BARRIERS
	.align		4
        /*0020*/ 	.byte	0x02, 0x4c
        /*0022*/ 	.byte	0x01
	.zero		1


	//----- nvinfo : EIATTR_MERCURY_ISA_VERSION
	.align		4
        /*0024*/ 	.byte	0x03, 0x5f
        /*0026*/ 	.short	0x0101


	//----- nvinfo : EIATTR_COOP_GROUP_MASK_REGIDS
	.align		4
        /*0028*/ 	.byte	0x04, 0x29
        /*002a*/ 	.short	(.L_1209 - .L_1208)


	//   ....[0]....
.L_1208:
        /*002c*/ 	.word	0xffffffff


	//   ....[1]....
        /*0030*/ 	.word	0xffffffff


	//   ....[2]....
        /*0034*/ 	.word	0xffffffff


	//   ....[3]....
        /*0038*/ 	.word	0xffffffff


	//   ....[4]....
        /*003c*/ 	.word	0xffffffff


	//   ....[5]....
        /*0040*/ 	.word	0xffffffff


	//   ....[6]....
        /*0044*/ 	.word	0xffffffff


	//   ....[7]....
        /*0048*/ 	.word	0xffffffff


	//   ....[8]....
        /*004c*/ 	.word	0xffffffff


	//   ....[9]....
        /*0050*/ 	.word	0xffffffff


	//----- nvinfo : EIATTR_COOP_GROUP_INSTR_OFFSETS
	.align		4
.L_1209:
        /*0054*/ 	.byte	0x04, 0x28
        /*0056*/ 	.short	(.L_1211 - .L_1210)


	//   ....[0]....
.L_1210:
        /*0058*/ 	.word	0x00000780


	//   ....[1]....
        /*005c*/ 	.word	0x00000790


	//   ....[2]....
        /*0060*/ 	.word	0x000007c0


	//   ....[3]....
        /*0064*/ 	.word	0x000007e0


	//   ....[4]....
        /*0068*/ 	.word	0x00000810


	//   ....[5]....
        /*006c*/ 	.word	0x00000830


	//   ....[6]....
        /*0070*/ 	.word	0x00000860


	//   ....[7]....
        /*0074*/ 	.word	0x00000880


	//   ....[8]....
        /*0078*/ 	.word	0x000008b0


	//   ....[9]....
        /*007c*/ 	.word	0x000008d0


	//----- nvinfo : EIATTR_EXIT_INSTR_OFFSETS
	.align		4
.L_1211:
        /*0080*/ 	.byte	0x04, 0x1c
        /*0082*/ 	.short	(.L_1213 - .L_1212)


	//   ....[0]....
.L_1212:
        /*0084*/ 	.word	0x00000070


	//   ....[1]....
        /*0088*/ 	.word	0x00002390


	//----- nvinfo : EIATTR_MAX_THREADS
	.align		4
.L_1213:
        /*008c*/ 	.byte	0x04, 0x05
        /*008e*/ 	.short	(.L_1215 - .L_1214)
.L_1214:
        /*0090*/ 	.word	0x000000e0
        /*0094*/ 	.word	0x00000001
        /*0098*/ 	.word	0x00000001


	//----- nvinfo : EIATTR_CRS_STACK_SIZE
	.align		4
.L_1215:
        /*009c*/ 	.byte	0x04, 0x1e
        /*009e*/ 	.short	(.L_1217 - .L_1216)
.L_1216:
        /*00a0*/ 	.word	0x00000000


	//----- nvinfo : EIATTR_CBANK_PARAM_SIZE
	.align		4
.L_1217:
        /*00a4*/ 	.byte	0x03, 0x19
        /*00a6*/ 	.short	0x00a0


	//----- nvinfo : EIATTR_PARAM_CBANK
	.align		4
        /*00a8*/ 	.byte	0x04, 0x0a
        /*00aa*/ 	.short	(.L_1219 - .L_1218)
	.align		4
.L_1218:
        /*00ac*/ 	.word	index@(.nv.constant0._Z35group_norm_nhwc_fwd_one_pass_kernelI11Bf16IOFp32WLi64ELi14ELi224EEv26Group_norm_nhwc_fwd_params)
        /*00b0*/ 	.short	0x0210
        /*00b2*/ 	.short	0x00a0


	//----- nvinfo : EIATTR_SW_WAR
	.align		4
.L_1219:
        /*00b4*/ 	.byte	0x04, 0x36
        /*00b6*/ 	.short	(.L_1221 - .L_1220)
.L_1220:
        /*00b8*/ 	.word	0x00000008
.L_1221:


//--------------------- .nv.info._Z35group_norm_nhwc_fwd_one_pass_kernelI11Bf16IOFp32WLi128ELi14ELi224EEv26Group_norm_nhwc_fwd_params --------------------------
	.section	.nv.info._Z35group_norm_nhwc_fwd_one_pass_kernelI11Bf16IOFp32WLi128ELi14ELi224EEv26Group_norm_nhwc_fwd_params,"",@"SHT_CUDA_INFO"
	.sectionflags	@""
	.align	4


	//----- nvinfo : EIATTR_CUDA_API_VERSION
	.align		4
        /*0000*/ 	.byte	0x04, 0x37
        /*0002*/ 	.short	(.L_1223 - .L_1222)
.L_1222:
        /*0004*/ 	.word	0x00000082


	//----- nvinfo : EIATTR_KPARAM_INFO
	.align		4
.L_1223:
        /*0008*/ 	.byte	0x04, 0x17
        /*000a*/ 	.short	(.L_1225 - .L_1224)
.L_1224:
        /*000c*/ 	.word	0x00000000
        /*0010*/ 	.short	0x0000
        /*0012*/ 	.short	0x0000
        /*0014*/ 	.byte	0x00, 0xf0, 0x81, 0x02


	//----- nvinfo : EIATTR_SPARSE_MMA_MASK
	.align		4
.L_1225:
        /*0018*/ 	.byte	0x03, 0x50
        /*001a*/ 	.short	0x0000


	//----- nvinfo : EIATTR_MAXREG_COUNT
	.align		4
        /*001c*/ 	.byte	0x03, 0x1b
        /*001e*/ 	.short	0x00ff


	//----- nvinfo : EIATTR_NUM_BARRIERS
	.align		4
        /*0020*/ 	.byte	0x02, 0x4c
        /*0022*/ 	.byte	0x01
	.zero		1


	//----- nvinfo : EIATTR_MERCURY_ISA_VERSION
	.align		4
        /*0024*/ 	.byte	0x03, 0x5f
        /*0026*/ 	.short	0x0101


	//----- nvinfo : EIATTR_COOP_GROUP_MASK_REGIDS
	.align		4
        /*0028*/ 	.byte	0x04, 0x29
        /*002a*/ 	.short	(.L_1227 - .L_1226)


	//   ....[0]....
.L_1226:
        /*002c*/ 	.word	0xffffffff


	//   ....[1]....
        /*0030*/ 	.word	0xffffffff


	//   ....[2]....
        /*0034*/ 	.word	0xffffffff


	//   ....[3]....
        /*0038*/ 	.word	0xffffffff


	//   ....[4]....
        /*003c*/ 	.word	0xffffffff


	//   ....[5]....
        /*0040*/ 	.word	0xffffffff


	//   ....[6]....
        /*0044*/ 	.word	0xffffffff


	//   ....[7]....
        /*0048*/ 	.word	0xffffffff


	//   ....[8]....
        /*004c*/ 	.word	0xffffffff


	//   ....[9]....
        /*0050*/ 	.word	0xffffffff


	//----- nvinfo : EIATTR_COOP_GROUP_INSTR_OFFSETS
	.align		4
.L_1227:
        /*0054*/ 	.byte	0x04, 0x28
        /*0056*/ 	.short	(.L_1229 - .L_1228)


	//   ....[0]....
.L_1228:
        /*0058*/ 	.word	0x00000a40


	//   ....[1]....
        /*005c*/ 	.word	0x00000a50


	//   ....[2]....
        /*0060*/ 	.word	0x00000a80


	//   ....[3]....
        /*0064*/ 	.word	0x00000a90


	//   ....[4]....
        /*0068*/ 	.word	0x00000ad0


	//   ....[5]....
        /*006c*/ 	.word	0x00000ae0


	//   ....[6]....
        /*0070*/ 	.word	0x00000b20


	//   ....[7]....
        /*0074*/ 	.word	0x00000b30


	//   ....[8]....
        /*0078*/ 	.word	0x00000b80


	//   ....[9]....
        /*007c*/ 	.word	0x00000b90


	//----- nvinfo : EIATTR_EXIT_INSTR_OFFSETS
	.align		4
.L_1229:
        /*0080*/ 	.byte	0x04, 0x1c
        /*0082*/ 	.short	(.L_1231 - .L_1230)


	//   ....[0]....
.L_1230:
        /*0084*/ 	.word	0x00000070


	//   ....[1]....
        /*0088*/ 	.word	0x00002340


	//----- nvinfo : EIATTR_MAX_THREADS
	.align		4
.L_1231:
        /*008c*/ 	.byte	0x04, 0x05
        /*008e*/ 	.short	(.L_1233 - .L_1232)
.L_1232:
        /*0090*/ 	.word	0x000000e0
        /*0094*/ 	.word	0x00000001
        /*0098*/ 	.word	0x00000001


	//----- nvinfo : EIATTR_CRS_STACK_SIZE
	.align		4
.L_1233:
        /*009c*/ 	.byte	0x04, 0x1e
        /*009e*/ 	.short	(.L_1235 - .L_1234)
.L_1234:
        /*00a0*/ 	.word	0x00000000


	//----- nvinfo : EIATTR_CBANK_PARAM_SIZE
	.align		4
.L_1235:
        /*00a4*/ 	.byte	0x03, 0x19
        /*00a6*/ 	.short	0x00a0


	//----- nvinfo : EIATTR_PARAM_CBANK
	.align		4
        /*00a8*/ 	.byte	0x04, 0x0a
        /*00aa*/ 	.short	(.L_1237 - .L_1236)
	.align		4
.L_1236:
        /*00ac*/ 	.word	index@(.nv.constant0._Z35group_norm_nhwc_fwd_one_pass_kernelI11Bf16IOFp32WLi128ELi14ELi224EEv26Group_norm_nhwc_fwd_params)
        /*00b0*/ 	.short	0x0210
        /*00b2*/ 	.short	0x00a0


	//----- nvinfo : EIATTR_SW_WAR
	.align		4
.L_1237:
        /*00b4*/ 	.byte	0x04, 0x36
        /*00b6*/ 	.short	(.L_1239 - .L_1238)
.L_1238:
        /*00b8*/ 	.word	0x00000008
.L_1239:


//--------------------- .nv.info._Z35group_norm_nhwc_fwd_one_pass_kernelI11Bf16IOFp32WLi256ELi14ELi224EEv26Group_norm_nhwc_fwd_params --------------------------
	.section	.nv.info._Z35group_norm_nhwc_fwd_one_pass_kernelI11Bf16IOFp32WLi256ELi14ELi224EEv26Group_norm_nhwc_fwd_params,"",@"SHT_CUDA_INFO"
	.sectionflags	@""
	.align	4


	//----- nvinfo : EIATTR_CUDA_API_VERSION
	.align		4
        /*0000*/ 	.byte	0x04, 0x37
        /*0002*/ 	.short	(.L_1241 - .L_1240)
.L_1240:
        /*0004*/ 	.word	0x00000082


	//----- nvinfo : EIATTR_KPARAM_INFO
	.align		4
.L_1241:
        /*0008*/ 	.byte	0x04, 0x17
        /*000a*/ 	.short	(.L_1243 - .L_1242)
.L_1242:
        /*000c*/ 	.word	0x00000000
        /*0010*/ 	.short	0x0000
        /*0012*/ 	.short	0x0000
        /*0014*/ 	.byte	0x00, 0xf0, 0x81, 0x02


	//----- nvinfo : EIATTR_SPARSE_MMA_MASK
	.align		4
.L_1243:
        /*0018*/ 	.byte	0x03, 0x50
        /*001a*/ 	.short	0x0000


	//----- nvinfo : EIATTR_MAXREG_COUNT
	.align		4
        /*001c*/ 	.byte	0x03, 0x1b
        /*001e*/ 	.short	0x00ff


	//----- nvinfo : EIATTR_NUM_BARRIERS
	.align		4
        /*0020*/ 	.byte	0x02, 0x4c
        /*0022*/ 	.byte	0x01
	.zero		1


	//----- nvinfo : EIATTR_MERCURY_ISA_VERSION
	.align		4
        /*0024*/ 	.byte	0x03, 0x5f
        /*0026*/ 	.short	0x0101


	//----- nvinfo : EIATTR_COOP_GROUP_MASK_REGIDS
	.align		4
        /*0028*/ 	.byte	0x04, 0x29
        /*002a*/ 	.short	(.L_1245 - .L_1244)


	//   ....[0]....
.L_1244:
        /*002c*/ 	.word	0xffffffff


	//   ....[1]....
        /*0030*/ 	.word	0xffffffff


	//   ....[2]....
        /*0034*/ 	.word	0xffffffff


	//   ....[3]....
        /*0038*/ 	.word	0xffffffff


	//   ....[4]....
        /*003c*/ 	.word	0xffffffff


	//   ....[5]....
        /*0040*/ 	.word	0xffffffff


	//   ....[6]....
        /*0044*/ 	.word	0xffffffff


	//   ....[7]....
        /*0048*/ 	.word	0xffffffff


	//   ....[8]....
        /*004c*/ 	.word	0xffffffff


	//   ....[9]....
        /*0050*/ 	.word	0xffffffff


	//----- nvinfo : EIATTR_COOP_GROUP_INSTR_OFFSETS
	.align		4
.L_1245:
        /*0054*/ 	.byte	0x04, 0x28
        /*0056*/ 	.short	(.L_1247 - .L_1246)


	//   ....[0]....
.L_1246:
        /*0058*/ 	.word	0x00001110


	//   ....[1]....
        /*005c*/ 	.word	0x00001120


	//   ....[2]....
        /*0060*/ 	.word	0x00001150


	//   ....[3]....
        /*0064*/ 	.word	0x00001160


	//   ....[4]....
        /*0068*/ 	.word	0x000011a0


	//   ....[5]....
        /*006c*/ 	.word	0x000011b0


	//   ....[6]....
        /*0070*/ 	.word	0x000011f0


	//   ....[7]....
        /*0074*/ 	.word	0x00001200


	//   ....[8]....
        /*0078*/ 	.word	0x00001240


	//   ....[9]....
        /*007c*/ 	.word	0x00001250


	//----- nvinfo : EIATTR_EXIT_INSTR_OFFSETS
	.align		4
.L_1247:
        /*0080*/ 	.byte	0x04, 0x1c
        /*0082*/ 	.short	(.L_1249 - .L_1248)


	//   ....[0]....
.L_1248:
        /*0084*/ 	.word	0x00000080


	//   ....[1]....
        /*0088*/ 	.word	0x00003be0


	//----- nvinfo : EIATTR_MAX_THREADS
	.align		4
.L_1249:
        /*008c*/ 	.byte	0x04, 0x05
        /*008e*/ 	.short	(.L_1251 - .L_1250)
.L_1250:
        /*0090*/ 	.word	0x000000e0
        /*0094*/ 	.word	0x00000001
        /*0098*/ 	.word	0x00000001


	//----- nvinfo : EIATTR_CRS_STACK_SIZE
	.align		4
.L_1251:
        /*009c*/ 	.byte	0x04, 0x1e
        /*009e*/ 	.short	(.L_1253 - .L_1252)
.L_1252:
        /*00a0*/ 	.word	0x00000000


	//----- nvinfo : EIATTR_CBANK_PARAM_SIZE
	.align		4
.L_1253:
        /*00a4*/ 	.byte	0x03, 0x19
        /*00a6*/ 	.short	0x00a0


	//----- nvinfo : EIATTR_PARAM_CBANK
	.align		4
        /*00a8*/ 	.byte	0x04, 0x0a
        /*00aa*/ 	.short	(.L_1255 - .L_1254)
	.align		4
.L_1254:
        /*00ac*/ 	.word	index@(.nv.constant0._Z35group_norm_nhwc_fwd_one_pass_kernelI11Bf16IOFp32WLi256ELi14ELi224EEv26Group_norm_nhwc_fwd_params)
        /*00b0*/ 	.short	0x0210
        /*00b2*/ 	.short	0x00a0


	//----- nvinfo : EIATTR_SW_WAR
	.align		4
.L_1255:
        /*00b4*/ 	.byte	0x04, 0x36
        /*00b6*/ 	.short	(.L_1257 - .L_1256)
.L_1256:
        /*00b8*/ 	.word	0x00000008
.L_1257:


//--------------------- .nv.info._Z35group_norm_nhwc_fwd_one_pass_kernelI11Bf16IOFp32WLi512ELi14ELi224EEv26Group_norm_nhwc_fwd_params --------------------------
	.section	.nv.info._Z35group_norm_nhwc_fwd_one_pass_kernelI11Bf16IOFp32WLi512ELi14ELi224EEv26Group_norm_nhwc_fwd_params,"",@"SHT_CUDA_INFO"
	.sectionflags	@""
	.align	4


	//----- nvinfo : EIATTR_CUDA_API_VERSION
	.align		4
        /*0000*/ 	.byte	0x04, 0x37
        /*0002*/ 	.short	(.L_1259 - .L_1258)
.L_1258:
        /*0004*/ 	.word	0x00000082


	//----- nvinfo : EIATTR_KPARAM_INFO
	.align		4
.L_1259:
        /*0008*/ 	.byte	0x04, 0x17
        /*000a*/ 	.short	(.L_1261 - .L_1260)
.L_1260:
        /*000c*/ 	.word	0x00000000
        /*0010*/ 	.short	0x0000
        /*0012*/ 	.short	0x0000
        /*0014*/ 	.byte	0x00, 0xf0, 0x81, 0x02


	//----- nvinfo : EIATTR_SPARSE_MMA_MASK
	.align		4
.L_1261:
        /*0018*/ 	.byte	0x03, 0x50
        /*001a*/ 	.short	0x0000


	//----- nvinfo : EIATTR_MAXREG_COUNT
	.align		4
        /*001c*/ 	.byte	0x03, 0x1b
        /*001e*/ 	.short	0x00ff


	//----- nvinfo : EIATTR_NUM_BARRIERS
	.align		4
        /*0020*/ 	.byte	0x02, 0x4c
        /*0022*/ 	.byte	0x01
	.zero		1


	//----- nvinfo : EIATTR_MERCURY_ISA_VERSION
	.align		4
        /*0024*/ 	.byte	0x03, 0x5f
        /*0026*/ 	.short	0x0101


	//----- nvinfo : EIATTR_COOP_GROUP_MASK_REGIDS
	.align		4
        /*0028*/ 	.byte	0x04, 0x29
        /*002a*/ 	.short	(.L_1263 - .L_1262)


	//   ....[0]....
.L_1262:
        /*002c*/ 	.word	0xffffffff


	//   ....[1]....
        /*0030*/ 	.word	0xffffffff


	//   ....[2]....
        /*0034*/ 	.word	0xffffffff


	//   ....[3]....
        /*0038*/ 	.word	0xffffffff


	//   ....[4]....
        /*003c*/ 	.word	0xffffffff


	//   ....[5]....
        /*0040*/ 	.word	0xffffffff


	//   ....[6]....
        /*0044*/ 	.word	0xffffffff


	//   ....[7]....
        /*0048*/ 	.word	0xffffffff


	//   ....[8]....
        /*004c*/ 	.word	0xffffffff


	//   ....[9]....
        /*0050*/ 	.word	0xffffffff


	//----- nvinfo : EIATTR_COOP_GROUP_INSTR_OFFSETS
	.align		4
.L_1263:
        /*0054*/ 	.byte	0x04, 0x28
        /*0056*/ 	.short	(.L_1265 - .L_1264)


	//   ....[0]....
.L_1264:
        /*0058*/ 	.word	0x00001cd0


	//   ....[1]....
        /*005c*/ 	.word	0x00001ce0


	//   ....[2]....
        /*0060*/ 	.word	0x00001d10


	//   ....[3]....
        /*0064*/ 	.word	0x00001d20


	//   ....[4]....
        /*0068*/ 	.word	0x00001d60


	//   ....[5]....
        /*006c*/ 	.word	0x00001d70


	//   ....[6]....
        /*0070*/ 	.word	0x00001db0


	//   ....[7]....
        /*0074*/ 	.word	0x00001dc0


	//   ....[8]....
        /*0078*/ 	.word	0x00001e00


	//   ....[9]....
        /*007c*/ 	.word	0x00001e10


	//----- nvinfo : EIATTR_EXIT_INSTR_OFFSETS
	.align		4
.L_1265:
        /*0080*/ 	.byte	0x04, 0x1c
        /*0082*/ 	.short	(.L_1267 - .L_1266)


	//   ....[0]....
.L_1266:
        /*0084*/ 	.word	0x00000080


	//   ....[1]....
        /*0088*/ 	.word	0x00005380


	//----- nvinfo : EIATTR_MAX_THREADS
	.align		4
.L_1267:
        /*008c*/ 	.byte	0x04, 0x05
        /*008e*/ 	.short	(.L_1269 - .L_1268)
.L_1268:
        /*0090*/ 	.word	0x000000e0
        /*0094*/ 	.word	0x00000001
        /*0098*/ 	.word	0x00000001


	//----- nvinfo : EIATTR_CRS_STACK_SIZE
	.align		4
.L_1269:
        /*009c*/ 	.byte	0x04, 0x1e
        /*009e*/ 	.short	(.L_1271 - .L_1270)
.L_1270:
        /*00a0*/ 	.word	0x00000000


	//----- nvinfo : EIATTR_CBANK_PARAM_SIZE
	.align		4
.L_1271:
        /*00a4*/ 	.byte	0x03, 0x19
        /*00a6*/ 	.short	0x00a0


	//----- nvinfo : EIATTR_PARAM_CBANK
	.align		4
        /*00a8*/ 	.byte	0x04, 0x0a
        /*00aa*/ 	.short	(.L_1273 - .L_1272)
	.align		4
.L_1272:
        /*00ac*/ 	.word	index@(.nv.constant0._Z35group_norm_nhwc_fwd_one_pass_kernelI11Bf16IOFp32WLi512ELi14ELi224EEv26Group_norm_nhwc_fwd_params)
        /*00b0*/ 	.short	0x0210
        /*00b2*/ 	.short	0x00a0


	//----- nvinfo : EIATTR_SW_WAR
	.align		4
.L_1273:
        /*00b4*/ 	.byte	0x04, 0x36
        /*00b6*/ 	.short	(.L_1275 - .L_1274)
.L_1274:
        /*00b8*/ 	.word	0x00000008
.L_1275:


//--------------------- .nv.info._Z35group_norm_nhwc_fwd_one_pass_kernelI11Bf16IOBf16WLi64ELi14ELi224EEv26Group_norm_nhwc_fwd_params --------------------------
	.section	.nv.info._Z35group_norm_nhwc_fwd_one_pass_kernelI11Bf16IOBf16WLi64ELi14ELi224EEv26Group_norm_nhwc_fwd_params,"",@"SHT_CUDA_INFO"
	.sectionflags	@""
	.align	4


	//----- nvinfo : EIATTR_CUDA_API_VERSION
	.align		4
        /*0000*/ 	.byte	0x04, 0x37
        /*0002*/ 	.short	(.L_1277 - .L_1276)
.L_1276:
        /*0004*/ 	.word	0x00000082


	//----- nvinfo : EIATTR_KPARAM_INFO
	.align		4
.L_1277:
        /*0008*/ 	.byte	0x04, 0x17
        /*000a*/ 	.short	(.L_1279 - .L_1278)
.L_1278:
        /*000c*/ 	.word	0x00000000
        /*0010*/ 	.short	0x0000
        /*0012*/ 	.short	0x0000
        /*0014*/ 	.byte	0x00, 0xf0, 0x81, 0x02


	//----- nvinfo : EIATTR_SPARSE_MMA_MASK
	.align		4
.L_1279:
        /*0018*/ 	.byte	0x03, 0x50
        /*001a*/ 	.short	0x0000


	//----- nvinfo : EIATTR_MAXREG_COUNT
	.align		4
        /*001c*/ 	.byte	0x03, 0x1b
        /*001e*/ 	.short	0x00ff


	//----- nvinfo : EIATTR_NUM_BARRIERS
	.align		4
        /*0020*/ 	.byte	0x02, 0x4c
        /*0022*/ 	.byte	0x01
	.zero		1


	//----- nvinfo : EIATTR_MERCURY_ISA_VERSION
	.align		4
        /*0024*/ 	.byte	0x03, 0x5f
        /*0026*/ 	.short	0x0101


	//----- nvinfo : EIATTR_COOP_GROUP_MASK_REGIDS
	.align		4
        /*0028*/ 	.byte	0x04, 0x29
        /*002a*/ 	.short	(.L_1281 - .L_1280)


	//   ....[0]....
.L_1280:
        /*002c*/ 	.word	0xffffffff


	//   ....[1]....
        /*0030*/ 	.word	0xffffffff


	//   ....[2]....
        /*0034*/ 	.word	0xffffffff


	//   ....[3]....
        /*0038*/ 	.word	0xffffffff


	//   ....[4]....
        /*003c*/ 	.word	0xffffffff


	//   ....[5]....
        /*0040*/ 	.word	0xffffffff


	//   ....[6]....
        /*0044*/ 	.word	0xffffffff


	//   ....[7]....
        /*0048*/ 	.word	0xffffffff


	//   ....[8]....
        /*004c*/ 	.word	0xffffffff


	//   ....[9]....
        /*0050*/ 	.word	0xffffffff


	//----- nvinfo : EIATTR_COOP_GROUP_INSTR_OFFSETS
	.align		4
.L_1281:
        /*0054*/ 	.byte	0x04, 0x28
        /*0056*/ 	.short	(.L_1283 - .L_1282)


	//   ....[0]....
.L_1282:
        /*0058*/ 	.word	0x00000780


	//   ....[1]....
        /*005c*/ 	.word	0x00000790


	//   ....[2]....
        /*0060*/ 	.word	0x000007c0


	//   ....[3]....
        /*0064*/ 	.word	0x000007e0


	//   ....[4]....
        /*0068*/ 	.word	0x00000810


	//   ....[5]....
        /*006c*/ 	.word	0x00000830


	//   ....[6]....
        /*0070*/ 	.word	0x00000860


	//   ....[7]....
        /*0074*/ 	.word	0x00000880


	//   ....[8]....
        /*0078*/ 	.word	0x000008b0


	//   ....[9]....
        /*007c*/ 	.word	0x000008d0


	//----- nvinfo : EIATTR_EXIT_INSTR_OFFSETS
	.align		4
.L_1283:
        /*0080*/ 	.byte	0x04, 0x1c
        /*0082*/ 	.short	(.L_1285 - .L_1284)


	//   ....[0]....
.L_1284:
        /*0084*/ 	.word	0x00000070


	//   ....[1]....
        /*0088*/ 	.word	0x000023f0


	//----- nvinfo : EIATTR_MAX_THREADS
	.align		4
.L_1285:
        /*008c*/ 	.byte	0x04, 0x05
        /*008e*/ 	.short	(.L_1287 - .L_1286)
.L_1286:
        /*0090*/ 	.word	0x000000e0
        /*0094*/ 	.word	0x00000001
        /*0098*/ 	.word	0x00000001


	//----- nvinfo : EIATTR_CRS_STACK_SIZE
	.align		4
.L_1287:
        /*009c*/ 	.byte	0x04, 0x1e
        /*009e*/ 	.short	(.L_1289 - .L_1288)
.L_1288:
        /*00a0*/ 	.word	0x00000000


	//----- nvinfo : EIATTR_CBANK_PARAM_SIZE
	.align		4
.L_1289:
        /*00a4*/ 	.byte	0x03, 0x19
        /*00a6*/ 	.short	0x00a0


	//----- nvinfo : EIATTR_PARAM_CBANK
	.align		4
        /*00a8*/ 	.byte	0x04, 0x0a
        /*00aa*/ 	.short	(.L_1291 - .L_1290)
	.align		4
.L_1290:
        /*00ac*/ 	.word	index@(.nv.constant0._Z35group_norm_nhwc_fwd_one_pass_kernelI11Bf16IOBf16WLi64ELi14ELi224EEv26Group_norm_nhwc_fwd_params)
        /*00b0*/ 	.short	0x0210
        /*00b2*/ 	.short	0x00a0


	//----- nvinfo : EIATTR_SW_WAR
	.align		4
.L_1291:
        /*00b4*/ 	.byte	0x04, 0x36
        /*00b6*/ 	.short	(.L_1293 - .L_1292)
.L_1292:
        /*00b8*/ 	.word	0x00000008
.L_1293:


//--------------------- .nv.info._Z35group_norm_nhwc_fwd_one_pass_kernelI11Bf16IOBf16WLi128ELi14ELi224EEv26Group_norm_nhwc_fwd_params --------------------------
	.section	.nv.info._Z35group_norm_nhwc_fwd_one_pass_kernelI11Bf16IOBf16WLi128ELi14ELi224EEv26Group_norm_nhwc_fwd_params,"",@"SHT_CUDA_INFO"
	.sectionflags	@""
	.align	4


	//----- nvinfo : EIATTR_CUDA_API_VERSION
	.align		4
        /*0000*/ 	.byte	0x04, 0x37
        /*0002*/ 	.short	(.L_1295 - .L_1294)
.L_1294:
        /*0004*/ 	.word	0x00000082


	//----- nvinfo : EIATTR_KPARAM_INFO
	.align		4
.L_1295:
        /*0008*/ 	.byte	0x04, 0x17
        /*000a*/ 	.short	(.L_1297 - .L_1296)
.L_1296:
        /*000c*/ 	.word	0x00000000
        /*0010*/ 	.short	0x0000
        /*0012*/ 	.short	0x0000
        /*0014*/ 	.byte	0x00, 0xf0, 0x81, 0x02


	//----- nvinfo : EIATTR_SPARSE_MMA_MASK
	.align		4
.L_1297:
        /*0018*/ 	.byte	0x03, 0x50
        /*001a*/ 	.short	0x0000


	//----- nvinfo : EIATTR_MAXREG_COUNT
	.align		4
        /*001c*/ 	.byte	0x03, 0x1b
        /*001e*/ 	.short	0x00ff


	//----- nvinfo : EIATTR_NUM_BARRIERS
	.align		4
        /*0020*/ 	.byte	0x02, 0x4c
        /*0022*/ 	.byte	0x01
	.zero		1


	//----- nvinfo : EIATTR_MERCURY_ISA_VERSION
	.align		4
        /*0024*/ 	.byte	0x03, 0x5f
        /*0026*/ 	.short	0x0101


	//----- nvinfo : EIATTR_COOP_GROUP_MASK_REGIDS
	.align		4
        /*0028*/ 	.byte	0x04, 0x29
        /*002a*/ 	.short	(.L_1299 - .L_1298)


	//   ....[0]....
.L_1298:
        /*002c*/ 	.word	0xffffffff


	//   ....[1]....
        /*0030*/ 	.word	0xffffffff


	//   ....[2]....
        /*0034*/ 	.word	0xffffffff


	//   ....[3]....
        /*0038*/ 	.word	0xffffffff


	//   ....[4]....
        /*003c*/ 	.word	0xffffffff


	//   ....[5]....
        /*0040*/ 	.word	0xffffffff


	//   ....[6]....
        /*0044*/ 	.word	0xffffffff


	//   ....[7]....
        /*0048*/ 	.word	0xffffffff


	//   ....[8]....
        /*004c*/ 	.word	0xffffffff


	//   ....[9]....
        /*0050*/ 	.word	0xffffffff


	//----- nvinfo : EIATTR_COOP_GROUP_INSTR_OFFSETS
	.align		4
.L_1299:
        /*0054*/ 	.byte	0x04, 0x28
        /*0056*/ 	.short	(.L_1301 - .L_1300)


	//   ....[0]....
.L_1300:
        /*0058*/ 	.word	0x00000a80


	//   ....[1]....
        /*005c*/ 	.word	0x00000a90


	//   ....[2]....
        /*0060*/ 	.word	0x00000ac0


	//   ....[3]....
        /*0064*/ 	.word	0x00000ad0


	//   ....[4]....
        /*0068*/ 	.word	0x00000b10


	//   ....[5]....
        /*006c*/ 	.word	0x00000b20


	//   ....[6]....
        /*0070*/ 	.word	0x00000b60


	//   ....[7]....
        /*0074*/ 	.word	0x00000b70


	//   ....[8]....
        /*0078*/ 	.word	0x00000bb0


	//   ....[9]....
        /*007c*/ 	.word	0x00000bc0


	//----- nvinfo : EIATTR_EXIT_INSTR_OFFSETS
	.align		4
.L_1301:
        /*0080*/ 	.byte	0x04, 0x1c
        /*0082*/ 	.short	(.L_1303 - .L_1302)


	//   ....[0]....
.L_1302:
        /*0084*/ 	.word	0x00000070


	//   ....[1]....
        /*0088*/ 	.word	0x000023a0


	//----- nvinfo : EIATTR_MAX_THREADS
	.align		4
.L_1303:
        /*008c*/ 	.byte	0x04, 0x05
        /*008e*/ 	.short	(.L_1305 - .L_1304)
.L_1304:
        /*0090*/ 	.word	0x000000e0
        /*0094*/ 	.word	0x00000001
        /*0098*/ 	.word	0x00000001


	//----- nvinfo : EIATTR_CRS_STACK_SIZE
	.align		4
.L_1305:
        /*009c*/ 	.byte	0x04, 0x1e
        /*009e*/ 	.short	(.L_1307 - .L_1306)
.L_1306:
        /*00a0*/ 	.word	0x00000000


	//----- nvinfo : EIATTR_CBANK_PARAM_SIZE
	.align		4
.L_1307:
        /*00a4*/ 	.byte	0x03, 0x19
        /*00a6*/ 	.short	0x00a0


	//----- nvinfo : EIATTR_PARAM_CBANK
	.align		4
        /*00a8*/ 	.byte	0x04, 0x0a
        /*00aa*/ 	.short	(.L_1309 - .L_1308)
	.align		4
.L_1308:
        /*00ac*/ 	.word	index@(.nv.constant0._Z35group_norm_nhwc_fwd_one_pass_kernelI11Bf16IOBf16WLi128ELi14ELi224EEv26Group_norm_nhwc_fwd_params)
        /*00b0*/ 	.short	0x0210
        /*00b2*/ 	.short	0x00a0


	//----- nvinfo : EIATTR_SW_WAR
	.align		4
.L_1309:
        /*00b4*/ 	.byte	0x04, 0x36
        /*00b6*/ 	.short	(.L_1311 - .L_1310)
.L_1310:
        /*00b8*/ 	.word	0x00000008
.L_1311:


//--------------------- .nv.info._Z35group_norm_nhwc_fwd_one_pass_kernelI11Bf16IOBf16WLi256ELi14ELi224EEv26Group_norm_nhwc_fwd_params --------------------------
	.section	.nv.info._Z35group_norm_nhwc_fwd_one_pass_kernelI11Bf16IOBf16WLi256ELi14ELi224EEv26Group_norm_nhwc_fwd_params,"",@"SHT_CUDA_INFO"
	.sectionflags	@""
	.align	4


	//----- nvinfo : EIATTR_CUDA_API_VERSION
	.align		4
        /*0000*/ 	.byte	0x04, 0x37
        /*0002*/ 	.short	(.L_1313 - .L_1312)
.L_1312:
        /*0004*/ 	.word	0x00000082


	//----- nvinfo : EIATTR_KPARAM_INFO
	.align		4
.L_1313:
        /*0008*/ 	.byte	0x04, 0x17
        /*000a*/ 	.short	(.L_1315 - .L_1314)
.L_1314:
        /*000c*/ 	.word	0x00000000
        /*0010*/ 	.short	0x0000
        /*0012*/ 	.short	0x0000
        /*0014*/ 	.byte	0x00, 0xf0, 0x81, 0x02


	//----- nvinfo : EIATTR_SPARSE_MMA_MASK
	.align		4
.L_1315:
        /*0018*/ 	.byte	0x03, 0x50
        /*001a*/ 	.short	0x0000


	//----- nvinfo : EIATTR_MAXREG_COUNT
	.align		4
        /*001c*/ 	.byte	0x03, 0x1b
        /*001e*/ 	.short	0x00ff


	//----- nvinfo : EIATTR_NUM_BARRIERS
	.align		4
        /*0020*/ 	.byte	0x02, 0x4c
        /*0022*/ 	.byte	0x01
	.zero		1


	//----- nvinfo : EIATTR_MERCURY_ISA_VERSION
	.align		4
        /*0024*/ 	.byte	0x03, 0x5f
        /*0026*/ 	.short	0x0101


	//----- nvinfo : EIATTR_COOP_GROUP_MASK_REGIDS
	.align		4
        /*0028*/ 	.byte	0x04, 0x29
        /*002a*/ 	.short	(.L_1317 - .L_1316)


	//   ....[0]....
.L_1316:
        /*002c*/ 	.word	0xffffffff


	//   ....[1]....
        /*0030*/ 	.word	0xffffffff


	//   ....[2]....
        /*0034*/ 	.word	0xffffffff


	//   ....[3]....
        /*0038*/ 	.word	0xffffffff


	//   ....[4]....
        /*003c*/ 	.word	0xffffffff


	//   ....[5]....
        /*0040*/ 	.word	0xffffffff


	//   ....[6]....
        /*0044*/ 	.word	0xffffffff


	//   ....[7]....
        /*0048*/ 	.word	0xffffffff


	//   ....[8]....
        /*004c*/ 	.word	0xffffffff


	//   ....[9]....
        /*0050*/ 	.word	0xffffffff


	//----- nvinfo : EIATTR_COOP_GROUP_INSTR_OFFSETS
	.align		4
.L_1317:
        /*0054*/ 	.byte	0x04, 0x28
        /*0056*/ 	.short	(.L_1319 - .L_1318)


	//   ....[0]....
.L_1318:
        /*0058*/ 	.word	0x00001110


	//   ....[1]....
        /*005c*/ 	.word	0x00001120


	//   ....[2]....
        /*0060*/ 	.word	0x00001150


	//   ....[3]....
        /*0064*/ 	.word	0x00001160


	//   ....[4]....
        /*0068*/ 	.word	0x000011a0


	//   ....[5]....
        /*006c*/ 	.word	0x000011b0


	//   ....[6]....
        /*0070*/ 	.word	0x000011f0


	//   ....[7]....
        /*0074*/ 	.word	0x00001200


	//   ....[8]....
        /*0078*/ 	.word	0x00001240


	//   ....[9]....
        /*007c*/ 	.word	0x00001250


	//----- nvinfo : EIATTR_EXIT_INSTR_OFFSETS
	.align		4
.L_1319:
        /*0080*/ 	.byte	0x04, 0x1c
        /*0082*/ 	.short	(.L_1321 - .L_1320)


	//   ....[0]....
.L_1320:
        /*0084*/ 	.word	0x00000080


	//   ....[1]....
        /*0088*/ 	.word	0x00003c40


	//----- nvinfo : EIATTR_MAX_THREADS
	.align		4
.L_1321:
        /*008c*/ 	.byte	0x04, 0x05
        /*008e*/ 	.short	(.L_1323 - .L_1322)
.L_1322:
        /*0090*/ 	.word	0x000000e0
        /*0094*/ 	.word	0x00000001
        /*0098*/ 	.word	0x00000001


	//----- nvinfo : EIATTR_CRS_STACK_SIZE
	.align		4
.L_1323:
        /*009c*/ 	.byte	0x04, 0x1e
        /*009e*/ 	.short	(.L_1325 - .L_1324)
.L_1324:
        /*00a0*/ 	.word	0x00000000


	//----- nvinfo : EIATTR_CBANK_PARAM_SIZE
	.align		4
.L_1325:
        /*00a4*/ 	.byte	0x03, 0x19
        /*00a6*/ 	.short	0x00a0


	//----- nvinfo : EIATTR_PARAM_CBANK
	.align		4
        /*00a8*/ 	.byte	0x04, 0x0a
        /*00aa*/ 	.short	(.L_1327 - .L_1326)
	.align		4
.L_1326:
        /*00ac*/ 	.word	index@(.nv.constant0._Z35group_norm_nhwc_fwd_one_pass_kernelI11Bf16IOBf16WLi256ELi14ELi224EEv26Group_norm_nhwc_fwd_params)
        /*00b0*/ 	.short	0x0210
        /*00b2*/ 	.short	0x00a0


	//----- nvinfo : EIATTR_SW_WAR
	.align		4
.L_1327:
        /*00b4*/ 	.byte	0x04, 0x36
        /*00b6*/ 	.short	(.L_1329 - .L_1328)
.L_1328:
        /*00b8*/ 	.word	0x00000008
.L_1329:


//--------------------- .nv.info._Z35group_norm_nhwc_fwd_one_pass_kernelI11Bf16IOBf16WLi512ELi14ELi224EEv26Group_norm_nhwc_fwd_params --------------------------
	.section	.nv.info._Z35group_norm_nhwc_fwd_one_pass_kernelI11Bf16IOBf16WLi512ELi14ELi224EEv26Group_norm_nhwc_fwd_params,"",@"SHT_CUDA_INFO"
	.sectionflags	@""
	.align	4


	//----- nvinfo : EIATTR_CUDA_API_VERSION
	.align		4
        /*0000*/ 	.byte	0x04, 0x37
        /*0002*/ 	.short	(.L_1331 - .L_1330)
.L_1330:
        /*0004*/ 	.word	0x00000082


	//----- nvinfo : EIATTR_KPARAM_INFO
	.align		4
.L_1331:
        /*0008*/ 	.byte	0x04, 0x17
        /*000a*/ 	.short	(.L_1333 - .L_1332)
.L_1332:
        /*000c*/ 	.word	0x00000000
        /*0010*/ 	.short	0x0000
        /*0012*/ 	.short	0x0000
        /*0014*/ 	.byte	0x00, 0xf0, 0x81, 0x02


	//----- nvinfo : EIATTR_SPARSE_MMA_MASK
	.align		4
.L_1333:
        /*0018*/ 	.byte	0x03, 0x50
        /*001a*/ 	.short	0x0000


	//----- nvinfo : EIATTR_MAXREG_COUNT
	.align		4
        /*001c*/ 	.byte	0x03, 0x1b
        /*001e*/ 	.short	0x00ff


	//----- nvinfo : EIATTR_NUM_BARRIERS
	.align		4
        /*0020*/ 	.byte	0x02, 0x4c
        /*0022*/ 	.byte	0x01
	.zero		1


	//----- nvinfo : EIATTR_MERCURY_ISA_VERSION
	.align		4
        /*0024*/ 	.byte	0x03, 0x5f
        /*0026*/ 	.short	0x0101


	//----- nvinfo : EIATTR_COOP_GROUP_MASK_REGIDS
	.align		4
        /*0028*/ 	.byte	0x04, 0x29
        /*002a*/ 	.short	(.L_1335 - .L_1334)


	//   ....[0]....
.L_1334:
        /*002c*/ 	.word	0xffffffff


	//   ....[1]....
        /*0030*/ 	.word	0xffffffff


	//   ....[2]....
        /*0034*/ 	.word	0xffffffff


	//   ....[3]....
        /*0038*/ 	.word	0xffffffff


	//   ....[4]....
        /*003c*/ 	.word	0xffffffff


	//   ....[5]....
        /*0040*/ 	.word	0xffffffff


	//   ....[6]....
        /*0044*/ 	.word	0xffffffff


	//   ....[7]....
        /*0048*/ 	.word	0xffffffff


	//   ....[8]....
        /*004c*/ 	.word	0xffffffff


	//   ....[9]....
        /*0050*/ 	.word	0xffffffff


	//----- nvinfo : EIATTR_COOP_GROUP_INSTR_OFFSETS
	.align		4
.L_1335:
        /*0054*/ 	.byte	0x04, 0x28
        /*0056*/ 	.short	(.L_1337 - .L_1336)


	//   ....[0]....
.L_1336:
        /*0058*/ 	.word	0x00001cd0


	//   ....[1]....
        /*005c*/ 	.word	0x00001ce0


	//   ....[2]....
        /*0060*/ 	.word	0x00001d10


	//   ....[3]....
        /*0064*/ 	.word	0x00001d20


	//   ....[4]....
        /*0068*/ 	.word	0x00001d60


	//   ....[5]....
        /*006c*/ 	.word	0x00001d70


	//   ....[6]....
        /*0070*/ 	.word	0x00001db0


	//   ....[7]....
        /*0074*/ 	.word	0x00001dc0


	//   ....[8]....
        /*0078*/ 	.word	0x00001e00


	//   ....[9]....
        /*007c*/ 	.word	0x00001e10


	//----- nvinfo : EIATTR_EXIT_INSTR_OFFSETS
	.align		4
.L_1337:
        /*0080*/ 	.byte	0x04, 0x1c
        /*0082*/ 	.short	(.L_1339 - .L_1338)


	//   ....[0]....
.L_1338:
        /*0084*/ 	.word	0x00000080


	//   ....[1]....
        /*0088*/ 	.word	0x000053e0


	//----- nvinfo : EIATTR_MAX_THREADS
	.align		4
.L_1339:
        /*008c*/ 	.byte	0x04, 0x05
        /*008e*/ 	.short	(.L_1341 - .L_1340)
.L_1340:
        /*0090*/ 	.word	0x000000e0
        /*0094*/ 	.word	0x00000001
        /*0098*/ 	.word	0x00000001


	//----- nvinfo : EIATTR_CRS_STACK_SIZE
	.align		4
.L_1341:
        /*009c*/ 	.byte	0x04, 0x1e
        /*009e*/ 	.short	(.L_1343 - .L_1342)
.L_1342:
        /*00a0*/ 	.word	0x00000000


	//----- nvinfo : EIATTR_CBANK_PARAM_SIZE
	.align		4
.L_1343:
        /*00a4*/ 	.byte	0x03, 0x19
        /*00a6*/ 	.short	0x00a0


	//----- nvinfo : EIATTR_PARAM_CBANK
	.align		4
        /*00a8*/ 	.byte	0x04, 0x0a
        /*00aa*/ 	.short	(.L_1345 - .L_1344)
	.align		4
.L_1344:
        /*00ac*/ 	.word	index@(.nv.constant0._Z35group_norm_nhwc_fwd_one_pass_kernelI11Bf16IOBf16WLi512ELi14ELi224EEv26Group_norm_nhwc_fwd_params)
        /*00b0*/ 	.short	0x0210
        /*00b2*/ 	.short	0x00a0


	//----- nvinfo : EIATTR_SW_WAR
	.align		4
.L_1345:
        /*00b4*/ 	.byte	0x04, 0x36
        /*00b6*/ 	.short	(.L_1347 - .L_1346)
.L_1346:
        /*00b8*/ 	.word	0x00000008
.L_1347:


//--------------------- .nv.info._Z35group_norm_nhwc_fwd_one_pass_kernelI11Bf16IOFp16WLi64ELi14ELi224EEv26Group_norm_nhwc_fwd_params --------------------------
	.section	.nv.info._Z35group_norm_nhwc_fwd_one_pass_kernelI11Bf16IOFp16WLi64ELi14ELi224EEv26Group_norm_nhwc_fwd_params,"",@"SHT_CUDA_INFO"
	.sectionflags	@""
	.align	4


	//----- nvinfo : EIATTR_CUDA_API_VERSION
	.align		4
        /*0000*/ 	.byte	0x04, 0x37
        /*0002*/ 	.short	(.L_1349 - .L_1348)
.L_1348:
        /*0004*/ 	.word	0x00000082


	//----- nvinfo : EIATTR_KPARAM_INFO
	.align		4
.L_1349:
        /*0008*/ 	.byte	0x04, 0x17
        /*000a*/ 	.short	(.L_1351 - .L_1350)
.L_1350:
        /*000c*/ 	.word	0x00000000
        /*0010*/ 	.short	0x0000
        /*0012*/ 	.short	0x0000
        /*0014*/ 	.byte	0x00, 0xf0, 0x81, 0x02


	//----- nvinfo : EIATTR_SPARSE_MMA_MASK
	.align		4
.L_1351:
        /*0018*/ 	.byte	0x03, 0x50
        /*001a*/ 	.short	0x0000


	//----- nvinfo : EIATTR_MAXREG_COUNT
	.align		4
        /*001c*/ 	.byte	0x03, 0x1b
        /*001e*/ 	.short	0x00ff


	//----- nvinfo : EIATTR_NUM_BARRIERS
	.align		4
        /*0020*/ 	.byte	0x02, 0x4c
        /*0022*/ 	.byte	0x01
	.zero		1


	//----- nvinfo : EIATTR_MERCURY_ISA_VERSION
	.align		4
        /*0024*/ 	.byte	0x03, 0x5f
        /*0026*/ 	.short	0x0101


	//----- nvinfo : EIATTR_COOP_GROUP_MASK_REGIDS
	.align		4
        /*0028*/ 	.byte	0x04, 0x29
        /*002a*/ 	.short	(.L_1353 - .L_1352)


	//   ....[0]....
.L_1352:
        /*002c*/ 	.word	0xffffffff


	//   ....[1]....
        /*0030*/ 	.word	0xffffffff


	//   ....[2]....
        /*0034*/ 	.word	0xffffffff


	//   ....[3]....
        /*0038*/ 	.word	0xffffffff


	//   ....[4]....
        /*003c*/ 	.word	0xffffffff


	//   ....[5]....
        /*0040*/ 	.word	0xffffffff


	//   ....[6]....
        /*0044*/ 	.word	0xffffffff


	//   ....[7]....
        /*0048*/ 	.word	0xffffffff


	//   ....[8]....
        /*004c*/ 	.word	0xffffffff


	//   ....[9]....
        /*0050*/ 	.word	0xffffffff


	//----- nvinfo : EIATTR_COOP_GROUP_INSTR_OFFSETS
	.align		4
.L_1353:
        /*0054*/ 	.byte	0x04, 0x28
        /*0056*/ 	.short	(.L_1355 - .L_1354)


	//   ....[0]....
.L_1354:
        /*0058*/ 	.word	0x00000780


	//   ....[1]....
        /*005c*/ 	.word	0x00000790


	//   ....[2]....
        /*0060*/ 	.word	0x000007c0


	//   ....[3]....
        /*0064*/ 	.word	0x000007e0


	//   ....[4]....
        /*0068*/ 	.word	0x00000810


	//   ....[5]....
        /*006c*/ 	.word	0x00000830


	//   ....[6]....
        /*0070*/ 	.word	0x00000860


	//   ....[7]....
        /*0074*/ 	.word	0x00000880


	//   ....[8]....
        /*0078*/ 	.word	0x000008b0


	//   ....[9]....
        /*007c*/ 	.word	0x000008d0


	//----- nvinfo : EIATTR_EXIT_INSTR_OFFSETS
	.align		4
.L_1355:
        /*0080*/ 	.byte	0x04, 0x1c
        /*0082*/ 	.short	(.L_1357 - .L_1356)


	//   ....[0]....
.L_1356:
        /*0084*/ 	.word	0x00000070


	//   ....[1]....
        /*0088*/ 	.word	0x000023f0


	//----- nvinfo : EIATTR_MAX_THREADS
	.align		4
.L_1357:
        /*008c*/ 	.byte	0x04, 0x05
        /*008e*/ 	.short	(.L_1359 - .L_1358)
.L_1358:
        /*0090*/ 	.word	0x000000e0
        /*0094*/ 	.word	0x00000001
        /*0098*/ 	.word	0x00000001


	//----- nvinfo : EIATTR_CRS_STACK_SIZE
	.align		4
.L_1359:
        /*009c*/ 	.byte	0x04, 0x1e
        /*009e*/ 	.short	(.L_1361 - .L_1360)
.L_1360:
        /*00a0*/ 	.word	0x00000000


	//----- nvinfo : EIATTR_CBANK_PARAM_SIZE
	.align		4
.L_1361:
        /*00a4*/ 	.byte	0x03, 0x19
        /*00a6*/ 	.short	0x00a0


	//----- nvinfo : EIATTR_PARAM_CBANK
	.align		4
        /*00a8*/ 	.byte	0x04, 0x0a
        /*00aa*/ 	.short	(.L_1363 - .L_1362)
	.align		4
.L_1362:
        /*00ac*/ 	.word	index@(.nv.constant0._Z35group_norm_nhwc_fwd_one_pass_kernelI11Bf16IOFp16WLi64ELi14ELi224EEv26Group_norm_nhwc_fwd_params)
        /*00b0*/ 	.short	0x0210
        /*00b2*/ 	.short	0x00a0


	//----- nvinfo : EIATTR_SW_WAR
	.align		4
.L_1363:
        /*00b4*/ 	.byte	0x04, 0x36
        /*00b6*/ 	.short	(.L_1365 - .L_1364)
.L_1364:
        /*00b8*/ 	.word	0x00000008
.L_1365:


//--------------------- .nv.info._Z35group_norm_nhwc_fwd_one_pass_kernelI11Bf16IOFp16WLi128ELi14ELi224EEv26Group_norm_nhwc_fwd_params --------------------------
	.section	.nv.info._Z35group_norm_nhwc_fwd_one_pass_kernelI11Bf16IOFp16WLi128ELi14ELi224EEv26Group_norm_nhwc_fwd_params,"",@"SHT_CUDA_INFO"
	.sectionflags	@""
	.align	4


	//----- nvinfo : EIATTR_CUDA_API_VERSION
	.align		4
        /*0000*/ 	.byte	0x04, 0x37
        /*0002*/ 	.short	(.L_1367 - .L_1366)
.L_1366:
        /*0004*/ 	.word	0x00000082


	//----- nvinfo : EIATTR_KPARAM_INFO
	.align		4
.L_1367:
        /*0008*/ 	.byte	0x04, 0x17
        /*000a*/ 	.short	(.L_1369 - .L_1368)
.L_1368:
        /*000c*/ 	.word	0x00000000
        /*0010*/ 	.short	0x0000
        /*0012*/ 	.short	0x0000
        /*0014*/ 	.byte	0x00, 0xf0, 0x81, 0x02


	//----- nvinfo : EIATTR_SPARSE_MMA_MASK
	.align		4
.L_1369:
        /*0018*/ 	.byte	0x03, 0x50
        /*001a*/ 	.short	0x0000


	//----- nvinfo : EIATTR_MAXREG_COUNT
	.align		4
        /*001c*/ 	.byte	0x03, 0x1b
        /*001e*/ 	.short	0x00ff


	//----- nvinfo : EIATTR_NUM_BARRIERS
	.align		4
        /*0020*/ 	.byte	0x02, 0x4c
        /*0022*/ 	.byte	0x01
	.zero		1


	//----- nvinfo : EIATTR_MERCURY_ISA_VERSION
	.align		4
        /*0024*/ 	.byte	0x03, 0x5f
        /*0026*/ 	.short	0x0101


	//----- nvinfo : EIATTR_COOP_GROUP_MASK_REGIDS
	.align		4
        /*0028*/ 	.byte	0x04, 0x29
        /*002a*/ 	.short	(.L_1371 - .L_1370)


	//   ....[0]....
.L_1370:
        /*002c*/ 	.word	0xffffffff


	//   ....[1]....
        /*0030*/ 	.word	0xffffffff


	//   ....[2]....
        /*0034*/ 	.word	0xffffffff


	//   ....[3]....
        /*0038*/ 	.word	0xffffffff


	//   ....[4]....
        /*003c*/ 	.word	0xffffffff


	//   ....[5]....
        /*0040*/ 	.word	0xffffffff


	//   ....[6]....
        /*0044*/ 	.word	0xffffffff


	//   ....[7]....
        /*0048*/ 	.word	0xffffffff


	//   ....[8]....
        /*004c*/ 	.word	0xffffffff


	//   ....[9]....
        /*0050*/ 	.word	0xffffffff


	//----- nvinfo : EIATTR_COOP_GROUP_INSTR_OFFSETS
	.align		4
.L_1371:
        /*0054*/ 	.byte	0x04, 0x28
        /*0056*/ 	.short	(.L_1373 - .L_1372)


	//   ....[0]....
.L_1372:
        /*0058*/ 	.word	0x00000a80


	//   ....[1]....
        /*005c*/ 	.word	0x00000a90


	//   ....[2]....
        /*0060*/ 	.word	0x00000ac0


	//   ....[3]....
        /*0064*/ 	.word	0x00000ad0


	//   ....[4]....
        /*0068*/ 	.word	0x00000b10


	//   ....[5]....
        /*006c*/ 	.word	0x00000b20


	//   ....[6]....
        /*0070*/ 	.word	0x00000b60


	//   ....[7]....
        /*0074*/ 	.word	0x00000b70


	//   ....[8]....
        /*0078*/ 	.word	0x00000bb0


	//   ....[9]....
        /*007c*/ 	.word	0x00000bc0


	//----- nvinfo : EIATTR_EXIT_INSTR_OFFSETS
	.align		4
.L_1373:
        /*0080*/ 	.byte	0x04, 0x1c
        /*0082*/ 	.short	(.L_1375 - .L_1374)


	//   ....[0]....
.L_1374:
        /*0084*/ 	.word	0x00000070


	//   ....[1]....
        /*0088*/ 	.word	0x000023a0


	//----- nvinfo : EIATTR_MAX_THREADS
	.align		4
.L_1375:
        /*008c*/ 	.byte	0x04, 0x05
        /*008e*/ 	.short	(.L_1377 - .L_1376)
.L_1376:
        /*0090*/ 	.word	0x000000e0
        /*0094*/ 	.word	0x00000001
        /*0098*/ 	.word	0x00000001


	//----- nvinfo : EIATTR_CRS_STACK_SIZE
	.align		4
.L_1377:
        /*009c*/ 	.byte	0x04, 0x1e
        /*009e*/ 	.short	(.L_1379 - .L_1378)
.L_1378:
        /*00a0*/ 	.word	0x00000000


	//----- nvinfo : EIATTR_CBANK_PARAM_SIZE
	.align		4
.L_1379:
        /*00a4*/ 	.byte	0x03, 0x19
        /*00a6*/ 	.short	0x00a0


	//----- nvinfo : EIATTR_PARAM_CBANK
	.align		4
        /*00a8*/ 	.byte	0x04, 0x0a
        /*00aa*/ 	.short	(.L_1381 - .L_1380)
	.align		4
.L_1380:
        /*00ac*/ 	.word	index@(.nv.constant0._Z35group_norm_nhwc_fwd_one_pass_kernelI11Bf16IOFp16WLi128ELi14ELi224EEv26Group_norm_nhwc_fwd_params)
        /*00b0*/ 	.short	0x0210
        /*00b2*/ 	.short	0x00a0


	//----- nvinfo : EIATTR_SW_WAR
	.align		4
.L_1381:
        /*00b4*/ 	.byte	0x04, 0x36
        /*00b6*/ 	.short	(.L_1383 - .L_1382)
.L_1382:
        /*00b8*/ 	.word	0x00000008
.L_1383:


//--------------------- .nv.info._Z35group_norm_nhwc_fwd_one_pass_kernelI11Bf16IOFp16WLi256ELi14ELi224EEv26Group_norm_nhwc_fwd_params --------------------------
	.section	.nv.info._Z35group_norm_nhwc_fwd_one_pass_kernelI11Bf16IOFp16WLi256ELi14ELi224EEv26Group_norm_nhwc_fwd_params,"",@"SHT_CUDA_INFO"
	.sectionflags	@""
	.align	4


	//----- nvinfo : EIATTR_CUDA_API_VERSION
	.align		4
        /*0000*/ 	.byte	0x04, 0x37
        /*0002*/ 	.short	(.L_1385 - .L_1384)
.L_1384:
        /*0004*/ 	.word	0x00000082


	//----- nvinfo : EIATTR_KPARAM_INFO
	.align		4
.L_1385:
        /*0008*/ 	.byte	0x04, 0x17
        /*000a*/ 	.short	(.L_1387 - .L_1386)
.L_1386:
        /*000c*/ 	.word	0x00000000
        /*0010*/ 	.short	0x0000
        /*0012*/ 	.short	0x0000
        /*0014*/ 	.byte	0x00, 0xf0, 0x81, 0x02


	//----- nvinfo : EIATTR_SPARSE_MMA_MASK
	.align		4
.L_1387:
        /*0018*/ 	.byte	0x03, 0x50
        /*001a*/ 	.short	0x0000


	//----- nvinfo : EIATTR_MAXREG_COUNT
	.align		4
        /*001c*/ 	.byte	0x03, 0x1b
        /*001e*/ 	.short	0x00ff


	//----- nvinfo : EIATTR_NUM_BARRIERS
	.align		4
        /*0020*/ 	.byte	0x02, 0x4c
        /*0022*/ 	.byte	0x01
	.zero		1


	//----- nvinfo : EIATTR_MERCURY_ISA_VERSION
	.align		4
        /*0024*/ 	.byte	0x03, 0x5f
        /*0026*/ 	.short	0x0101


	//----- nvinfo : EIATTR_COOP_GROUP_MASK_REGIDS
	.align		4
        /*0028*/ 	.byte	0x04, 0x29
        /*002a*/ 	.short	(.L_1389 - .L_1388)


	//   ....[0]....
.L_1388:
        /*002c*/ 	.word	0xffffffff


	//   ....[1]....
        /*0030*/ 	.word	0xffffffff


	//   ....[2]....
        /*0034*/ 	.word	0xffffffff


	//   ....[3]....
        /*0038*/ 	.word	0xffffffff


	//   ....[4]....
        /*003c*/ 	.word	0xffffffff


	//   ....[5]....
        /*0040*/ 	.word	0xffffffff


	//   ....[6]....
        /*0044*/ 	.word	0xffffffff


	//   ....[7]....
        /*0048*/ 	.word	0xffffffff


	//   ....[8]....
        /*004c*/ 	.word	0xffffffff


	//   ....[9]....
        /*0050*/ 	.word	0xffffffff


	//----- nvinfo : EIATTR_COOP_GROUP_INSTR_OFFSETS
	.align		4
.L_1389:
        /*0054*/ 	.byte	0x04, 0x28
        /*0056*/ 	.short	(.L_1391 - .L_1390)


	//   ....[0]....
.L_1390:
        /*0058*/ 	.word	0x00001110


	//   ....[1]....
        /*005c*/ 	.word	0x00001120


	//   ....[2]....
        /*0060*/ 	.word	0x00001150


	//   ....[3]....
        /*0064*/ 	.word	0x00001160


	//   ....[4]....
        /*0068*/ 	.word	0x000011a0


	//   ....[5]....
        /*006c*/ 	.word	0x000011b0


	//   ....[6]....
        /*0070*/ 	.word	0x000011f0


	//   ....[7]....
        /*0074*/ 	.word	0x00001200


	//   ....[8]....
        /*0078*/ 	.word	0x00001240


	//   ....[9]....
        /*007c*/ 	.word	0x00001250


	//----- nvinfo : EIATTR_EXIT_INSTR_OFFSETS
	.align		4
.L_1391:
        /*0080*/ 	.byte	0x04, 0x1c
        /*0082*/ 	.short	(.L_1393 - .L_1392)


	//   ....[0]....
.L_1392:
        /*0084*/ 	.word	0x00000080


	//   ....[1]....
        /*0088*/ 	.word	0x00003c40


	//----- nvinfo : EIATTR_MAX_THREADS
	.align		4
.L_1393:
        /*008c*/ 	.byte	0x04, 0x05
        /*008e*/ 	.short	(.L_1395 - .L_1394)
.L_1394:
        /*0090*/ 	.word	0x000000e0
        /*0094*/ 	.word	0x00000001
        /*0098*/ 	.word	0x00000001


	//----- nvinfo : EIATTR_CRS_STACK_SIZE
	.align		4
.L_1395:
        /*009c*/ 	.byte	0x04, 0x1e
        /*009e*/ 	.short	(.L_1397 - .L_1396)
.L_1396:
        /*00a0*/ 	.word	0x00000000


	//----- nvinfo : EIATTR_CBANK_PARAM_SIZE
	.align		4
.L_1397:
        /*00a4*/ 	.byte	0x03, 0x19
        /*00a6*/ 	.short	0x00a0


	//----- nvinfo : EIATTR_PARAM_CBANK
	.align		4
        /*00a8*/ 	.byte	0x04, 0x0a
        /*00aa*/ 	.short	(.L_1399 - .L_1398)
	.align		4
.L_1398:
        /*00ac*/ 	.word	index@(.nv.constant0._Z35group_norm_nhwc_fwd_one_pass_kernelI11Bf16IOFp16WLi256ELi14ELi224EEv26Group_norm_nhwc_fwd_params)
        /*00b0*/ 	.short	0x0210
        /*00b2*/ 	.short	0x00a0


	//----- nvinfo : EIATTR_SW_WAR
	.align		4
.L_1399:
        /*00b4*/ 	.byte	0x04, 0x36
        /*00b6*/ 	.short	(.L_1401 - .L_1400)
.L_1400:
        /*00b8*/ 	.word	0x00000008
.L_1401:


//--------------------- .nv.info._Z35group_norm_nhwc_fwd_one_pass_kernelI11Bf16IOFp16WLi512ELi14ELi224EEv26Group_norm_nhwc_fwd_params --------------------------
	.section	.nv.info._Z35group_norm_nhwc_fwd_one_pass_kernelI11Bf16IOFp16WLi512ELi14ELi224EEv26Group_norm_nhwc_fwd_params,"",@"SHT_CUDA_INFO"
	.sectionflags	@""
	.align	4


	//----- nvinfo : EIATTR_CUDA_API_VERSION
	.align		4
        /*0000*/ 	.byte	0x04, 0x37
        /*0002*/ 	.short	(.L_1403 - .L_1402)
.L_1402:
        /*0004*/ 	.word	0x00000082


	//----- nvinfo : EIATTR_KPARAM_INFO
	.align		4
.L_1403:
        /*0008*/ 	.byte	0x04, 0x17
        /*000a*/ 	.short	(.L_1405 - .L_1404)
.L_1404:
        /*000c*/ 	.word	0x00000000
        /*0010*/ 	.short	0x0000
        /*0012*/ 	.short	0x0000
        /*0014*/ 	.byte	0x00, 0xf0, 0x81, 0x02


	//----- nvinfo : EIATTR_SPARSE_MMA_MASK
	.align		4
.L_1405:
        /*0018*/ 	.byte	0x03, 0x50
        /*001a*/ 	.short	0x0000


	//----- nvinfo : EIATTR_MAXREG_COUNT
	.align		4
        /*001c*/ 	.byte	0x03, 0x1b
        /*001e*/ 	.short	0x00ff


	//----- nvinfo : EIATTR_NUM_BARRIERS
	.align		4
        /*0020*/ 	.byte	0x02, 0x4c
        /*0022*/ 	.byte	0x01
	.zero		1


	//----- nvinfo : EIATTR_MERCURY_ISA_VERSION
	.align		4
        /*0024*/ 	.byte	0x03, 0x5f
        /*0026*/ 	.short	0x0101


	//----- nvinfo : EIATTR_COOP_GROUP_MASK_REGIDS
	.align		4
        /*0028*/ 	.byte	0x04, 0x29
        /*002a*/ 	.short	(.L_1407 - .L_1406)


	//   ....[0]....
.L_1406:
        /*002c*/ 	.word	0xffffffff


	//   ....[1]....
        /*0030*/ 	.word	0xffffffff


	//   ....[2]....
        /*0034*/ 	.word	0xffffffff


	//   ....[3]....
        /*0038*/ 	.word	0xffffffff


	//   ....[4]....
        /*003c*/ 	.word	0xffffffff


	//   ....[5]....
        /*0040*/ 	.word	0xffffffff


	//   ....[6]....
        /*0044*/ 	.word	0xffffffff


	//   ....[7]....
        /*0048*/ 	.word	0xffffffff


	//   ....[8]....
        /*004c*/ 	.word	0xffffffff


	//   ....[9]....
        /*0050*/ 	.word	0xffffffff


	//----- nvinfo : EIATTR_COOP_GROUP_INSTR_OFFSETS
	.align		4
.L_1407:
        /*0054*/ 	.byte	0x04, 0x28
        /*0056*/ 	.short	(.L_1409 - .L_1408)


	//   ....[0]....
.L_1408:
        /*0058*/ 	.word	0x00001cd0


	//   ....[1]....
        /*005c*/ 	.word	0x00001ce0


	//   ....[2]....
        /*0060*/ 	.word	0x00001d10


	//   ....[3]....
        /*0064*/ 	.word	0x00001d20


	//   ....[4]....
        /*0068*/ 	.word	0x00001d60


	//   ....[5]....
        /*006c*/ 	.word	0x00001d70


	//   ....[6]....
        /*0070*/ 	.word	0x00001db0


	//   ....[7]....
        /*0074*/ 	.word	0x00001dc0


	//   ....[8]....
        /*0078*/ 	.word	0x00001e00


	//   ....[9]....
        /*007c*/ 	.word	0x00001e10


	//----- nvinfo : EIATTR_EXIT_INSTR_OFFSETS
	.align		4
.L_1409:
        /*0080*/ 	.byte	0x04, 0x1c
        /*0082*/ 	.short	(.L_1411 - .L_1410)


	//   ....[0]....
.L_1410:
        /*0084*/ 	.word	0x00000080


	//   ....[1]....
        /*0088*/ 	.word	0x000053e0


	//----- nvinfo : EIATTR_MAX_THREADS
	.align		4
.L_1411:
        /*008c*/ 	.byte	0x04, 0x05
        /*008e*/ 	.short	(.L_1413 - .L_1412)
.L_1412:
        /*0090*/ 	.word	0x000000e0
        /*0094*/ 	.word	0x00000001
        /*0098*/ 	.word	0x00000001


	//----- nvinfo : EIATTR_CRS_STACK_SIZE
	.align		4
.L_1413:
        /*009c*/ 	.byte	0x04, 0x1e
        /*009e*/ 	.short	(.L_1415 - .L_1414)
.L_1414:
        /*00a0*/ 	.word	0x00000000


	//----- nvinfo : EIATTR_CBANK_PARAM_SIZE
	.align		4
.L_1415:
        /*00a4*/ 	.byte	0x03, 0x19
        /*00a6*/ 	.short	0x00a0


	//----- nvinfo : EIATTR_PARAM_CBANK
	.align		4
        /*00a8*/ 	.byte	0x04, 0x0a
        /*00aa*/ 	.short	(.L_1417 - .L_1416)
	.align		4
.L_1416:
        /*00ac*/ 	.word	index@(.nv.constant0._Z35group_norm_nhwc_fwd_one_pass_kernelI11Bf16IOFp16WLi512ELi14ELi224EEv26Group_norm_nhwc_fwd_params)
        /*00b0*/ 	.short	0x0210
        /*00b2*/ 	.short	0x00a0


	//----- nvinfo : EIATTR_SW_WAR
	.align		4
.L_1417:
        /*00b4*/ 	.byte	0x04, 0x36
        /*00b6*/ 	.short	(.L_1419 - .L_1418)
.L_1418:
        /*00b8*/ 	.word	0x00000008
.L_1419:


//--------------------- .nv.info._Z35group_norm_nhwc_fwd_one_pass_kernelI11Fp16IOFp32WLi64ELi14ELi224EEv26Group_norm_nhwc_fwd_params --------------------------
	.section	.nv.info._Z35group_norm_nhwc_fwd_one_pass_kernelI11Fp16IOFp32WLi64ELi14ELi224EEv26Group_norm_nhwc_fwd_params,"",@"SHT_CUDA_INFO"
	.sectionflags	@""
	.align	4


	//----- nvinfo : EIATTR_CUDA_API_VERSION
	.align		4
        /*0000*/ 	.byte	0x04, 0x37
        /*0002*/ 	.short	(.L_1421 - .L_1420)
.L_1420:
        /*0004*/ 	.word	0x00000082


	//----- nvinfo : EIATTR_KPARAM_INFO
	.align		4
.L_1421:
        /*0008*/ 	.byte	0x04, 0x17
        /*000a*/ 	.short	(.L_1423 - .L_1422)
.L_1422:
        /*000c*/ 	.word	0x00000000
        /*0010*/ 	.short	0x0000
        /*0012*/ 	.short	0x0000
        /*0014*/ 	.byte	0x00, 0xf0, 0x81, 0x02


	//----- nvinfo : EIATTR_SPARSE_MMA_MASK
	.align		4
.L_1423:
        /*0018*/ 	.byte	0x03, 0x50
        /*001a*/ 	.short	0x0000


	//----- nvinfo : EIATTR_MAXREG_COUNT
	.align		4
        /*001c*/ 	.byte	0x03, 0x1b
        /*001e*/ 	.short	0x00ff


	//----- nvinfo : EIATTR_NUM_BARRIERS
	.align		4
        /*0020*/ 	.byte	0x02, 0x4c
        /*0022*/ 	.byte	0x01
	.zero		1


	//----- nvinfo : EIATTR_MERCURY_ISA_VERSION
	.align		4
        /*0024*/ 	.byte	0x03, 0x5f
        /*0026*/ 	.short	0x0101


	//----- nvinfo : EIATTR_COOP_GROUP_MASK_REGIDS
	.align		4
        /*0028*/ 	.byte	0x04, 0x29
        /*002a*/ 	.short	(.L_1425 - .L_1424)


	//   ....[0]....
.L_1424:
        /*002c*/ 	.word	0xffffffff


	//   ....[1]....
        /*0030*/ 	.word	0xffffffff


	//   ....[2]....
        /*0034*/ 	.word	0xffffffff


	//   ....[3]....
        /*0038*/ 	.word	0xffffffff


	//   ....[4]....
        /*003c*/ 	.word	0xffffffff


	//   ....[5]....
        /*0040*/ 	.word	0xffffffff


	//   ....[6]....
        /*0044*/ 	.word	0xffffffff


	//   ....[7]....
        /*0048*/ 	.word	0xffffffff


	//   ....[8]....
        /*004c*/ 	.word	0xffffffff


	//   ....[9]....
        /*0050*/ 	.word	0xffffffff


	//----- nvinfo : EIATTR_COOP_GROUP_INSTR_OFFSETS
	.align		4
.L_1425:
        /*0054*/ 	.byte	0x04, 0x28
        /*0056*/ 	.short	(.L_1427 - .L_1426)


	//   ....[0]....
.L_1426:
        /*0058*/ 	.word	0x00000760


	//   ....[1]....
        /*005c*/ 	.word	0x00000770


	//   ....[2]....
        /*0060*/ 	.word	0x000007a0


	//   ....[3]....
        /*0064*/ 	.word	0x000007c0


	//   ....[4]....
        /*0068*/ 	.word	0x000007f0


	//   ....[5]....
        /*006c*/ 	.word	0x00000810


	//   ....[6]....
        /*0070*/ 	.word	0x00000840


	//   ....[7]....
        /*0074*/ 	.word	0x00000860


	//   ....[8]....
        /*0078*/ 	.word	0x00000890


	//   ....[9]....
        /*007c*/ 	.word	0x000008b0


	//----- nvinfo : EIATTR_EXIT_INSTR_OFFSETS
	.align		4
.L_1427:
        /*0080*/ 	.byte	0x04, 0x1c
        /*0082*/ 	.short	(.L_1429 - .L_1428)


	//   ....[0]....
.L_1428:
        /*0084*/ 	.word	0x00000070


	//   ....[1]....
        /*0088*/ 	.word	0x00002350


	//----- nvinfo : EIATTR_MAX_THREADS
	.align		4
.L_1429:
        /*008c*/ 	.byte	0x04, 0x05
        /*008e*/ 	.short	(.L_1431 - .L_1430)
.L_1430:
        /*0090*/ 	.word	0x000000e0
        /*0094*/ 	.word	0x00000001
        /*0098*/ 	.word	0x00000001


	//----- nvinfo : EIATTR_CRS_STACK_SIZE
	.align		4
.L_1431:
        /*009c*/ 	.byte	0x04, 0x1e
        /*009e*/ 	.short	(.L_1433 - .L_1432)
.L_1432:
        /*00a0*/ 	.word	0x00000000


	//----- nvinfo : EIATTR_CBANK_PARAM_SIZE
	.align		4
.L_1433:
        /*00a4*/ 	.byte	0x03, 0x19
        /*00a6*/ 	.short	0x00a0


	//----- nvinfo : EIATTR_PARAM_CBANK
	.align		4
        /*00a8*/ 	.byte	0x04, 0x0a
        /*00aa*/ 	.short	(.L_1435 - .L_1434)
	.align		4
.L_1434:
        /*00ac*/ 	.word	index@(.nv.constant0._Z35group_norm_nhwc_fwd_one_pass_kernelI11Fp16IOFp32WLi64ELi14ELi224EEv26Group_norm_nhwc_fwd_params)
        /*00b0*/ 	.short	0x0210
        /*00b2*/ 	.short	0x00a0


	//----- nvinfo : EIATTR_SW_WAR
	.align		4
.L_1435:
        /*00b4*/ 	.byte	0x04, 0x36
        /*00b6*/ 	.short	(.L_1437 - .L_1436)
.L_1436:
        /*00b8*/ 	.word	0x00000008
.L_1437:


//--------------------- .nv.info._Z35group_norm_nhwc_fwd_one_pass_kernelI11Fp16IOFp32WLi128ELi14ELi224EEv26Group_norm_nhwc_fwd_params --------------------------
	.section	.nv.info._Z35group_norm_nhwc_fwd_one_pass_kernelI11Fp16IOFp32WLi128ELi14ELi224EEv26Group_norm_nhwc_fwd_params,"",@"SHT_CUDA_INFO"
	.sectionflags	@""
	.align	4


	//----- nvinfo : EIATTR_CUDA_API_VERSION
	.align		4
        /*0000*/ 	.byte	0x04, 0x37
        /*0002*/ 	.short	(.L_1439 - .L_1438)
.L_1438:
        /*0004*/ 	.word	0x00000082


	//----- nvinfo : EIATTR_KPARAM_INFO
	.align		4
.L_1439:
        /*0008*/ 	.byte	0x04, 0x17
        /*000a*/ 	.short	(.L_1441 - .L_1440)
.L_1440:
        /*000c*/ 	.word	0x00000000
        /*0010*/ 	.short	0x0000
        /*0012*/ 	.short	0x0000
        /*0014*/ 	.byte	0x00, 0xf0, 0x81, 0x02


	//----- nvinfo : EIATTR_SPARSE_MMA_MASK
	.align		4
.L_1441:
        /*0018*/ 	.byte	0x03, 0x50
        /*001a*/ 	.short	0x0000


	//----- nvinfo : EIATTR_MAXREG_COUNT
	.align		4
        /*001c*/ 	.byte	0x03, 0x1b
        /*001e*/ 	.short	0x00ff


	//----- nvinfo : EIATTR_NUM_BARRIERS
	.align		4
        /*0020*/ 	.byte	0x02, 0x4c
        /*0022*/ 	.byte	0x01
	.zero		1


	//----- nvinfo : EIATTR_MERCURY_ISA_VERSION
	.align		4
        /*0024*/ 	.byte	0x03, 0x5f
        /*0026*/ 	.short	0x0101


	//----- nvinfo : EIATTR_COOP_GROUP_MASK_REGIDS
	.align		4
        /*0028*/ 	.byte	0x04, 0x29
        /*002a*/ 	.short	(.L_1443 - .L_1442)


	//   ....[0]....
.L_1442:
        /*002c*/ 	.word	0xffffffff


	//   ....[1]....
        /*0030*/ 	.word	0xffffffff


	//   ....[2]....
        /*0034*/ 	.word	0xffffffff


	//   ....[3]....
        /*0038*/ 	.word	0xffffffff


	//   ....[4]....
        /*003c*/ 	.word	0xffffffff


	//   ....[5]....
        /*0040*/ 	.word	0xffffffff


	//   ....[6]....
        /*0044*/ 	.word	0xffffffff


	//   ....[7]....
        /*0048*/ 	.word	0xffffffff


	//   ....[8]....
        /*004c*/ 	.word	0xffffffff


	//   ....[9]....
        /*0050*/ 	.word	0xffffffff


	//----- nvinfo : EIATTR_COOP_GROUP_INSTR_OFFSETS
	.align		4
.L_1443:
        /*0054*/ 	.byte	0x04, 0x28
        /*0056*/ 	.short	(.L_1445 - .L_1444)


	//   ....[0]....
.L_1444:
        /*0058*/ 	.word	0x00000a60


	//   ....[1]....
        /*005c*/ 	.word	0x00000a70


	//   ....[2]....
        /*0060*/ 	.word	0x00000aa0


	//   ....[3]....
        /*0064*/ 	.word	0x00000ac0


	//   ....[4]....
        /*0068*/ 	.word	0x00000af0


	//   ....[5]....
        /*006c*/ 	.word	0x00000b10


	//   ....[6]....
        /*0070*/ 	.word	0x00000b40


	//   ....[7]....
        /*0074*/ 	.word	0x00000b60


	//   ....[8]....
        /*0078*/ 	.word	0x00000b90


	//   ....[9]....
        /*007c*/ 	.word	0x00000bb0


	//----- nvinfo : EIATTR_EXIT_INSTR_OFFSETS
	.align		4
.L_1445:
        /*0080*/ 	.byte	0x04, 0x1c
        /*0082*/ 	.short	(.L_1447 - .L_1446)


	//   ....[0]....
.L_1446:
        /*0084*/ 	.word	0x00000070


	//   ....[1]....
        /*0088*/ 	.word	0x000022f0


	//----- nvinfo : EIATTR_MAX_THREADS
	.align		4
.L_1447:
        /*008c*/ 	.byte	0x04, 0x05
        /*008e*/ 	.short	(.L_1449 - .L_1448)
.L_1448:
        /*0090*/ 	.word	0x000000e0
        /*0094*/ 	.word	0x00000001
        /*0098*/ 	.word	0x00000001


	//----- nvinfo : EIATTR_CRS_STACK_SIZE
	.align		4
.L_1449:
        /*009c*/ 	.byte	0x04, 0x1e
        /*009e*/ 	.short	(.L_1451 - .L_1450)
.L_1450:
        /*00a0*/ 	.word	0x00000000


	//----- nvinfo : EIATTR_CBANK_PARAM_SIZE
	.align		4
.L_1451:
        /*00a4*/ 	.byte	0x03, 0x19
        /*00a6*/ 	.short	0x00a0


	//----- nvinfo : EIATTR_PARAM_CBANK
	.align		4
        /*00a8*/ 	.byte	0x04, 0x0a
        /*00aa*/ 	.short	(.L_1453 - .L_1452)
	.align		4
.L_1452:
        /*00ac*/ 	.word	index@(.nv.constant0._Z35group_norm_nhwc_fwd_one_pass_kernelI11Fp16IOFp32WLi128ELi14ELi224EEv26Group_norm_nhwc_fwd_params)
        /*00b0*/ 	.short	0x0210
        /*00b2*/ 	.short	0x00a0


	//----- nvinfo : EIATTR_SW_WAR
	.align		4
.L_1453:
        /*00b4*/ 	.byte	0x04, 0x36
        /*00b6*/ 	.short	(.L_1455 - .L_1454)
.L_1454:
        /*00b8*/ 	.word	0x00000008
.L_1455:


//--------------------- .nv.info._Z35group_norm_nhwc_fwd_one_pass_kernelI11Fp16IOFp32WLi256ELi14ELi224EEv26Group_norm_nhwc_fwd_params --------------------------
	.section	.nv.info._Z35group_norm_nhwc_fwd_one_pass_kernelI11Fp16IOFp32WLi256ELi14ELi224EEv26Group_norm_nhwc_fwd_params,"",@"SHT_CUDA_INFO"
	.sectionflags	@""
	.align	4


	//----- nvinfo : EIATTR_CUDA_API_VERSION
	.align		4
        /*0000*/ 	.byte	0x04, 0x37
        /*0002*/ 	.short	(.L_1457 - .L_1456)
.L_1456:
        /*0004*/ 	.word	0x00000082


	//----- nvinfo : EIATTR_KPARAM_INFO
	.align		4
.L_1457:
        /*0008*/ 	.byte	0x04, 0x17
        /*000a*/ 	.short	(.L_1459 - .L_1458)
.L_1458:
        /*000c*/ 	.word	0x00000000
        /*0010*/ 	.short	0x0000
        /*0012*/ 	.short	0x0000
        /*0014*/ 	.byte	0x00, 0xf0, 0x81, 0x02


	//----- nvinfo : EIATTR_SPARSE_MMA_MASK
	.align		4
.L_1459:
        /*0018*/ 	.byte	0x03, 0x50
        /*001a*/ 	.short	0x0000


	//----- nvinfo : EIATTR_MAXREG_COUNT
	.align		4
        /*001c*/ 	.byte	0x03, 0x1b
        /*001e*/ 	.short	0x00ff


	//----- nvinfo : EIATTR_NUM_BARRIERS
	.align		4
        /*0020*/ 	.byte	0x02, 0x4c
        /*0022*/ 	.byte	0x01
	.zero		1


	//----- nvinfo : EIATTR_MERCURY_ISA_VERSION
	.align		4
        /*0024*/ 	.byte	0x03, 0x5f
        /*0026*/ 	.short	0x0101


	//----- nvinfo : EIATTR_COOP_GROUP_MASK_REGIDS
	.align		4
        /*0028*/ 	.byte	0x04, 0x29
        /*002a*/ 	.short	(.L_1461 - .L_1460)


	//   ....[0]....
.L_1460:
        /*002c*/ 	.word	0xffffffff


	//   ....[1]....
        /*0030*/ 	.word	0xffffffff


	//   ....[2]....
        /*0034*/ 	.word	0xffffffff


	//   ....[3]....
        /*0038*/ 	.word	0xffffffff


	//   ....[4]....
        /*003c*/ 	.word	0xffffffff


	//   ....[5]....
        /*0040*/ 	.word	0xffffffff


	//   ....[6]....
        /*0044*/ 	.word	0xffffffff


	//   ....[7]....
        /*0048*/ 	.word	0xffffffff


	//   ....[8]....
        /*004c*/ 	.word	0xffffffff


	//   ....[9]....
        /*0050*/ 	.word	0xffffffff


	//----- nvinfo : EIATTR_COOP_GROUP_INSTR_OFFSETS
	.align		4
.L_1461:
        /*0054*/ 	.byte	0x04, 0x28
        /*0056*/ 	.short	(.L_1463 - .L_1462)


	//   ....[0]....
.L_1462:
        /*0058*/ 	.word	0x000010a0


	//   ....[1]....
        /*005c*/ 	.word	0x000010b0


	//   ....[2]....
        /*0060*/ 	.word	0x000010e0


	//   ....[3]....
        /*0064*/ 	.word	0x000010f0


	//   ....[4]....
        /*0068*/ 	.word	0x00001130


	//   ....[5]....
        /*006c*/ 	.word	0x00001140


	//   ....[6]....
        /*0070*/ 	.word	0x00001180


	//   ....[7]....
        /*0074*/ 	.word	0x00001190


	//   ....[8]....
        /*0078*/ 	.word	0x000011d0


	//   ....[9]....
        /*007c*/ 	.word	0x000011e0


	//----- nvinfo : EIATTR_EXIT_INSTR_OFFSETS
	.align		4
.L_1463:
        /*0080*/ 	.byte	0x04, 0x1c
        /*0082*/ 	.short	(.L_1465 - .L_1464)


	//   ....[0]....
.L_1464:
        /*0084*/ 	.word	0x00000080


	//   ....[1]....
        /*0088*/ 	.word	0x00003ae0


	//----- nvinfo : EIATTR_MAX_THREADS
	.align		4
.L_1465:
        /*008c*/ 	.byte	0x04, 0x05
        /*008e*/ 	.short	(.L_1467 - .L_1466)
.L_1466:
        /*0090*/ 	.word	0x000000e0
        /*0094*/ 	.word	0x00000001
        /*0098*/ 	.word	0x00000001


	//----- nvinfo : EIATTR_CRS_STACK_SIZE
	.align		4
.L_1467:
        /*009c*/ 	.byte	0x04, 0x1e
        /*009e*/ 	.short	(.L_1469 - .L_1468)
.L_1468:
        /*00a0*/ 	.word	0x00000000


	//----- nvinfo : EIATTR_CBANK_PARAM_SIZE
	.align		4
.L_1469:
        /*00a4*/ 	.byte	0x03, 0x19
        /*00a6*/ 	.short	0x00a0


	//----- nvinfo : EIATTR_PARAM_CBANK
	.align		4
        /*00a8*/ 	.byte	0x04, 0x0a
        /*00aa*/ 	.short	(.L_1471 - .L_1470)
	.align		4
.L_1470:
        /*00ac*/ 	.word	index@(.nv.constant0._Z35group_norm_nhwc_fwd_one_pass_kernelI11Fp16IOFp32WLi256ELi14ELi224EEv26Group_norm_nhwc_fwd_params)
        /*00b0*/ 	.short	0x0210
        /*00b2*/ 	.short	0x00a0


	//----- nvinfo : EIATTR_SW_WAR
	.align		4
.L_1471:
        /*00b4*/ 	.byte	0x04, 0x36
        /*00b6*/ 	.short	(.L_1473 - .L_1472)
.L_1472:
        /*00b8*/ 	.word	0x00000008
.L_1473:


//--------------------- .nv.info._Z35group_norm_nhwc_fwd_one_pass_kernelI11Fp16IOFp32WLi512ELi14ELi224EEv26Group_norm_nhwc_fwd_params --------------------------
	.section	.nv.info._Z35group_norm_nhwc_fwd_one_pass_kernelI11Fp16IOFp32WLi512ELi14ELi224EEv26Group_norm_nhwc_fwd_params,"",@"SHT_CUDA_INFO"
	.sectionflags	@""
	.align	4


	//----- nvinfo : EIATTR_CUDA_API_VERSION
	.align		4
        /*0000*/ 	.byte	0x04, 0x37
        /*0002*/ 	.short	(.L_1475 - .L_1474)
.L_1474:
        /*0004*/ 	.word	0x00000082


	//----- nvinfo : EIATTR_KPARAM_INFO
	.align		4
.L_1475:
        /*0008*/ 	.byte	0x04, 0x17
        /*000a*/ 	.short	(.L_1477 - .L_1476)
.L_1476:
        /*000c*/ 	.word	0x00000000
        /*0010*/ 	.short	0x0000
        /*0012*/ 	.short	0x0000
        /*0014*/ 	.byte	0x00, 0xf0, 0x81, 0x02


	//----- nvinfo : EIATTR_SPARSE_MMA_MASK
	.align		4
.L_1477:
        /*0018*/ 	.byte	0x03, 0x50
        /*001a*/ 	.short	0x0000


	//----- nvinfo : EIATTR_MAXREG_COUNT
	.align		4
        /*001c*/ 	.byte	0x03, 0x1b
        /*001e*/ 	.short	0x00ff


	//----- nvinfo : EIATTR_NUM_BARRIERS
	.align		4
        /*0020*/ 	.byte	0x02, 0x4c
        /*0022*/ 	.byte	0x01
	.zero		1


	//----- nvinfo : EIATTR_MERCURY_ISA_VERSION
	.align		4
        /*0024*/ 	.byte	0x03, 0x5f
        /*0026*/ 	.short	0x0101


	//----- nvinfo : EIATTR_COOP_GROUP_MASK_REGIDS
	.align		4
        /*0028*/ 	.byte	0x04, 0x29
        /*002a*/ 	.short	(.L_1479 - .L_1478)


	//   ....[0]....
.L_1478:
        /*002c*/ 	.word	0xffffffff


	//   ....[1]....
        /*0030*/ 	.word	0xffffffff


	//   ....[2]....
        /*0034*/ 	.word	0xffffffff


	//   ....[3]....
        /*0038*/ 	.word	0xffffffff


	//   ....[4]....
        /*003c*/ 	.word	0xffffffff


	//   ....[5]....
        /*0040*/ 	.word	0xffffffff


	//   ....[6]....
        /*0044*/ 	.word	0xffffffff


	//   ....[7]....
        /*0048*/ 	.word	0xffffffff


	//   ....[8]....
        /*004c*/ 	.word	0xffffffff


	//   ....[9]....
        /*0050*/ 	.word	0xffffffff


	//----- nvinfo : EIATTR_COOP_GROUP_INSTR_OFFSETS
	.align		4
.L_1479:
        /*0054*/ 	.byte	0x04, 0x28
        /*0056*/ 	.short	(.L_1481 - .L_1480)


	//   ....[0]....
.L_1480:
        /*0058*/ 	.word	0x00001bc0


	//   ....[1]....
        /*005c*/ 	.word	0x00001bd0


	//   ....[2]....
        /*0060*/ 	.word	0x00001c00


	//   ....[3]....
        /*0064*/ 	.word	0x00001c10


	//   ....[4]....
        /*0068*/ 	.word	0x00001c50


	//   ....[5]....
        /*006c*/ 	.word	0x00001c60


	//   ....[6]....
        /*0070*/ 	.word	0x00001ca0


	//   ....[7]....
        /*0074*/ 	.word	0x00001cb0


	//   ....[8]....
        /*0078*/ 	.word	0x00001cf0


	//   ....[9]....
        /*007c*/ 	.word	0x00001d00


	//----- nvinfo : EIATTR_EXIT_INSTR_OFFSETS
	.align		4
.L_1481:
        /*0080*/ 	.byte	0x04, 0x1c
        /*0082*/ 	.short	(.L_1483 - .L_1482)


	//   ....[0]....
.L_1482:
        /*0084*/ 	.word	0x00000080


	//   ....[1]....
        /*0088*/ 	.word	0x00005120


	//----- nvinfo : EIATTR_MAX_THREADS
	.align		4
.L_1483:
        /*008c*/ 	.byte	0x04, 0x05
        /*008e*/ 	.short	(.L_1485 - .L_1484)
.L_1484:
        /*0090*/ 	.word	0x000000e0
        /*0094*/ 	.word	0x00000001
        /*0098*/ 	.word	0x00000001


	//----- nvinfo : EIATTR_CRS_STACK_SIZE
	.align		4
.L_1485:
        /*009c*/ 	.byte	0x04, 0x1e
        /*009e*/ 	.short	(.L_1487 - .L_1486)
.L_1486:
        /*00a0*/ 	.word	0x00000000


	//----- nvinfo : EIATTR_CBANK_PARAM_SIZE
	.align		4
.L_1487:
        /*00a4*/ 	.byte	0x03, 0x19
        /*00a6*/ 	.short	0x00a0


	//----- nvinfo : EIATTR_PARAM_CBANK
	.align		4
        /*00a8*/ 	.byte	0x04, 0x0a
        /*00aa*/ 	.short	(.L_1489 - .L_1488)
	.align		4
.L_1488:
        /*00ac*/ 	.word	index@(.nv.constant0._Z35group_norm_nhwc_fwd_one_pass_kernelI11Fp16IOFp32WLi512ELi14ELi224EEv26Group_norm_nhwc_fwd_params)
        /*00b0*/ 	.short	0x0210
        /*00b2*/ 	.short	0x00a0


	//----- nvinfo : EIATTR_SW_WAR
	.align		4
.L_1489:
        /*00b4*/ 	.byte	0x04, 0x36
        /*00b6*/ 	.short	(.L_1491 - .L_1490)
.L_1490:
        /*00b8*/ 	.word	0x00000008
.L_1491:


//--------------------- .nv.info._Z35group_norm_nhwc_fwd_one_pass_kernelI11Fp16IOBf16WLi64ELi14ELi224EEv26Group_norm_nhwc_fwd_params --------------------------
	.section	.nv.info._Z35group_norm_nhwc_fwd_one_pass_kernelI11Fp16IOBf16WLi64ELi14ELi224EEv26Group_norm_nhwc_fwd_params,"",@"SHT_CUDA_INFO"
	.sectionflags	@""
	.align	4


	//----- nvinfo : EIATTR_CUDA_API_VERSION
	.align		4
        /*0000*/ 	.byte	0x04, 0x37
        /*0002*/ 	.short	(.L_1493 - .L_1492)
.L_1492:
        /*0004*/ 	.word	0x00000082


	//----- nvinfo : EIATTR_KPARAM_INFO
	.align		4
.L_1493:
        /*0008*/ 	.byte	0x04, 0x17
        /*000a*/ 	.short	(.L_1495 - .L_1494)
.L_1494:
        /*000c*/ 	.word	0x00000000
        /*0010*/ 	.short	0x0000
        /*0012*/ 	.short	0x0000
        /*0014*/ 	.byte	0x00, 0xf0, 0x81, 0x02


	//----- nvinfo : EIATTR_SPARSE_MMA_MASK
	.align		4
.L_1495:
        /*0018*/ 	.byte	0x03, 0x50
        /*001a*/ 	.short	0x0000


	//----- nvinfo : EIATTR_MAXREG_COUNT
	.align		4
        /*001c*/ 	.byte	0x03, 0x1b
        /*001e*/ 	.short	0x00ff


	//----- nvinfo : EIATTR_NUM_BARRIERS
	.align		4
        /*0020*/ 	.byte	0x02, 0x4c
        /*0022*/ 	.byte	0x01
	.zero		1


	//----- nvinfo : EIATTR_MERCURY_ISA_VERSION
	.align		4
        /*0024*/ 	.byte	0x03, 0x5f
        /*0026*/ 	.short	0x0101


	//----- nvinfo : EIATTR_COOP_GROUP_MASK_REGIDS
	.align		4
        /*0028*/ 	.byte	0x04, 0x29
        /*002a*/ 	.short	(.L_1497 - .L_1496)


	//   ....[0]....
.L_1496:
        /*002c*/ 	.word	0xffffffff


	//   ....[1]....
        /*0030*/ 	.word	0xffffffff


	//   ....[2]....
        /*0034*/ 	.word	0xffffffff


	//   ....[3]....
        /*0038*/ 	.word	0xffffffff


	//   ....[4]....
        /*003c*/ 	.word	0xffffffff


	//   ....[5]....
        /*0040*/ 	.word	0xffffffff


	//   ....[6]....
        /*0044*/ 	.word	0xffffffff


	//   ....[7]....
        /*0048*/ 	.word	0xffffffff


	//   ....[8]....
        /*004c*/ 	.word	0xffffffff


	//   ....[9]....
        /*0050*/ 	.word	0xffffffff


	//----- nvinfo : EIATTR_COOP_GROUP_INSTR_OFFSETS
	.align		4
.L_1497:
        /*0054*/ 	.byte	0x04, 0x28
        /*0056*/ 	.short	(.L_1499 - .L_1498)


	//   ....[0]....
.L_1498:
        /*0058*/ 	.word	0x00000760


	//   ....[1]....
        /*005c*/ 	.word	0x00000770


	//   ....[2]....
        /*0060*/ 	.word	0x000007a0


	//   ....[3]....
        /*0064*/ 	.word	0x000007c0


	//   ....[4]....
        /*0068*/ 	.word	0x000007f0


	//   ....[5]....
        /*006c*/ 	.word	0x00000810


	//   ....[6]....
        /*0070*/ 	.word	0x00000840


	//   ....[7]....
        /*0074*/ 	.word	0x00000860


	//   ....[8]....
        /*0078*/ 	.word	0x00000890


	//   ....[9]....
        /*007c*/ 	.word	0x000008b0


	//----- nvinfo : EIATTR_EXIT_INSTR_OFFSETS
	.align		4
.L_1499:
        /*0080*/ 	.byte	0x04, 0x1c
        /*0082*/ 	.short	(.L_1501 - .L_1500)


	//   ....[0]....
.L_1500:
        /*0084*/ 	.word	0x00000070


	//   ....[1]....
        /*0088*/ 	.word	0x000023b0


	//----- nvinfo : EIATTR_MAX_THREADS
	.align		4
.L_1501:
        /*008c*/ 	.byte	0x04, 0x05
        /*008e*/ 	.short	(.L_1503 - .L_1502)
.L_1502:
        /*0090*/ 	.word	0x000000e0
        /*0094*/ 	.word	0x00000001
        /*0098*/ 	.word	0x00000001


	//----- nvinfo : EIATTR_CRS_STACK_SIZE
	.align		4
.L_1503:
        /*009c*/ 	.byte	0x04, 0x1e
        /*009e*/ 	.short	(.L_1505 - .L_1504)
.L_1504:
        /*00a0*/ 	.word	0x00000000


	//----- nvinfo : EIATTR_CBANK_PARAM_SIZE
	.align		4
.L_1505:
        /*00a4*/ 	.byte	0x03, 0x19
        /*00a6*/ 	.short	0x00a0


	//----- nvinfo : EIATTR_PARAM_CBANK
	.align		4
        /*00a8*/ 	.byte	0x04, 0x0a
        /*00aa*/ 	.short	(.L_1507 - .L_1506)
	.align		4
.L_1506:
        /*00ac*/ 	.word	index@(.nv.constant0._Z35group_norm_nhwc_fwd_one_pass_kernelI11Fp16IOBf16WLi64ELi14ELi224EEv26Group_norm_nhwc_fwd_params)
        /*00b0*/ 	.short	0x0210
        /*00b2*/ 	.short	0x00a0


	//----- nvinfo : EIATTR_SW_WAR
	.align		4
.L_1507:
        /*00b4*/ 	.byte	0x04, 0x36
        /*00b6*/ 	.short	(.L_1509 - .L_1508)
.L_1508:
        /*00b8*/ 	.word	0x00000008
.L_1509:


//--------------------- .nv.info._Z35group_norm_nhwc_fwd_one_pass_kernelI11Fp16IOBf16WLi128ELi14ELi224EEv26Group_norm_nhwc_fwd_params --------------------------
	.section	.nv.info._Z35group_norm_nhwc_fwd_one_pass_kernelI11Fp16IOBf16WLi128ELi14ELi224EEv26Group_norm_nhwc_fwd_params,"",@"SHT_CUDA_INFO"
	.sectionflags	@""
	.align	4


	//----- nvinfo : EIATTR_CUDA_API_VERSION
	.align		4
        /*0000*/ 	.byte	0x04, 0x37
        /*0002*/ 	.short	(.L_1511 - .L_1510)
.L_1510:
        /*0004*/ 	.word	0x00000082


	//----- nvinfo : EIATTR_KPARAM_INFO
	.align		4
.L_1511:
        /*0008*/ 	.byte	0x04, 0x17
        /*000a*/ 	.short	(.L_1513 - .L_1512)
.L_1512:
        /*000c*/ 	.word	0x00000000
        /*0010*/ 	.short	0x0000
        /*0012*/ 	.short	0x0000
        /*0014*/ 	.byte	0x00, 0xf0, 0x81, 0x02


	//----- nvinfo : EIATTR_SPARSE_MMA_MASK
	.align		4
.L_1513:
        /*0018*/ 	.byte	0x03, 0x50
        /*001a*/ 	.short	0x0000


	//----- nvinfo : EIATTR_MAXREG_COUNT
	.align		4
        /*001c*/ 	.byte	0x03, 0x1b
        /*001e*/ 	.short	0x00ff


	//----- nvinfo : EIATTR_NUM_BARRIERS
	.align		4
        /*0020*/ 	.byte	0x02, 0x4c
        /*0022*/ 	.byte	0x01
	.zero		1


	//----- nvinfo : EIATTR_MERCURY_ISA_VERSION
	.align		4
        /*0024*/ 	.byte	0x03, 0x5f
        /*0026*/ 	.short	0x0101


	//----- nvinfo : EIATTR_COOP_GROUP_MASK_REGIDS
	.align		4
        /*0028*/ 	.byte	0x04, 0x29
        /*002a*/ 	.short	(.L_1515 - .L_1514)


	//   ....[0]....
.L_1514:
        /*002c*/ 	.word	0xffffffff


	//   ....[1]....
        /*0030*/ 	.word	0xffffffff


	//   ....[2]....
        /*0034*/ 	.word	0xffffffff


	//   ....[3]....
        /*0038*/ 	.word	0xffffffff


	//   ....[4]....
        /*003c*/ 	.word	0xffffffff


	//   ....[5]....
        /*0040*/ 	.word	0xffffffff


	//   ....[6]....
        /*0044*/ 	.word	0xffffffff


	//   ....[7]....
        /*0048*/ 	.word	0xffffffff


	//   ....[8]....
        /*004c*/ 	.word	0xffffffff


	//   ....[9]....
        /*0050*/ 	.word	0xffffffff


	//----- nvinfo : EIATTR_COOP_GROUP_INSTR_OFFSETS
	.align		4
.L_1515:
        /*0054*/ 	.byte	0x04, 0x28
        /*0056*/ 	.short	(.L_1517 - .L_1516)


	//   ....[0]....
.L_1516:
        /*0058*/ 	.word	0x00000a60


	//   ....[1]....
        /*005c*/ 	.word	0x00000a70


	//   ....[2]....
        /*0060*/ 	.word	0x00000aa0


	//   ....[3]....
        /*0064*/ 	.word	0x00000ab0


	//   ....[4]....
        /*0068*/ 	.word	0x00000af0


	//   ....[5]....
        /*006c*/ 	.word	0x00000b00


	//   ....[6]....
        /*0070*/ 	.word	0x00000b40


	//   ....[7]....
        /*0074*/ 	.word	0x00000b50


	//   ....[8]....
        /*0078*/ 	.word	0x00000b90


	//   ....[9]....
        /*007c*/ 	.word	0x00000ba0


	//----- nvinfo : EIATTR_EXIT_INSTR_OFFSETS
	.align		4
.L_1517:
        /*0080*/ 	.byte	0x04, 0x1c
        /*0082*/ 	.short	(.L_1519 - .L_1518)


	//   ....[0]....
.L_1518:
        /*0084*/ 	.word	0x00000070


	//   ....[1]....
        /*0088*/ 	.word	0x00002350


	//----- nvinfo : EIATTR_MAX_THREADS
	.align		4
.L_1519:
        /*008c*/ 	.byte	0x04, 0x05
        /*008e*/ 	.short	(.L_1521 - .L_1520)
.L_1520:
        /*0090*/ 	.word	0x000000e0
        /*0094*/ 	.word	0x00000001
        /*0098*/ 	.word	0x00000001


	//----- nvinfo : EIATTR_CRS_STACK_SIZE
	.align		4
.L_1521:
        /*009c*/ 	.byte	0x04, 0x1e
        /*009e*/ 	.short	(.L_1523 - .L_1522)
.L_1522:
        /*00a0*/ 	.word	0x00000000


	//----- nvinfo : EIATTR_CBANK_PARAM_SIZE
	.align		4
.L_1523:
        /*00a4*/ 	.byte	0x03, 0x19
        /*00a6*/ 	.short	0x00a0


	//----- nvinfo : EIATTR_PARAM_CBANK
	.align		4
        /*00a8*/ 	.byte	0x04, 0x0a
        /*00aa*/ 	.short	(.L_1525 - .L_1524)
	.align		4
.L_1524:
        /*00ac*/ 	.word	index@(.nv.constant0._Z35group_norm_nhwc_fwd_one_pass_kernelI11Fp16IOBf16WLi128ELi14ELi224EEv26Group_norm_nhwc_fwd_params)
        /*00b0*/ 	.short	0x0210
        /*00b2*/ 	.short	0x00a0


	//----- nvinfo : EIATTR_SW_WAR
	.align		4
.L_1525:
        /*00b4*/ 	.byte	0x04, 0x36
        /*00b6*/ 	.short	(.L_1527 - .L_1526)
.L_1526:
        /*00b8*/ 	.word	0x00000008
.L_1527:


//--------------------- .nv.info._Z35group_norm_nhwc_fwd_one_pass_kernelI11Fp16IOBf16WLi256ELi14ELi224EEv26Group_norm_nhwc_fwd_params --------------------------
	.section	.nv.info._Z35group_norm_nhwc_fwd_one_pass_kernelI11Fp16IOBf16WLi256ELi14ELi224EEv26Group_norm_nhwc_fwd_params,"",@"SHT_CUDA_INFO"
	.sectionflags	@""
	.align	4


	//----- nvinfo : EIATTR_CUDA_API_VERSION
	.align		4
        /*0000*/ 	.byte	0x04, 0x37
        /*0002*/ 	.short	(.L_1529 - .L_1528)
.L_1528:
        /*0004*/ 	.word	0x00000082


	//----- nvinfo : EIATTR_KPARAM_INFO
	.align		4
.L_1529:
        /*0008*/ 	.byte	0x04, 0x17
        /*000a*/ 	.short	(.L_1531 - .L_1530)
.L_1530:
        /*000c*/ 	.word	0x00000000
        /*0010*/ 	.short	0x0000
        /*0012*/ 	.short	0x0000
        /*0014*/ 	.byte	0x00, 0xf0, 0x81, 0x02


	//----- nvinfo : EIATTR_SPARSE_MMA_MASK
	.align		4
.L_1531:
        /*0018*/ 	.byte	0x03, 0x50
        /*001a*/ 	.short	0x0000


	//----- nvinfo : EIATTR_MAXREG_COUNT
	.align		4
        /*001c*/ 	.byte	0x03, 0x1b
        /*001e*/ 	.short	0x00ff


	//----- nvinfo : EIATTR_NUM_BARRIERS
	.align		4
        /*0020*/ 	.byte	0x02, 0x4c
        /*0022*/ 	.byte	0x01
	.zero		1


	//----- nvinfo : EIATTR_MERCURY_ISA_VERSION
	.align		4
        /*0024*/ 	.byte	0x03, 0x5f
        /*0026*/ 	.short	0x0101


	//----- nvinfo : EIATTR_COOP_GROUP_MASK_REGIDS
	.align		4
        /*0028*/ 	.byte	0x04, 0x29
        /*002a*/ 	.short	(.L_1533 - .L_1532)


	//   ....[0]....
.L_1532:
        /*002c*/ 	.word	0xffffffff


	//   ....[1]....
        /*0030*/ 	.word	0xffffffff


	//   ....[2]....
        /*0034*/ 	.word	0xffffffff


	//   ....[3]....
        /*0038*/ 	.word	0xffffffff


	//   ....[4]....
        /*003c*/ 	.word	0xffffffff


	//   ....[5]....
        /*0040*/ 	.word	0xffffffff


	//   ....[6]....
        /*0044*/ 	.word	0xffffffff


	//   ....[7]....
        /*0048*/ 	.word	0xffffffff


	//   ....[8]....
        /*004c*/ 	.word	0xffffffff


	//   ....[9]....
        /*0050*/ 	.word	0xffffffff


	//----- nvinfo : EIATTR_COOP_GROUP_INSTR_OFFSETS
	.align		4
.L_1533:
        /*0054*/ 	.byte	0x04, 0x28
        /*0056*/ 	.short	(.L_1535 - .L_1534)


	//   ....[0]....
.L_1534:
        /*0058*/ 	.word	0x000010a0


	//   ....[1]....
        /*005c*/ 	.word	0x000010b0


	//   ....[2]....
        /*0060*/ 	.word	0x000010e0


	//   ....[3]....
        /*0064*/ 	.word	0x000010f0


	//   ....[4]....
        /*0068*/ 	.word	0x00001130


	//   ....[5]....
        /*006c*/ 	.word	0x00001140


	//   ....[6]....
        /*0070*/ 	.word	0x00001180


	//   ....[7]....
        /*0074*/ 	.word	0x00001190


	//   ....[8]....
        /*0078*/ 	.word	0x000011d0


	//   ....[9]....
        /*007c*/ 	.word	0x000011e0


	//----- nvinfo : EIATTR_EXIT_INSTR_OFFSETS
	.align		4
.L_1535:
        /*0080*/ 	.byte	0x04, 0x1c
        /*0082*/ 	.short	(.L_1537 - .L_1536)


	//   ....[0]....
.L_1536:
        /*0084*/ 	.word	0x00000080


	//   ....[1]....
        /*0088*/ 	.word	0x00003b40


	//----- nvinfo : EIATTR_MAX_THREADS
	.align		4
.L_1537:
        /*008c*/ 	.byte	0x04, 0x05
        /*008e*/ 	.short	(.L_1539 - .L_1538)
.L_1538:
        /*0090*/ 	.word	0x000000e0
        /*0094*/ 	.word	0x00000001
        /*0098*/ 	.word	0x00000001


	//----- nvinfo : EIATTR_CRS_STACK_SIZE
	.align		4
.L_1539:
        /*009c*/ 	.byte	0x04, 0x1e
        /*009e*/ 	.short	(.L_1541 - .L_1540)
.L_1540:
        /*00a0*/ 	.word	0x00000000


	//----- nvinfo : EIATTR_CBANK_PARAM_SIZE
	.align		4
.L_1541:
        /*00a4*/ 	.byte	0x03, 0x19
        /*00a6*/ 	.short	0x00a0


	//----- nvinfo : EIATTR_PARAM_CBANK
	.align		4
        /*00a8*/ 	.byte	0x04, 0x0a
        /*00aa*/ 	.short	(.L_1543 - .L_1542)
	.align		4
.L_1542:
        /*00ac*/ 	.word	index@(.nv.constant0._Z35group_norm_nhwc_fwd_one_pass_kernelI11Fp16IOBf16WLi256ELi14ELi224EEv26Group_norm_nhwc_fwd_params)
        /*00b0*/ 	.short	0x0210
        /*00b2*/ 	.short	0x00a0


	//----- nvinfo : EIATTR_SW_WAR
	.align		4
.L_1543:
        /*00b4*/ 	.byte	0x04, 0x36
        /*00b6*/ 	.short	(.L_1545 - .L_1544)
.L_1544:
        /*00b8*/ 	.word	0x00000008
.L_1545:


//--------------------- .nv.info._Z35group_norm_nhwc_fwd_one_pass_kernelI11Fp16IOBf16WLi512ELi14ELi224EEv26Group_norm_nhwc_fwd_params --------------------------
	.section	.nv.info._Z35group_norm_nhwc_fwd_one_pass_kernelI11Fp16IOBf16WLi512ELi14ELi224EEv26Group_norm_nhwc_fwd_params,"",@"SHT_CUDA_INFO"
	.sectionflags	@""
	.align	4


	//----- nvinfo : EIATTR_CUDA_API_VERSION
	.align		4
        /*0000*/ 	.byte	0x04, 0x37
        /*0002*/ 	.short	(.L_1547 - .L_1546)
.L_1546:
        /*0004*/ 	.word	0x00000082


	//----- nvinfo : EIATTR_KPARAM_INFO
	.align		4
.L_1547:
        /*0008*/ 	.byte	0x04, 0x17
        /*000a*/ 	.short	(.L_1549 - .L_1548)
.L_1548:
        /*000c*/ 	.word	0x00000000
        /*0010*/ 	.short	0x0000
        /*0012*/ 	.short	0x0000
        /*0014*/ 	.byte	0x00, 0xf0, 0x81, 0x02


	//----- nvinfo : EIATTR_SPARSE_MMA_MASK
	.align		4
.L_1549:
        /*0018*/ 	.byte	0x03, 0x50
        /*001a*/ 	.short	0x0000


	//----- nvinfo : EIATTR_MAXREG_COUNT
	.align		4
        /*001c*/ 	.byte	0x03, 0x1b
        /*001e*/ 	.short	0x00ff


	//----- nvinfo : EIATTR_NUM_BARRIERS
	.align		4
        /*0020*/ 	.byte	0x02, 0x4c
        /*0022*/ 	.byte	0x01
	.zero		1


	//----- nvinfo : EIATTR_MERCURY_ISA_VERSION
	.align		4
        /*0024*/ 	.byte	0x03, 0x5f
        /*0026*/ 	.short	0x0101


	//----- nvinfo : EIATTR_COOP_GROUP_MASK_REGIDS
	.align		4
        /*0028*/ 	.byte	0x04, 0x29
        /*002a*/ 	.short	(.L_1551 - .L_1550)


	//   ....[0]....
.L_1550:
        /*002c*/ 	.word	0xffffffff


	//   ....[1]....
        /*0030*/ 	.word	0xffffffff


	//   ....[2]....
        /*0034*/ 	.word	0xffffffff


	//   ....[3]....
        /*0038*/ 	.word	0xffffffff


	//   ....[4]....
        /*003c*/ 	.word	0xffffffff


	//   ....[5]....
        /*0040*/ 	.word	0xffffffff


	//   ....[6]....
        /*0044*/ 	.word	0xffffffff


	//   ....[7]....
        /*0048*/ 	.word	0xffffffff


	//   ....[8]....
        /*004c*/ 	.word	0xffffffff


	//   ....[9]....
        /*0050*/ 	.word	0xffffffff


	//----- nvinfo : EIATTR_COOP_GROUP_INSTR_OFFSETS
	.align		4
.L_1551:
        /*0054*/ 	.byte	0x04, 0x28
        /*0056*/ 	.short	(.L_1553 - .L_1552)


	//   ....[0]....
.L_1552:
        /*0058*/ 	.word	0x00001bc0


	//   ....[1]....
        /*005c*/ 	.word	0x00001bd0


	//   ....[2]....
        /*0060*/ 	.word	0x00001c00


	//   ....[3]....
        /*0064*/ 	.word	0x00001c10


	//   ....[4]....
        /*0068*/ 	.word	0x00001c50


	//   ....[5]....
        /*006c*/ 	.word	0x00001c60


	//   ....[6]....
        /*0070*/ 	.word	0x00001ca0


	//   ....[7]....
        /*0074*/ 	.word	0x00001cb0


	//   ....[8]....
        /*0078*/ 	.word	0x00001cf0


	//   ....[9]....
        /*007c*/ 	.word	0x00001d00


	//----- nvinfo : EIATTR_EXIT_INSTR_OFFSETS
	.align		4
.L_1553:
        /*0080*/ 	.byte	0x04, 0x1c
        /*0082*/ 	.short	(.L_1555 - .L_1554)


	//   ....[0]....
.L_1554:
        /*0084*/ 	.word	0x00000080


	//   ....[1]....
        /*0088*/ 	.word	0x00005180


	//----- nvinfo : EIATTR_MAX_THREADS
	.align		4
.L_1555:
        /*008c*/ 	.byte	0x04, 0x05
        /*008e*/ 	.short	(.L_1557 - .L_1556)
.L_1556:
        /*0090*/ 	.word	0x000000e0
        /*0094*/ 	.word	0x00000001
        /*0098*/ 	.word	0x00000001


	//----- nvinfo : EIATTR_CRS_STACK_SIZE
	.align		4
.L_1557:
        /*009c*/ 	.byte	0x04, 0x1e
        /*009e*/ 	.short	(.L_1559 - .L_1558)
.L_1558:
        /*00a0*/ 	.word	0x00000000


	//----- nvinfo : EIATTR_CBANK_PARAM_SIZE
	.align		4
.L_1559:
        /*00a4*/ 	.byte	0x03, 0x19
        /*00a6*/ 	.short	0x00a0


	//----- nvinfo : EIATTR_PARAM_CBANK
	.align		4
        /*00a8*/ 	.byte	0x04, 0x0a
        /*00aa*/ 	.short	(.L_1561 - .L_1560)
	.align		4
.L_1560:
        /*00ac*/ 	.word	index@(.nv.constant0._Z35group_norm_nhwc_fwd_one_pass_kernelI11Fp16IOBf16WLi512ELi14ELi224EEv26Group_norm_nhwc_fwd_params)
        /*00b0*/ 	.short	0x0210
        /*00b2*/ 	.short	0x00a0


	//----- nvinfo : EIATTR_SW_WAR
	.align		4
.L_1561:
        /*00b4*/ 	.byte	0x04, 0x36
        /*00b6*/ 	.short	(.L_1563 - .L_1562)
.L_1562:
        /*00b8*/ 	.word	0x00000008
.L_1563:


//--------------------- .nv.info._Z35group_norm_nhwc_fwd_one_pass_kernelI11Fp16IOFp16WLi64ELi14ELi224EEv26Group_norm_nhwc_fwd_params --------------------------
	.section	.nv.info._Z35group_norm_nhwc_fwd_one_pass_kernelI11Fp16IOFp16WLi64ELi14ELi224EEv26Group_norm_nhwc_fwd_params,"",@"SHT_CUDA_INFO"
	.sectionflags	@""
	.align	4


	//----- nvinfo : EIATTR_CUDA_API_VERSION
	.align		4
        /*0000*/ 	.byte	0x04, 0x37
        /*0002*/ 	.short	(.L_1565 - .L_1564)
.L_1564:
        /*0004*/ 	.word	0x00000082


	//----- nvinfo : EIATTR_KPARAM_INFO
	.align		4
.L_1565:
        /*0008*/ 	.byte	0x04, 0x17
        /*000a*/ 	.short	(.L_1567 - .L_1566)
.L_1566:
        /*000c*/ 	.word	0x00000000
        /*0010*/ 	.short	0x0000
        /*0012*/ 	.short	0x0000
        /*0014*/ 	.byte	0x00, 0xf0, 0x81, 0x02


	//----- nvinfo : EIATTR_SPARSE_MMA_MASK
	.align		4
.L_1567:
        /*0018*/ 	.byte	0x03, 0x50
        /*001a*/ 	.short	0x0000


	//----- nvinfo : EIATTR_MAXREG_COUNT
	.align		4
        /*001c*/ 	.byte	0x03, 0x1b
        /*001e*/ 	.short	0x00ff


	//----- nvinfo : EIATTR_NUM_BARRIERS
	.align		4
        /*0020*/ 	.byte	0x02, 0x4c
        /*0022*/ 	.byte	0x01
	.zero		1


	//----- nvinfo : EIATTR_MERCURY_ISA_VERSION
	.align		4
        /*0024*/ 	.byte	0x03, 0x5f
        /*0026*/ 	.short	0x0101


	//----- nvinfo : EIATTR_COOP_GROUP_MASK_REGIDS
	.align		4
        /*0028*/ 	.byte	0x04, 0x29
        /*002a*/ 	.short	(.L_1569 - .L_1568)


	//   ....[0]....
.L_1568:
        /*002c*/ 	.word	0xffffffff


	//   ....[1]....
        /*0030*/ 	.word	0xffffffff


	//   ....[2]....
        /*0034*/ 	.word	0xffffffff


	//   ....[3]....
        /*0038*/ 	.word	0xffffffff


	//   ....[4]....
        /*003c*/ 	.word	0xffffffff


	//   ....[5]....
        /*0040*/ 	.word	0xffffffff


	//   ....[6]....
        /*0044*/ 	.word	0xffffffff


	//   ....[7]....
        /*0048*/ 	.word	0xffffffff


	//   ....[8]....
        /*004c*/ 	.word	0xffffffff


	//   ....[9]....
        /*0050*/ 	.word	0xffffffff


	//----- nvinfo : EIATTR_COOP_GROUP_INSTR_OFFSETS
	.align		4
.L_1569:
        /*0054*/ 	.byte	0x04, 0x28
        /*0056*/ 	.short	(.L_1571 - .L_1570)


	//   ....[0]....
.L_1570:
        /*0058*/ 	.word	0x00000760


	//   ....[1]....
        /*005c*/ 	.word	0x00000770


	//   ....[2]....
        /*0060*/ 	.word	0x000007a0


	//   ....[3]....
        /*0064*/ 	.word	0x000007c0


	//   ....[4]....
        /*0068*/ 	.word	0x000007f0


	//   ....[5]....
        /*006c*/ 	.word	0x00000810


	//   ....[6]....
        /*0070*/ 	.word	0x00000840


	//   ....[7]....
        /*0074*/ 	.word	0x00000860


	//   ....[8]....
        /*0078*/ 	.word	0x00000890


	//   ....[9]....
        /*007c*/ 	.word	0x000008b0


	//----- nvinfo : EIATTR_EXIT_INSTR_OFFSETS
	.align		4
.L_1571:
        /*0080*/ 	.byte	0x04, 0x1c
        /*0082*/ 	.short	(.L_1573 - .L_1572)


	//   ....[0]....
.L_1572:
        /*0084*/ 	.word	0x00000070


	//   ....[1]....
        /*0088*/ 	.word	0x000023b0


	//----- nvinfo : EIATTR_MAX_THREADS
	.align		4
.L_1573:
        /*008c*/ 	.byte	0x04, 0x05
        /*008e*/ 	.short	(.L_1575 - .L_1574)
.L_1574:
        /*0090*/ 	.word	0x000000e0
        /*0094*/ 	.word	0x00000001
        /*0098*/ 	.word	0x00000001


	//----- nvinfo : EIATTR_CRS_STACK_SIZE
	.align		4
.L_1575:
        /*009c*/ 	.byte	0x04, 0x1e
        /*009e*/ 	.short	(.L_1577 - .L_1576)
.L_1576:
        /*00a0*/ 	.word	0x00000000


	//----- nvinfo : EIATTR_CBANK_PARAM_SIZE
	.align		4
.L_1577:
        /*00a4*/ 	.byte	0x03, 0x19
        /*00a6*/ 	.short	0x00a0


	//----- nvinfo : EIATTR_PARAM_CBANK
	.align		4
        /*00a8*/ 	.byte	0x04, 0x0a
        /*00aa*/ 	.short	(.L_1579 - .L_1578)
	.align		4
.L_1578:
        /*00ac*/ 	.word	index@(.nv.constant0._Z35group_norm_nhwc_fwd_one_pass_kernelI11Fp16IOFp16WLi64ELi14ELi224EEv26Group_norm_nhwc_fwd_params)
        /*00b0*/ 	.short	0x0210
        /*00b2*/ 	.short	0x00a0


	//----- nvinfo : EIATTR_SW_WAR
	.align		4
.L_1579:
        /*00b4*/ 	.byte	0x04, 0x36
        /*00b6*/ 	.short	(.L_1581 - .L_1580)
.L_1580:
        /*00b8*/ 	.word	0x00000008
.L_1581:


//--------------------- .nv.info._Z35group_norm_nhwc_fwd_one_pass_kernelI11Fp16IOFp16WLi128ELi14ELi224EEv26Group_norm_nhwc_fwd_params --------------------------
	.section	.nv.info._Z35group_norm_nhwc_fwd_one_pass_kernelI11Fp16IOFp16WLi128ELi14ELi224EEv26Group_norm_nhwc_fwd_params,"",@"SHT_CUDA_INFO"
	.sectionflags	@""
	.align	4


	//----- nvinfo : EIATTR_CUDA_API_VERSION
	.align		4
        /*0000*/ 	.byte	0x04, 0x37
        /*0002*/ 	.short	(.L_1583 - .L_1582)
.L_1582:
        /*0004*/ 	.word	0x00000082


	//----- nvinfo : EIATTR_KPARAM_INFO
	.align		4
.L_1583:
        /*0008*/ 	.byte	0x04, 0x17
        /*000a*/ 	.short	(.L_1585 - .L_1584)
.L_1584:
        /*000c*/ 	.word	0x00000000
        /*0010*/ 	.short	0x0000
        /*0012*/ 	.short	0x0000
        /*0014*/ 	.byte	0x00, 0xf0, 0x81, 0x02


	//----- nvinfo : EIATTR_SPARSE_MMA_MASK
	.align		4
.L_1585:
        /*0018*/ 	.byte	0x03, 0x50
        /*001a*/ 	.short	0x0000


	//----- nvinfo : EIATTR_MAXREG_COUNT
	.align		4
        /*001c*/ 	.byte	0x03, 0x1b
        /*001e*/ 	.short	0x00ff


	//----- nvinfo : EIATTR_NUM_BARRIERS
	.align		4
        /*0020*/ 	.byte	0x02, 0x4c
        /*0022*/ 	.byte	0x01
	.zero		1


	//----- nvinfo : EIATTR_MERCURY_ISA_VERSION
	.align		4
        /*0024*/ 	.byte	0x03, 0x5f
        /*0026*/ 	.short	0x0101


	//----- nvinfo : EIATTR_COOP_GROUP_MASK_REGIDS
	.align		4
        /*0028*/ 	.byte	0x04, 0x29
        /*002a*/ 	.short	(.L_1587 - .L_1586)


	//   ....[0]....
.L_1586:
        /*002c*/ 	.word	0xffffffff


	//   ....[1]....
        /*0030*/ 	.word	0xffffffff


	//   ....[2]....
        /*0034*/ 	.word	0xffffffff


	//   ....[3]....
        /*0038*/ 	.word	0xffffffff


	//   ....[4]....
        /*003c*/ 	.word	0xffffffff


	//   ....[5]....
        /*0040*/ 	.word	0xffffffff


	//   ....[6]....
        /*0044*/ 	.word	0xffffffff


	//   ....[7]....
        /*0048*/ 	.word	0xffffffff


	//   ....[8]....
        /*004c*/ 	.word	0xffffffff


	//   ....[9]....
        /*0050*/ 	.word	0xffffffff


	//----- nvinfo : EIATTR_COOP_GROUP_INSTR_OFFSETS
	.align		4
.L_1587:
        /*0054*/ 	.byte	0x04, 0x28
        /*0056*/ 	.short	(.L_1589 - .L_1588)


	//   ....[0]....
.L_1588:
        /*0058*/ 	.word	0x00000a60


	//   ....[1]....
        /*005c*/ 	.word	0x00000a70


	//   ....[2]....
        /*0060*/ 	.word	0x00000aa0


	//   ....[3]....
        /*0064*/ 	.word	0x00000ab0


	//   ....[4]....
        /*0068*/ 	.word	0x00000af0


	//   ....[5]....
        /*006c*/ 	.word	0x00000b00


	//   ....[6]....
        /*0070*/ 	.word	0x00000b40


	//   ....[7]....
        /*0074*/ 	.word	0x00000b50


	//   ....[8]....
        /*0078*/ 	.word	0x00000b90


	//   ....[9]....
        /*007c*/ 	.word	0x00000ba0


	//----- nvinfo : EIATTR_EXIT_INSTR_OFFSETS
	.align		4
.L_1589:
        /*0080*/ 	.byte	0x04, 0x1c
        /*0082*/ 	.short	(.L_1591 - .L_1590)


	//   ....[0]....
.L_1590:
        /*0084*/ 	.word	0x00000070


	//   ....[1]....
        /*0088*/ 	.word	0x00002350


	//----- nvinfo : EIATTR_MAX_THREADS
	.align		4
.L_1591:
        /*008c*/ 	.byte	0x04, 0x05
        /*008e*/ 	.short	(.L_1593 - .L_1592)
.L_1592:
        /*0090*/ 	.word	0x000000e0
        /*0094*/ 	.word	0x00000001
        /*0098*/ 	.word	0x00000001


	//----- nvinfo : EIATTR_CRS_STACK_SIZE
	.align		4
.L_1593:
        /*009c*/ 	.byte	0x04, 0x1e
        /*009e*/ 	.short	(.L_1595 - .L_1594)
.L_1594:
        /*00a0*/ 	.word	0x00000000


	//----- nvinfo : EIATTR_CBANK_PARAM_SIZE
	.align		4
.L_1595:
        /*00a4*/ 	.byte	0x03, 0x19
        /*00a6*/ 	.short	0x00a0


	//----- nvinfo : EIATTR_PARAM_CBANK
	.align		4
        /*00a8*/ 	.byte	0x04, 0x0a
        /*00aa*/ 	.short	(.L_1597 - .L_1596)
	.align		4
.L_1596:
        /*00ac*/ 	.word	index@(.nv.constant0._Z35group_norm_nhwc_fwd_one_pass_kernelI11Fp16IOFp16WLi128ELi14ELi224EEv26Group_norm_nhwc_fwd_params)
        /*00b0*/ 	.short	0x0210
        /*00b2*/ 	.short	0x00a0


	//----- nvinfo : EIATTR_SW_WAR
	.align		4
.L_1597:
        /*00b4*/ 	.byte	0x04, 0x36
        /*00b6*/ 	.short	(.L_1599 - .L_1598)
.L_1598:
        /*00b8*/ 	.word	0x00000008
.L_1599:


//--------------------- .nv.info._Z35group_norm_nhwc_fwd_one_pass_kernelI11Fp16IOFp16WLi256ELi14ELi224EEv26Group_norm_nhwc_fwd_params --------------------------
	.section	.nv.info._Z35group_norm_nhwc_fwd_one_pass_kernelI11Fp16IOFp16WLi256ELi14ELi224EEv26Group_norm_nhwc_fwd_params,"",@"SHT_CUDA_INFO"
	.sectionflags	@""
	.align	4


	//----- nvinfo : EIATTR_CUDA_API_VERSION
	.align		4
        /*0000*/ 	.byte	0x04, 0x37
        /*0002*/ 	.short	(.L_1601 - .L_1600)
.L_1600:
        /*0004*/ 	.word	0x00000082


	//----- nvinfo : EIATTR_KPARAM_INFO
	.align		4
.L_1601:
        /*0008*/ 	.byte	0x04, 0x17
        /*000a*/ 	.short	(.L_1603 - .L_1602)
.L_1602:
        /*000c*/ 	.word	0x00000000
        /*0010*/ 	.short	0x0000
        /*0012*/ 	.short	0x0000
        /*0014*/ 	.byte	0x00, 0xf0, 0x81, 0x02


	//----- nvinfo : EIATTR_SPARSE_MMA_MASK
	.align		4
.L_1603:
        /*0018*/ 	.byte	0x03, 0x50
        /*001a*/ 	.short	0x0000


	//----- nvinfo : EIATTR_MAXREG_COUNT
	.align		4
        /*001c*/ 	.byte	0x03, 0x1b
        /*001e*/ 	.short	0x00ff


	//----- nvinfo : EIATTR_NUM_BARRIERS
	.align		4
        /*0020*/ 	.byte	0x02, 0x4c
        /*0022*/ 	.byte	0x01
	.zero		1


	//----- nvinfo : EIATTR_MERCURY_ISA_VERSION
	.align		4
        /*0024*/ 	.byte	0x03, 0x5f
        /*0026*/ 	.short	0x0101


	//----- nvinfo : EIATTR_COOP_GROUP_MASK_REGIDS
	.align		4
        /*0028*/ 	.byte	0x04, 0x29
        /*002a*/ 	.short	(.L_1605 - .L_1604)


	//   ....[0]....
.L_1604:
        /*002c*/ 	.word	0xffffffff


	//   ....[1]....
        /*0030*/ 	.word	0xffffffff


	//   ....[2]....
        /*0034*/ 	.word	0xffffffff


	//   ....[3]....
        /*0038*/ 	.word	0xffffffff


	//   ....[4]....
        /*003c*/ 	.word	0xffffffff


	//   ....[5]....
        /*0040*/ 	.word	0xffffffff


	//   ....[6]....
        /*0044*/ 	.word	0xffffffff


	//   ....[7]....
        /*0048*/ 	.word	0xffffffff


	//   ....[8]....
        /*004c*/ 	.word	0xffffffff


	//   ....[9]....
        /*0050*/ 	.word	0xffffffff


	//----- nvinfo : EIATTR_COOP_GROUP_INSTR_OFFSETS
	.align		4
.L_1605:
        /*0054*/ 	.byte	0x04, 0x28
        /*0056*/ 	.short	(.L_1607 - .L_1606)


	//   ....[0]....
.L_1606:
        /*0058*/ 	.word	0x000010a0


	//   ....[1]....
        /*005c*/ 	.word	0x000010b0


	//   ....[2]....
        /*0060*/ 	.word	0x000010e0


	//   ....[3]....
        /*0064*/ 	.word	0x000010f0


	//   ....[4]....
        /*0068*/ 	.word	0x00001130


	//   ....[5]....
        /*006c*/ 	.word	0x00001140


	//   ....[6]....
        /*0070*/ 	.word	0x00001180


	//   ....[7]....
        /*0074*/ 	.word	0x00001190


	//   ....[8]....
        /*0078*/ 	.word	0x000011d0


	//   ....[9]....
        /*007c*/ 	.word	0x000011e0


	//----- nvinfo : EIATTR_EXIT_INSTR_OFFSETS
	.align		4
.L_1607:
        /*0080*/ 	.byte	0x04, 0x1c
        /*0082*/ 	.short	(.L_1609 - .L_1608)


	//   ....[0]....
.L_1608:
        /*0084*/ 	.word	0x00000080


	//   ....[1]....
        /*0088*/ 	.word	0x00003b40


	//----- nvinfo : EIATTR_MAX_THREADS
	.align		4
.L_1609:
        /*008c*/ 	.byte	0x04, 0x05
        /*008e*/ 	.short	(.L_1611 - .L_1610)
.L_1610:
        /*0090*/ 	.word	0x000000e0
        /*0094*/ 	.word	0x00000001
        /*0098*/ 	.word	0x00000001


	//----- nvinfo : EIATTR_CRS_STACK_SIZE
	.align		4
.L_1611:
        /*009c*/ 	.byte	0x04, 0x1e
        /*009e*/ 	.short	(.L_1613 - .L_1612)
.L_1612:
        /*00a0*/ 	.word	0x00000000


	//----- nvinfo : EIATTR_CBANK_PARAM_SIZE
	.align		4
.L_1613:
        /*00a4*/ 	.byte	0x03, 0x19
        /*00a6*/ 	.short	0x00a0


	//----- nvinfo : EIATTR_PARAM_CBANK
	.align		4
        /*00a8*/ 	.byte	0x04, 0x0a
        /*00aa*/ 	.short	(.L_1615 - .L_1614)
	.align		4
.L_1614:
        /*00ac*/ 	.word	index@(.nv.constant0._Z35group_norm_nhwc_fwd_one_pass_kernelI11Fp16IOFp16WLi256ELi14ELi224EEv26Group_norm_nhwc_fwd_params)
        /*00b0*/ 	.short	0x0210
        /*00b2*/ 	.short	0x00a0


	//----- nvinfo : EIATTR_SW_WAR
	.align		4
.L_1615:
        /*00b4*/ 	.byte	0x04, 0x36
        /*00b6*/ 	.short	(.L_1617 - .L_1616)
.L_1616:
        /*00b8*/ 	.word	0x00000008
.L_1617:


//--------------------- .nv.info._Z35group_norm_nhwc_fwd_one_pass_kernelI11Fp16IOFp16WLi512ELi14ELi224EEv26Group_norm_nhwc_fwd_params --------------------------
	.section	.nv.info._Z35group_norm_nhwc_fwd_one_pass_kernelI11Fp16IOFp16WLi512ELi14ELi224EEv26Group_norm_nhwc_fwd_params,"",@"SHT_CUDA_INFO"
	.sectionflags	@""
	.align	4


	//----- nvinfo : EIATTR_CUDA_API_VERSION
	.align		4
        /*0000*/ 	.byte	0x04, 0x37
        /*0002*/ 	.short	(.L_1619 - .L_1618)
.L_1618:
        /*0004*/ 	.word	0x00000082


	//----- nvinfo : EIATTR_KPARAM_INFO
	.align		4
.L_1619:
        /*0008*/ 	.byte	0x04, 0x17
        /*000a*/ 	.short	(.L_1621 - .L_1620)
.L_1620:
        /*000c*/ 	.word	0x00000000
        /*0010*/ 	.short	0x0000
        /*0012*/ 	.short	0x0000
        /*0014*/ 	.byte	0x00, 0xf0, 0x81, 0x02


	//----- nvinfo : EIATTR_SPARSE_MMA_MASK
	.align		4
.L_1621:
        /*0018*/ 	.byte	0x03, 0x50
        /*001a*/ 	.short	0x0000


	//----- nvinfo : EIATTR_MAXREG_COUNT
	.align		4
        /*001c*/ 	.byte	0x03, 0x1b
        /*001e*/ 	.short	0x00ff


	//----- nvinfo : EIATTR_NUM_BARRIERS
	.align		4
        /*0020*/ 	.byte	0x02, 0x4c
        /*0022*/ 	.byte	0x01
	.zero		1


	//----- nvinfo : EIATTR_MERCURY_ISA_VERSION
	.align		4
        /*0024*/ 	.byte	0x03, 0x5f
        /*0026*/ 	.short	0x0101


	//----- nvinfo : EIATTR_COOP_GROUP_MASK_REGIDS
	.align		4
        /*0028*/ 	.byte	0x04, 0x29
        /*002a*/ 	.short	(.L_1623 - .L_1622)


	//   ....[0]....
.L_1622:
        /*002c*/ 	.word	0xffffffff


	//   ....[1]....
        /*0030*/ 	.word	0xffffffff


	//   ....[2]....
        /*0034*/ 	.word	0xffffffff


	//   ....[3]....
        /*0038*/ 	.word	0xffffffff


	//   ....[4]....
        /*003c*/ 	.word	0xffffffff


	//   ....[5]....
        /*0040*/ 	.word	0xffffffff


	//   ....[6]....
        /*0044*/ 	.word	0xffffffff


	//   ....[7]....
        /*0048*/ 	.word	0xffffffff


	//   ....[8]....
        /*004c*/ 	.word	0xffffffff


	//   ....[9]....
        /*0050*/ 	.word	0xffffffff


	//----- nvinfo : EIATTR_COOP_GROUP_INSTR_OFFSETS
	.align		4
.L_1623:
        /*0054*/ 	.byte	0x04, 0x28
        /*0056*/ 	.short	(.L_1625 - .L_1624)


	//   ....[0]....
.L_1624:
        /*0058*/ 	.word	0x00001bc0


	//   ....[1]....
        /*005c*/ 	.word	0x00001bd0


	//   ....[2]....
        /*0060*/ 	.word	0x00001c00


	//   ....[3]....
        /*0064*/ 	.word	0x00001c10


	//   ....[4]....
        /*0068*/ 	.word	0x00001c50


	//   ....[5]....
        /*006c*/ 	.word	0x00001c60


	//   ....[6]....
        /*0070*/ 	.word	0x00001ca0


	//   ....[7]....
        /*0074*/ 	.word	0x00001cb0


	//   ....[8]....
        /*0078*/ 	.word	0x00001cf0


	//   ....[9]....
        /*007c*/ 	.word	0x00001d00


	//----- nvinfo : EIATTR_EXIT_INSTR_OFFSETS
	.align		4
.L_1625:
        /*0080*/ 	.byte	0x04, 0x1c
        /*0082*/ 	.short	(.L_1627 - .L_1626)


	//   ....[0]....
.L_1626:
        /*0084*/ 	.word	0x00000080


	//   ....[1]....
        /*0088*/ 	.word	0x00005180


	//----- nvinfo : EIATTR_MAX_THREADS
	.align		4
.L_1627:
        /*008c*/ 	.byte	0x04, 0x05
        /*008e*/ 	.short	(.L_1629 - .L_1628)
.L_1628:
        /*0090*/ 	.word	0x000000e0
        /*0094*/ 	.word	0x00000001
        /*0098*/ 	.word	0x00000001


	//----- nvinfo : EIATTR_CRS_STACK_SIZE
	.align		4
.L_1629:
        /*009c*/ 	.byte	0x04, 0x1e
        /*009e*/ 	.short	(.L_1631 - .L_1630)
.L_1630:
        /*00a0*/ 	.word	0x00000000


	//----- nvinfo : EIATTR_CBANK_PARAM_SIZE
	.align		4
.L_1631:
        /*00a4*/ 	.byte	0x03, 0x19
        /*00a6*/ 	.short	0x00a0


	//----- nvinfo : EIATTR_PARAM_CBANK
	.align		4
        /*00a8*/ 	.byte	0x04, 0x0a
        /*00aa*/ 	.short	(.L_1633 - .L_1632)
	.align		4
.L_1632:
        /*00ac*/ 	.word	index@(.nv.constant0._Z35group_norm_nhwc_fwd_one_pass_kernelI11Fp16IOFp16WLi512ELi14ELi224EEv26Group_norm_nhwc_fwd_params)
        /*00b0*/ 	.short	0x0210
        /*00b2*/ 	.short	0x00a0


	//----- nvinfo : EIATTR_SW_WAR
	.align		4
.L_1633:
        /*00b4*/ 	.byte	0x04, 0x36
        /*00b6*/ 	.short	(.L_1635 - .L_1634)
.L_1634:
        /*00b8*/ 	.word	0x00000008
.L_1635:


//--------------------- .nv.info._Z35group_norm_nhwc_fwd_one_pass_kernelI11Fp32IOFp32WLi64ELi14ELi224EEv26Group_norm_nhwc_fwd_params --------------------------
	.section	.nv.info._Z35group_norm_nhwc_fwd_one_pass_kernelI11Fp32IOFp32WLi64ELi14ELi224EEv26Group_norm_nhwc_fwd_params,"",@"SHT_CUDA_INFO"
	.sectionflags	@""
	.align	4


	//----- nvinfo : EIATTR_CUDA_API_VERSION
	.align		4
        /*0000*/ 	.byte	0x04, 0x37
        /*0002*/ 	.short	(.L_1637 - .L_1636)
.L_1636:
        /*0004*/ 	.word	0x00000082


	//----- nvinfo : EIATTR_KPARAM_INFO
	.align		4
.L_1637:
        /*0008*/ 	.byte	0x04, 0x17
        /*000a*/ 	.short	(.L_1639 - .L_1638)
.L_1638:
        /*000c*/ 	.word	0x00000000
        /*0010*/ 	.short	0x0000
        /*0012*/ 	.short	0x0000
        /*0014*/ 	.byte	0x00, 0xf0, 0x81, 0x02


	//----- nvinfo : EIATTR_SPARSE_MMA_MASK
	.align		4
.L_1639:
        /*0018*/ 	.byte	0x03, 0x50
        /*001a*/ 	.short	0x0000


	//----- nvinfo : EIATTR_MAXREG_COUNT
	.align		4
        /*001c*/ 	.byte	0x03, 0x1b
        /*001e*/ 	.short	0x00ff


	//----- nvinfo : EIATTR_NUM_BARRIERS
	.align		4
        /*0020*/ 	.byte	0x02, 0x4c
        /*0022*/ 	.byte	0x01
	.zero		1


	//----- nvinfo : EIATTR_MERCURY_ISA_VERSION
	.align		4
        /*0024*/ 	.byte	0x03, 0x5f
        /*0026*/ 	.short	0x0101


	//----- nvinfo : EIATTR_COOP_GROUP_MASK_REGIDS
	.align		4
        /*0028*/ 	.byte	0x04, 0x29
        /*002a*/ 	.short	(.L_1641 - .L_1640)


	//   ....[0]....
.L_1640:
        /*002c*/ 	.word	0xffffffff


	//   ....[1]....
        /*0030*/ 	.word	0xffffffff


	//   ....[2]....
        /*0034*/ 	.word	0xffffffff


	//   ....[3]....
        /*0038*/ 	.word	0xffffffff


	//   ....[4]....
        /*003c*/ 	.word	0xffffffff


	//   ....[5]....
        /*0040*/ 	.word	0xffffffff


	//   ....[6]....
        /*0044*/ 	.word	0xffffffff


	//   ....[7]....
        /*0048*/ 	.word	0xffffffff


	//   ....[8]....
        /*004c*/ 	.word	0xffffffff


	//   ....[9]....
        /*0050*/ 	.word	0xffffffff


	//----- nvinfo : EIATTR_COOP_GROUP_INSTR_OFFSETS
	.align		4
.L_1641:
        /*0054*/ 	.byte	0x04, 0x28
        /*0056*/ 	.short	(.L_1643 - .L_1642)


	//   ....[0]....
.L_1642:
        /*0058*/ 	.word	0x00000770


	//   ....[1]....
        /*005c*/ 	.word	0x00000780


	//   ....[2]....
        /*0060*/ 	.word	0x000007b0


	//   ....[3]....
        /*0064*/ 	.word	0x000007c0


	//   ....[4]....
        /*0068*/ 	.word	0x00000800


	//   ....[5]....
        /*006c*/ 	.word	0x00000810


	//   ....[6]....
        /*0070*/ 	.word	0x00000850


	//   ....[7]....
        /*0074*/ 	.word	0x00000860


	//   ....[8]....
        /*0078*/ 	.word	0x000008a0


	//   ....[9]....
        /*007c*/ 	.word	0x000008b0


	//----- nvinfo : EIATTR_EXIT_INSTR_OFFSETS
	.align		4
.L_1643:
        /*0080*/ 	.byte	0x04, 0x1c
        /*0082*/ 	.short	(.L_1645 - .L_1644)


	//   ....[0]....
.L_1644:
        /*0084*/ 	.word	0x00000070


	//   ....[1]....
        /*0088*/ 	.word	0x00002350


	//----- nvinfo : EIATTR_MAX_THREADS
	.align		4
.L_1645:
        /*008c*/ 	.byte	0x04, 0x05
        /*008e*/ 	.short	(.L_1647 - .L_1646)
.L_1646:
        /*0090*/ 	.word	0x000000e0
        /*0094*/ 	.word	0x00000001
        /*0098*/ 	.word	0x00000001


	//----- nvinfo : EIATTR_CRS_STACK_SIZE
	.align		4
.L_1647:
        /*009c*/ 	.byte	0x04, 0x1e
        /*009e*/ 	.short	(.L_1649 - .L_1648)
.L_1648:
        /*00a0*/ 	.word	0x00000000


	//----- nvinfo : EIATTR_CBANK_PARAM_SIZE
	.align		4
.L_1649:
        /*00a4*/ 	.byte	0x03, 0x19
        /*00a6*/ 	.short	0x00a0


	//----- nvinfo : EIATTR_PARAM_CBANK
	.align		4
        /*00a8*/ 	.byte	0x04, 0x0a
        /*00aa*/ 	.short	(.L_1651 - .L_1650)
	.align		4
.L_1650:
        /*00ac*/ 	.word	index@(.nv.constant0._Z35group_norm_nhwc_fwd_one_pass_kernelI11Fp32IOFp32WLi64ELi14ELi224EEv26Group_norm_nhwc_fwd_params)
        /*00b0*/ 	.short	0x0210
        /*00b2*/ 	.short	0x00a0


	//----- nvinfo : EIATTR_SW_WAR
	.align		4
.L_1651:
        /*00b4*/ 	.byte	0x04, 0x36
        /*00b6*/ 	.short	(.L_1653 - .L_1652)
.L_1652:
        /*00b8*/ 	.word	0x00000008
.L_1653:


//--------------------- .nv.info._Z35group_norm_nhwc_fwd_one_pass_kernelI11Fp32IOFp32WLi128ELi14ELi224EEv26Group_norm_nhwc_fwd_params --------------------------
	.section	.nv.info._Z35group_norm_nhwc_fwd_one_pass_kernelI11Fp32IOFp32WLi128ELi14ELi224EEv26Group_norm_nhwc_fwd_params,"",@"SHT_CUDA_INFO"
	.sectionflags	@""
	.align	4


	//----- nvinfo : EIATTR_CUDA_API_VERSION
	.align		4
        /*0000*/ 	.byte	0x04, 0x37
        /*0002*/ 	.short	(.L_1655 - .L_1654)
.L_1654:
        /*0004*/ 	.word	0x00000082


	//----- nvinfo : EIATTR_KPARAM_INFO
	.align		4
.L_1655:
        /*0008*/ 	.byte	0x04, 0x17
        /*000a*/ 	.short	(.L_1657 - .L_1656)
.L_1656:
        /*000c*/ 	.word	0x00000000
        /*0010*/ 	.short	0x0000
        /*0012*/ 	.short	0x0000
        /*0014*/ 	.byte	0x00, 0xf0, 0x81, 0x02


	//----- nvinfo : EIATTR_SPARSE_MMA_MASK
	.align		4
.L_1657:
        /*0018*/ 	.byte	0x03, 0x50
        /*001a*/ 	.short	0x0000


	//----- nvinfo : EIATTR_MAXREG_COUNT
	.align		4
        /*001c*/ 	.byte	0x03, 0x1b
        /*001e*/ 	.short	0x00ff


	//----- nvinfo : EIATTR_NUM_BARRIERS
	.align		4
        /*0020*/ 	.byte	0x02, 0x4c
        /*0022*/ 	.byte	0x01
	.zero		1


	//----- nvinfo : EIATTR_MERCURY_ISA_VERSION
	.align		4
        /*0024*/ 	.byte	0x03, 0x5f
        /*0026*/ 	.short	0x0101


	//----- nvinfo : EIATTR_COOP_GROUP_MASK_REGIDS
	.align		4
        /*0028*/ 	.byte	0x04, 0x29
        /*002a*/ 	.short	(.L_1659 - .L_1658)


	//   ....[0]....
.L_1658:
        /*002c*/ 	.word	0xffffffff


	//   ....[1]....
        /*0030*/ 	.word	0xffffffff


	//   ....[2]....
        /*0034*/ 	.word	0xffffffff


	//   ....[3]....
        /*0038*/ 	.word	0xffffffff


	//   ....[4]....
        /*003c*/ 	.word	0xffffffff


	//   ....[5]....
        /*0040*/ 	.word	0xffffffff


	//   ....[6]....
        /*0044*/ 	.word	0xffffffff


	//   ....[7]....
        /*0048*/ 	.word	0xffffffff


	//   ....[8]....
        /*004c*/ 	.word	0xffffffff


	//   ....[9]....
        /*0050*/ 	.word	0xffffffff


	//----- nvinfo : EIATTR_COOP_GROUP_INSTR_OFFSETS
	.align		4
.L_1659:
        /*0054*/ 	.byte	0x04, 0x28
        /*0056*/ 	.short	(.L_1661 - .L_1660)


	//   ....[0]....
.L_1660:
        /*0058*/ 	.word	0x00000980


	//   ....[1]....
        /*005c*/ 	.word	0x00000990


	//   ....[2]....
        /*0060*/ 	.word	0x000009c0


	//   ....[3]....
        /*0064*/ 	.word	0x000009d0


	//   ....[4]....
        /*0068*/ 	.word	0x00000a10


	//   ....[5]....
        /*006c*/ 	.word	0x00000a20


	//   ....[6]....
        /*0070*/ 	.word	0x00000a60


	//   ....[7]....
        /*0074*/ 	.word	0x00000a70


	//   ....[8]....
        /*0078*/ 	.word	0x00000ac0


	//   ....[9]....
        /*007c*/ 	.word	0x00000ad0


	//----- nvinfo : EIATTR_EXIT_INSTR_OFFSETS
	.align		4
.L_1661:
        /*0080*/ 	.byte	0x04, 0x1c
        /*0082*/ 	.short	(.L_1663 - .L_1662)


	//   ....[0]....
.L_1662:
        /*0084*/ 	.word	0x00000070


	//   ....[1]....
        /*0088*/ 	.word	0x000021a0


	//----- nvinfo : EIATTR_MAX_THREADS
	.align		4
.L_1663:
        /*008c*/ 	.byte	0x04, 0x05
        /*008e*/ 	.short	(.L_1665 - .L_1664)
.L_1664:
        /*0090*/ 	.word	0x000000e0
        /*0094*/ 	.word	0x00000001
        /*0098*/ 	.word	0x00000001


	//----- nvinfo : EIATTR_CRS_STACK_SIZE
	.align		4
.L_1665:
        /*009c*/ 	.byte	0x04, 0x1e
        /*009e*/ 	.short	(.L_1667 - .L_1666)
.L_1666:
        /*00a0*/ 	.word	0x00000000


	//----- nvinfo : EIATTR_CBANK_PARAM_SIZE
	.align		4
.L_1667:
        /*00a4*/ 	.byte	0x03, 0x19
        /*00a6*/ 	.short	0x00a0


	//----- nvinfo : EIATTR_PARAM_CBANK
	.align		4
        /*00a8*/ 	.byte	0x04, 0x0a
        /*00aa*/ 	.short	(.L_1669 - .L_1668)
	.align		4
.L_1668:
        /*00ac*/ 	.word	index@(.nv.constant0._Z35group_norm_nhwc_fwd_one_pass_kernelI11Fp32IOFp32WLi128ELi14ELi224EEv26Group_norm_nhwc_fwd_params)
        /*00b0*/ 	.short	0x0210
        /*00b2*/ 	.short	0x00a0


	//----- nvinfo : EIATTR_SW_WAR
	.align		4
.L_1669:
        /*00b4*/ 	.byte	0x04, 0x36
        /*00b6*/ 	.short	(.L_1671 - .L_1670)
.L_1670:
        /*00b8*/ 	.word	0x00000008
.L_1671:


//--------------------- .nv.info._Z35group_norm_nhwc_fwd_one_pass_kernelI11Fp32IOFp32WLi256ELi14ELi224EEv26Group_norm_nhwc_fwd_params --------------------------
	.section	.nv.info._Z35group_norm_nhwc_fwd_one_pass_kernelI11Fp32IOFp32WLi256ELi14ELi224EEv26Group_norm_nhwc_fwd_params,"",@"SHT_CUDA_INFO"
	.sectionflags	@""
	.align	4


	//----- nvinfo : EIATTR_CUDA_API_VERSION
	.align		4
        /*0000*/ 	.byte	0x04, 0x37
        /*0002*/ 	.short	(.L_1673 - .L_1672)
.L_1672:
        /*0004*/ 	.word	0x00000082


	//----- nvinfo : EIATTR_KPARAM_INFO
	.align		4
.L_1673:
        /*0008*/ 	.byte	0x04, 0x17
        /*000a*/ 	.short	(.L_1675 - .L_1674)
.L_1674:
        /*000c*/ 	.word	0x00000000
        /*0010*/ 	.short	0x0000
        /*0012*/ 	.short	0x0000
        /*0014*/ 	.byte	0x00, 0xf0, 0x81, 0x02


	//----- nvinfo : EIATTR_SPARSE_MMA_MASK
	.align		4
.L_1675:
        /*0018*/ 	.byte	0x03, 0x50
        /*001a*/ 	.short	0x0000


	//----- nvinfo : EIATTR_MAXREG_COUNT
	.align		4
        /*001c*/ 	.byte	0x03, 0x1b
        /*001e*/ 	.short	0x00ff


	//----- nvinfo : EIATTR_NUM_BARRIERS
	.align		4
        /*0020*/ 	.byte	0x02, 0x4c
        /*0022*/ 	.byte	0x01
	.zero		1


	//----- nvinfo : EIATTR_MERCURY_ISA_VERSION
	.align		4
        /*0024*/ 	.byte	0x03, 0x5f
        /*0026*/ 	.short	0x0101


	//----- nvinfo : EIATTR_COOP_GROUP_MASK_REGIDS
	.align		4
        /*0028*/ 	.byte	0x04, 0x29
        /*002a*/ 	.short	(.L_1677 - .L_1676)


	//   ....[0]....
.L_1676:
        /*002c*/ 	.word	0xffffffff


	//   ....[1]....
        /*0030*/ 	.word	0xffffffff


	//   ....[2]....
        /*0034*/ 	.word	0xffffffff


	//   ....[3]....
        /*0038*/ 	.word	0xffffffff


	//   ....[4]....
        /*003c*/ 	.word	0xffffffff


	//   ....[5]....
        /*0040*/ 	.word	0xffffffff


	//   ....[6]....
        /*0044*/ 	.word	0xffffffff


	//   ....[7]....
        /*0048*/ 	.word	0xffffffff


	//   ....[8]....
        /*004c*/ 	.word	0xffffffff


	//   ....[9]....
        /*0050*/ 	.word	0xffffffff


	//----- nvinfo : EIATTR_COOP_GROUP_INSTR_OFFSETS
	.align		4
.L_1677:
        /*0054*/ 	.byte	0x04, 0x28
        /*0056*/ 	.short	(.L_1679 - .L_1678)


	//   ....[0]....
.L_1678:
        /*0058*/ 	.word	0x00001010


	//   ....[1]....
        /*005c*/ 	.word	0x00001020


	//   ....[2]....
        /*0060*/ 	.word	0x00001050


	//   ....[3]....
        /*0064*/ 	.word	0x00001060


	//   ....[4]....
        /*0068*/ 	.word	0x000010a0


	//   ....[5]....
        /*006c*/ 	.word	0x000010b0


	//   ....[6]....
        /*0070*/ 	.word	0x000010f0


	//   ....[7]....
        /*0074*/ 	.word	0x00001100


	//   ....[8]....
        /*0078*/ 	.word	0x00001140


	//   ....[9]....
        /*007c*/ 	.word	0x00001150


	//----- nvinfo : EIATTR_EXIT_INSTR_OFFSETS
	.align		4
.L_1679:
        /*0080*/ 	.byte	0x04, 0x1c
        /*0082*/ 	.short	(.L_1681 - .L_1680)


	//   ....[0]....
.L_1680:
        /*0084*/ 	.word	0x00000080


	//   ....[1]....
        /*0088*/ 	.word	0x00003950


	//----- nvinfo : EIATTR_MAX_THREADS
	.align		4
.L_1681:
        /*008c*/ 	.byte	0x04, 0x05
        /*008e*/ 	.short	(.L_1683 - .L_1682)
.L_1682:
        /*0090*/ 	.word	0x000000e0
        /*0094*/ 	.word	0x00000001
        /*0098*/ 	.word	0x00000001


	//----- nvinfo : EIATTR_CRS_STACK_SIZE
	.align		4
.L_1683:
        /*009c*/ 	.byte	0x04, 0x1e
        /*009e*/ 	.short	(.L_1685 - .L_1684)
.L_1684:
        /*00a0*/ 	.word	0x00000000


	//----- nvinfo : EIATTR_CBANK_PARAM_SIZE
	.align		4
.L_1685:
        /*00a4*/ 	.byte	0x03, 0x19
        /*00a6*/ 	.short	0x00a0


	//----- nvinfo : EIATTR_PARAM_CBANK
	.align		4
        /*00a8*/ 	.byte	0x04, 0x0a
        /*00aa*/ 	.short	(.L_1687 - .L_1686)
	.align		4
.L_1686:
        /*00ac*/ 	.word	index@(.nv.constant0._Z35group_norm_nhwc_fwd_one_pass_kernelI11Fp32IOFp32WLi256ELi14ELi224EEv26Group_norm_nhwc_fwd_params)
        /*00b0*/ 	.short	0x0210
        /*00b2*/ 	.short	0x00a0


	//----- nvinfo : EIATTR_SW_WAR
	.align		4
.L_1687:
        /*00b4*/ 	.byte	0x04, 0x36
        /*00b6*/ 	.short	(.L_1689 - .L_1688)
.L_1688:
        /*00b8*/ 	.word	0x00000008
.L_1689:


//--------------------- .nv.info._Z35group_norm_nhwc_fwd_one_pass_kernelI11Fp32IOFp32WLi512ELi14ELi224EEv26Group_norm_nhwc_fwd_params --------------------------
	.section	.nv.info._Z35group_norm_nhwc_fwd_one_pass_kernelI11Fp32IOFp32WLi512ELi14ELi224EEv26Group_norm_nhwc_fwd_params,"",@"SHT_CUDA_INFO"
	.sectionflags	@""
	.align	4


	//----- nvinfo : EIATTR_CUDA_API_VERSION
	.align		4
        /*0000*/ 	.byte	0x04, 0x37
        /*0002*/ 	.short	(.L_1691 - .L_1690)
.L_1690:
        /*0004*/ 	.word	0x00000082


	//----- nvinfo : EIATTR_KPARAM_INFO
	.align		4
.L_1691:
        /*0008*/ 	.byte	0x04, 0x17
        /*000a*/ 	.short	(.L_1693 - .L_1692)
.L_1692:
        /*000c*/ 	.word	0x00000000
        /*0010*/ 	.short	0x0000
        /*0012*/ 	.short	0x0000
        /*0014*/ 	.byte	0x00, 0xf0, 0x81, 0x02


	//----- nvinfo : EIATTR_SPARSE_MMA_MASK
	.align		4
.L_1693:
        /*0018*/ 	.byte	0x03, 0x50
        /*001a*/ 	.short	0x0000


	//----- nvinfo : EIATTR_MAXREG_COUNT
	.align		4
        /*001c*/ 	.byte	0x03, 0x1b
        /*001e*/ 	.short	0x00ff


	//----- nvinfo : EIATTR_NUM_BARRIERS
	.align		4
        /*0020*/ 	.byte	0x02, 0x4c
        /*0022*/ 	.byte	0x01
	.zero		1


	//----- nvinfo : EIATTR_MERCURY_ISA_VERSION
	.align		4
        /*0024*/ 	.byte	0x03, 0x5f
        /*0026*/ 	.short	0x0101


	//----- nvinfo : EIATTR_COOP_GROUP_MASK_REGIDS
	.align		4
        /*0028*/ 	.byte	0x04, 0x29
        /*002a*/ 	.short	(.L_1695 - .L_1694)


	//   ....[0]....
.L_1694:
        /*002c*/ 	.word	0xffffffff


	//   ....[1]....
        /*0030*/ 	.word	0xffffffff


	//   ....[2]....
        /*0034*/ 	.word	0xffffffff


	//   ....[3]....
        /*0038*/ 	.word	0xffffffff


	//   ....[4]....
        /*003c*/ 	.word	0xffffffff


	//   ....[5]....
        /*0040*/ 	.word	0xffffffff


	//   ....[6]....
        /*0044*/ 	.word	0xffffffff


	//   ....[7]....
        /*0048*/ 	.word	0xffffffff


	//   ....[8]....
        /*004c*/ 	.word	0xffffffff


	//   ....[9]....
        /*0050*/ 	.word	0xffffffff


	//----- nvinfo : EIATTR_COOP_GROUP_INSTR_OFFSETS
	.align		4
.L_1695:
        /*0054*/ 	.byte	0x04, 0x28
        /*0056*/ 	.short	(.L_1697 - .L_1696)


	//   ....[0]....
.L_1696:
        /*0058*/ 	.word	0x00001a10


	//   ....[1]....
        /*005c*/ 	.word	0x00001a20


	//   ....[2]....
        /*0060*/ 	.word	0x00001a50


	//   ....[3]....
        /*0064*/ 	.word	0x00001a60


	//   ....[4]....
        /*0068*/ 	.word	0x00001aa0


	//   ....[5]....
        /*006c*/ 	.word	0x00001ab0


	//   ....[6]....
        /*0070*/ 	.word	0x00001af0


	//   ....[7]....
        /*0074*/ 	.word	0x00001b00


	//   ....[8]....
        /*0078*/ 	.word	0x00001b50


	//   ....[9]....
        /*007c*/ 	.word	0x00001b60


	//----- nvinfo : EIATTR_EXIT_INSTR_OFFSETS
	.align		4
.L_1697:
        /*0080*/ 	.byte	0x04, 0x1c
        /*0082*/ 	.short	(.L_1699 - .L_1698)


	//   ....[0]....
.L_1698:
        /*0084*/ 	.word	0x00000080


	//   ....[1]....
        /*0088*/ 	.word	0x00004d20


	//----- nvinfo : EIATTR_MAX_THREADS
	.align		4
.L_1699:
        /*008c*/ 	.byte	0x04, 0x05
        /*008e*/ 	.short	(.L_1701 - .L_1700)
.L_1700:
        /*0090*/ 	.word	0x000000e0
        /*0094*/ 	.word	0x00000001
        /*0098*/ 	.word	0x00000001


	//----- nvinfo : EIATTR_CRS_STACK_SIZE
	.align		4
.L_1701:
        /*009c*/ 	.byte	0x04, 0x1e
        /*009e*/ 	.short	(.L_1703 - .L_1702)
.L_1702:
        /*00a0*/ 	.word	0x00000000


	//----- nvinfo : EIATTR_CBANK_PARAM_SIZE
	.align		4
.L_1703:
        /*00a4*/ 	.byte	0x03, 0x19
        /*00a6*/ 	.short	0x00a0


	//----- nvinfo : EIATTR_PARAM_CBANK
	.align		4
        /*00a8*/ 	.byte	0x04, 0x0a
        /*00aa*/ 	.short	(.L_1705 - .L_1704)
	.align		4
.L_1704:
        /*00ac*/ 	.word	index@(.nv.constant0._Z35group_norm_nhwc_fwd_one_pass_kernelI11Fp32IOFp32WLi512ELi14ELi224EEv26Group_norm_nhwc_fwd_params)
        /*00b0*/ 	.short	0x0210
        /*00b2*/ 	.short	0x00a0


	//----- nvinfo : EIATTR_SW_WAR
	.align		4
.L_1705:
        /*00b4*/ 	.byte	0x04, 0x36
        /*00b6*/ 	.short	(.L_1707 - .L_1706)
.L_1706:
        /*00b8*/ 	.word	0x00000008
.L_1707:


//--------------------- .nv.info._Z35group_norm_nhwc_fwd_one_pass_kernelI11Fp32IOBf16WLi64ELi14ELi224EEv26Group_norm_nhwc_fwd_params --------------------------
	.section	.nv.info._Z35group_norm_nhwc_fwd_one_pass_kernelI11Fp32IOBf16WLi64ELi14ELi224EEv26Group_norm_nhwc_fwd_params,"",@"SHT_CUDA_INFO"
	.sectionflags	@""
	.align	4


	//----- nvinfo : EIATTR_CUDA_API_VERSION
	.align		4
        /*0000*/ 	.byte	0x04, 0x37
        /*0002*/ 	.short	(.L_1709 - .L_1708)
.L_1708:
        /*0004*/ 	.word	0x00000082


	//----- nvinfo : EIATTR_KPARAM_INFO
	.align		4
.L_1709:
        /*0008*/ 	.byte	0x04, 0x17
        /*000a*/ 	.short	(.L_1711 - .L_1710)
.L_1710:
        /*000c*/ 	.word	0x00000000
        /*0010*/ 	.short	0x0000
        /*0012*/ 	.short	0x0000
        /*0014*/ 	.byte	0x00, 0xf0, 0x81, 0x02


	//----- nvinfo : EIATTR_SPARSE_MMA_MASK
	.align		4
.L_1711:
        /*0018*/ 	.byte	0x03, 0x50
        /*001a*/ 	.short	0x0000


	//----- nvinfo : EIATTR_MAXREG_COUNT
	.align		4
        /*001c*/ 	.byte	0x03, 0x1b
        /*001e*/ 	.short	0x00ff


	//----- nvinfo : EIATTR_NUM_BARRIERS
	.align		4
        /*0020*/ 	.byte	0x02, 0x4c
        /*0022*/ 	.byte	0x01
	.zero		1


	//----- nvinfo : EIATTR_MERCURY_ISA_VERSION
	.align		4
        /*0024*/ 	.byte	0x03, 0x5f
        /*0026*/ 	.short	0x0101


	//----- nvinfo : EIATTR_COOP_GROUP_MASK_REGIDS
	.align		4
        /*0028*/ 	.byte	0x04, 0x29
        /*002a*/ 	.short	(.L_1713 - .L_1712)


	//   ....[0]....
.L_1712:
        /*002c*/ 	.word	0xffffffff


	//   ....[1]....
        /*0030*/ 	.word	0xffffffff


	//   ....[2]....
        /*0034*/ 	.word	0xffffffff


	//   ....[3]....
        /*0038*/ 	.word	0xffffffff


	//   ....[4]....
        /*003c*/ 	.word	0xffffffff


	//   ....[5]....
        /*0040*/ 	.word	0xffffffff


	//   ....[6]....
        /*0044*/ 	.word	0xffffffff


	//   ....[7]....
        /*0048*/ 	.word	0xffffffff


	//   ....[8]....
        /*004c*/ 	.word	0xffffffff


	//   ....[9]....
        /*0050*/ 	.word	0xffffffff


	//----- nvinfo : EIATTR_COOP_GROUP_INSTR_OFFSETS
	.align		4
.L_1713:
        /*0054*/ 	.byte	0x04, 0x28
        /*0056*/ 	.short	(.L_1715 - .L_1714)


	//   ....[0]....
.L_1714:
        /*0058*/ 	.word	0x00000770


	//   ....[1]....
        /*005c*/ 	.word	0x00000780


	//   ....[2]....
        /*0060*/ 	.word	0x000007b0


	//   ....[3]....
        /*0064*/ 	.word	0x000007c0


	//   ....[4]....
        /*0068*/ 	.word	0x00000800


	//   ....[5]....
        /*006c*/ 	.word	0x00000810


	//   ....[6]....
        /*0070*/ 	.word	0x00000850


	//   ....[7]....
        /*0074*/ 	.word	0x00000860


	//   ....[8]....
        /*0078*/ 	.word	0x000008a0


	//   ....[9]....
        /*007c*/ 	.word	0x000008b0


	//----- nvinfo : EIATTR_EXIT_INSTR_OFFSETS
	.align		4
.L_1715:
        /*0080*/ 	.byte	0x04, 0x1c
        /*0082*/ 	.short	(.L_1717 - .L_1716)


	//   ....[0]....
.L_1716:
        /*0084*/ 	.word	0x00000070


	//   ....[1]....
        /*0088*/ 	.word	0x000023b0


	//----- nvinfo : EIATTR_MAX_THREADS
	.align		4
.L_1717:
        /*008c*/ 	.byte	0x04, 0x05
        /*008e*/ 	.short	(.L_1719 - .L_1718)
.L_1718:
        /*0090*/ 	.word	0x000000e0
        /*0094*/ 	.word	0x00000001
        /*0098*/ 	.word	0x00000001


	//----- nvinfo : EIATTR_CRS_STACK_SIZE
	.align		4
.L_1719:
        /*009c*/ 	.byte	0x04, 0x1e
        /*009e*/ 	.short	(.L_1721 - .L_1720)
.L_1720:
        /*00a0*/ 	.word	0x00000000


	//----- nvinfo : EIATTR_CBANK_PARAM_SIZE
	.align		4
.L_1721:
        /*00a4*/ 	.byte	0x03, 0x19
        /*00a6*/ 	.short	0x00a0


	//----- nvinfo : EIATTR_PARAM_CBANK
	.align		4
        /*00a8*/ 	.byte	0x04, 0x0a
        /*00aa*/ 	.short	(.L_1723 - .L_1722)
	.align		4
.L_1722:
        /*00ac*/ 	.word	index@(.nv.constant0._Z35group_norm_nhwc_fwd_one_pass_kernelI11Fp32IOBf16WLi64ELi14ELi224EEv26Group_norm_nhwc_fwd_params)
        /*00b0*/ 	.short	0x0210
        /*00b2*/ 	.short	0x00a0


	//----- nvinfo : EIATTR_SW_WAR
	.align		4
.L_1723:
        /*00b4*/ 	.byte	0x04, 0x36
        /*00b6*/ 	.short	(.L_1725 - .L_1724)
.L_1724:
        /*00b8*/ 	.word	0x00000008
.L_1725:


//--------------------- .nv.info._Z35group_norm_nhwc_fwd_one_pass_kernelI11Fp32IOBf16WLi128ELi14ELi224EEv26Group_norm_nhwc_fwd_params --------------------------
	.section	.nv.info._Z35group_norm_nhwc_fwd_one_pass_kernelI11Fp32IOBf16WLi128ELi14ELi224EEv26Group_norm_nhwc_fwd_params,"",@"SHT_CUDA_INFO"
	.sectionflags	@""
	.align	4


	//----- nvinfo : EIATTR_CUDA_API_VERSION
	.align		4
        /*0000*/ 	.byte	0x04, 0x37
        /*0002*/ 	.short	(.L_1727 - .L_1726)
.L_1726:
        /*0004*/ 	.word	0x00000082


	//----- nvinfo : EIATTR_KPARAM_INFO
	.align		4
.L_1727:
        /*0008*/ 	.byte	0x04, 0x17
        /*000a*/ 	.short	(.L_1729 - .L_1728)
.L_1728:
        /*000c*/ 	.word	0x00000000
        /*0010*/ 	.short	0x0000
        /*0012*/ 	.short	0x0000
        /*0014*/ 	.byte	0x00, 0xf0, 0x81, 0x02


	//----- nvinfo : EIATTR_SPARSE_MMA_MASK
	.align		4
.L_1729:
        /*0018*/ 	.byte	0x03, 0x50
        /*001a*/ 	.short	0x0000


	//----- nvinfo : EIATTR_MAXREG_COUNT
	.align		4
        /*001c*/ 	.byte	0x03, 0x1b
        /*001e*/ 	.short	0x00ff


	//----- nvinfo : EIATTR_NUM_BARRIERS
	.align		4
        /*0020*/ 	.byte	0x02, 0x4c
        /*0022*/ 	.byte	0x01
	.zero		1


	//----- nvinfo : EIATTR_MERCURY_ISA_VERSION
	.align		4
        /*0024*/ 	.byte	0x03, 0x5f
        /*0026*/ 	.short	0x0101


	//----- nvinfo : EIATTR_COOP_GROUP_MASK_REGIDS
	.align		4
        /*0028*/ 	.byte	0x04, 0x29
        /*002a*/ 	.short	(.L_1731 - .L_1730)


	//   ....[0]....
.L_1730:
        /*002c*/ 	.word	0xffffffff


	//   ....[1]....
        /*0030*/ 	.word	0xffffffff


	//   ....[2]....
        /*0034*/ 	.word	0xffffffff


	//   ....[3]....
        /*0038*/ 	.word	0xffffffff


	//   ....[4]....
        /*003c*/ 	.word	0xffffffff


	//   ....[5]....
        /*0040*/ 	.word	0xffffffff


	//   ....[6]....
        /*0044*/ 	.word	0xffffffff


	//   ....[7]....
        /*0048*/ 	.word	0xffffffff


	//   ....[8]....
        /*004c*/ 	.word	0xffffffff


	//   ....[9]....
        /*0050*/ 	.word	0xffffffff


	//----- nvinfo : EIATTR_COOP_GROUP_INSTR_OFFSETS
	.align		4
.L_1731:
        /*0054*/ 	.byte	0x04, 0x28
        /*0056*/ 	.short	(.L_1733 - .L_1732)


	//   ....[0]....
.L_1732:
        /*0058*/ 	.word	0x00000990


	//   ....[1]....
        /*005c*/ 	.word	0x000009a0


	//   ....[2]....
        /*0060*/ 	.word	0x000009d0


	//   ....[3]....
        /*0064*/ 	.word	0x000009e0


	//   ....[4]....
        /*0068*/ 	.word	0x00000a20


	//   ....[5]....
        /*006c*/ 	.word	0x00000a30


	//   ....[6]....
        /*0070*/ 	.word	0x00000a70


	//   ....[7]....
        /*0074*/ 	.word	0x00000a80


	//   ....[8]....
        /*0078*/ 	.word	0x00000ad0


	//   ....[9]....
        /*007c*/ 	.word	0x00000ae0


	//----- nvinfo : EIATTR_EXIT_INSTR_OFFSETS
	.align		4
.L_1733:
        /*0080*/ 	.byte	0x04, 0x1c
        /*0082*/ 	.short	(.L_1735 - .L_1734)


	//   ....[0]....
.L_1734:
        /*0084*/ 	.word	0x00000070


	//   ....[1]....
        /*0088*/ 	.word	0x000021e0


	//----- nvinfo : EIATTR_MAX_THREADS
	.align		4
.L_1735:
        /*008c*/ 	.byte	0x04, 0x05
        /*008e*/ 	.short	(.L_1737 - .L_1736)
.L_1736:
        /*0090*/ 	.word	0x000000e0
        /*0094*/ 	.word	0x00000001
        /*0098*/ 	.word	0x00000001


	//----- nvinfo : EIATTR_CRS_STACK_SIZE
	.align		4
.L_1737:
        /*009c*/ 	.byte	0x04, 0x1e
        /*009e*/ 	.short	(.L_1739 - .L_1738)
.L_1738:
        /*00a0*/ 	.word	0x00000000


	//----- nvinfo : EIATTR_CBANK_PARAM_SIZE
	.align		4
.L_1739:
        /*00a4*/ 	.byte	0x03, 0x19
        /*00a6*/ 	.short	0x00a0


	//----- nvinfo : EIATTR_PARAM_CBANK
	.align		4
        /*00a8*/ 	.byte	0x04, 0x0a
        /*00aa*/ 	.short	(.L_1741 - .L_1740)
	.align		4
.L_1740:
        /*00ac*/ 	.word	index@(.nv.constant0._Z35group_norm_nhwc_fwd_one_pass_kernelI11Fp32IOBf16WLi128ELi14ELi224EEv26Group_norm_nhwc_fwd_params)
        /*00b0*/ 	.short	0x0210
        /*00b2*/ 	.short	0x00a0


	//----- nvinfo : EIATTR_SW_WAR
	.align		4
.L_1741:
        /*00b4*/ 	.byte	0x04, 0x36
        /*00b6*/ 	.short	(.L_1743 - .L_1742)
.L_1742:
        /*00b8*/ 	.word	0x00000008
.L_1743:


//--------------------- .nv.info._Z35group_norm_nhwc_fwd_one_pass_kernelI11Fp32IOBf16WLi256ELi14ELi224EEv26Group_norm_nhwc_fwd_params --------------------------
	.section	.nv.info._Z35group_norm_nhwc_fwd_one_pass_kernelI11Fp32IOBf16WLi256ELi14ELi224EEv26Group_norm_nhwc_fwd_params,"",@"SHT_CUDA_INFO"
	.sectionflags	@""
	.align	4


	//----- nvinfo : EIATTR_CUDA_API_VERSION
	.align		4
        /*0000*/ 	.byte	0x04, 0x37
        /*0002*/ 	.short	(.L_1745 - .L_1744)
.L_1744:
        /*0004*/ 	.word	0x00000082


	//----- nvinfo : EIATTR_KPARAM_INFO
	.align		4
.L_1745:
        /*0008*/ 	.byte	0x04, 0x17
        /*000a*/ 	.short	(.L_1747 - .L_1746)
.L_1746:
        /*000c*/ 	.word	0x00000000
        /*0010*/ 	.short	0x0000
        /*0012*/ 	.short	0x0000
        /*0014*/ 	.byte	0x00, 0xf0, 0x81, 0x02


	//----- nvinfo : EIATTR_SPARSE_MMA_MASK
	.align		4
.L_1747:
        /*0018*/ 	.byte	0x03, 0x50
        /*001a*/ 	.short	0x0000


	//----- nvinfo : EIATTR_MAXREG_COUNT
	.align		4
        /*001c*/ 	.byte	0x03, 0x1b
        /*001e*/ 	.short	0x00ff


	//----- nvinfo : EIATTR_NUM_BARRIERS
	.align		4
        /*0020*/ 	.byte	0x02, 0x4c
        /*0022*/ 	.byte	0x01
	.zero		1


	//----- nvinfo : EIATTR_MERCURY_ISA_VERSION
	.align		4
        /*0024*/ 	.byte	0x03, 0x5f
        /*0026*/ 	.short	0x0101


	//----- nvinfo : EIATTR_COOP_GROUP_MASK_REGIDS
	.align		4
        /*0028*/ 	.byte	0x04, 0x29
        /*002a*/ 	.short	(.L_1749 - .L_1748)


	//   ....[0]....
.L_1748:
        /*002c*/ 	.word	0xffffffff


	//   ....[1]....
        /*0030*/ 	.word	0xffffffff


	//   ....[2]....
        /*0034*/ 	.word	0xffffffff


	//   ....[3]....
        /*0038*/ 	.word	0xffffffff


	//   ....[4]....
        /*003c*/ 	.word	0xffffffff


	//   ....[5]....
        /*0040*/ 	.word	0xffffffff


	//   ....[6]....
        /*0044*/ 	.word	0xffffffff


	//   ....[7]....
        /*0048*/ 	.word	0xffffffff


	//   ....[8]....
        /*004c*/ 	.word	0xffffffff


	//   ....[9]....
        /*0050*/ 	.word	0xffffffff


	//----- nvinfo : EIATTR_COOP_GROUP_INSTR_OFFSETS
	.align		4
.L_1749:
        /*0054*/ 	.byte	0x04, 0x28
        /*0056*/ 	.short	(.L_1751 - .L_1750)


	//   ....[0]....
.L_1750:
        /*0058*/ 	.word	0x00001010


	//   ....[1]....
        /*005c*/ 	.word	0x00001020


	//   ....[2]....
        /*0060*/ 	.word	0x00001050


	//   ....[3]....
        /*0064*/ 	.word	0x00001060


	//   ....[4]....
        /*0068*/ 	.word	0x000010a0


	//   ....[5]....
        /*006c*/ 	.word	0x000010b0


	//   ....[6]....
        /*0070*/ 	.word	0x000010f0


	//   ....[7]....
        /*0074*/ 	.word	0x00001100


	//   ....[8]....
        /*0078*/ 	.word	0x00001140


	//   ....[9]....
        /*007c*/ 	.word	0x00001150


	//----- nvinfo : EIATTR_EXIT_INSTR_OFFSETS
	.align		4
.L_1751:
        /*0080*/ 	.byte	0x04, 0x1c
        /*0082*/ 	.short	(.L_1753 - .L_1752)


	//   ....[0]....
.L_1752:
        /*0084*/ 	.word	0x00000080


	//   ....[1]....
        /*0088*/ 	.word	0x000039b0


	//----- nvinfo : EIATTR_MAX_THREADS
	.align		4
.L_1753:
        /*008c*/ 	.byte	0x04, 0x05
        /*008e*/ 	.short	(.L_1755 - .L_1754)
.L_1754:
        /*0090*/ 	.word	0x000000e0
        /*0094*/ 	.word	0x00000001
        /*0098*/ 	.word	0x00000001


	//----- nvinfo : EIATTR_CRS_STACK_SIZE
	.align		4
.L_1755:
        /*009c*/ 	.byte	0x04, 0x1e
        /*009e*/ 	.short	(.L_1757 - .L_1756)
.L_1756:
        /*00a0*/ 	.word	0x00000000


	//----- nvinfo : EIATTR_CBANK_PARAM_SIZE
	.align		4
.L_1757:
        /*00a4*/ 	.byte	0x03, 0x19
        /*00a6*/ 	.short	0x00a0


	//----- nvinfo : EIATTR_PARAM_CBANK
	.align		4
        /*00a8*/ 	.byte	0x04, 0x0a
        /*00aa*/ 	.short	(.L_1759 - .L_1758)
	.align		4
.L_1758:
        /*00ac*/ 	.word	index@(.nv.constant0._Z35group_norm_nhwc_fwd_one_pass_kernelI11Fp32IOBf16WLi256ELi14ELi224EEv26Group_norm_nhwc_fwd_params)
        /*00b0*/ 	.short	0x0210
        /*00b2*/ 	.short	0x00a0


	//----- nvinfo : EIATTR_SW_WAR
	.align		4
.L_1759:
        /*00b4*/ 	.byte	0x04, 0x36
        /*00b6*/ 	.short	(.L_1761 - .L_1760)
.L_1760:
        /*00b8*/ 	.word	0x00000008
.L_1761:


//--------------------- .nv.info._Z35group_norm_nhwc_fwd_one_pass_kernelI11Fp32IOBf16WLi512ELi14ELi224EEv26Group_norm_nhwc_fwd_params --------------------------
	.section	.nv.info._Z35group_norm_nhwc_fwd_one_pass_kernelI11Fp32IOBf16WLi512ELi14ELi224EEv26Group_norm_nhwc_fwd_params,"",@"SHT_CUDA_INFO"
	.sectionflags	@""
	.align	4


	//----- nvinfo : EIATTR_CUDA_API_VERSION
	.align		4
        /*0000*/ 	.byte	0x04, 0x37
        /*0002*/ 	.short	(.L_1763 - .L_1762)
.L_1762:
        /*0004*/ 	.word	0x00000082


	//----- nvinfo : EIATTR_KPARAM_INFO
	.align		4
.L_1763:
        /*0008*/ 	.byte	0x04, 0x17
        /*000a*/ 	.short	(.L_1765 - .L_1764)
.L_1764:
        /*000c*/ 	.word	0x00000000
        /*0010*/ 	.short	0x0000
        /*0012*/ 	.short	0x0000
        /*0014*/ 	.byte	0x00, 0xf0, 0x81, 0x02


	//----- nvinfo : EIATTR_SPARSE_MMA_MASK
	.align		4
.L_1765:
        /*0018*/ 	.byte	0x03, 0x50
        /*001a*/ 	.short	0x0000


	//----- nvinfo : EIATTR_MAXREG_COUNT
	.align		4
        /*001c*/ 	.byte	0x03, 0x1b
        /*001e*/ 	.short	0x00ff


	//----- nvinfo : EIATTR_NUM_BARRIERS
	.align		4
        /*0020*/ 	.byte	0x02, 0x4c
        /*0022*/ 	.byte	0x01
	.zero		1


	//----- nvinfo : EIATTR_MERCURY_ISA_VERSION
	.align		4
        /*0024*/ 	.byte	0x03, 0x5f
        /*0026*/ 	.short	0x0101


	//----- nvinfo : EIATTR_COOP_GROUP_MASK_REGIDS
	.align		4
        /*0028*/ 	.byte	0x04, 0x29
        /*002a*/ 	.short	(.L_1767 - .L_1766)


	//   ....[0]....
.L_1766:
        /*002c*/ 	.word	0xffffffff


	//   ....[1]....
        /*0030*/ 	.word	0xffffffff


	//   ....[2]....
        /*0034*/ 	.word	0xffffffff


	//   ....[3]....
        /*0038*/ 	.word	0xffffffff


	//   ....[4]....
        /*003c*/ 	.word	0xffffffff


	//   ....[5]....
        /*0040*/ 	.word	0xffffffff


	//   ....[6]....
        /*0044*/ 	.word	0xffffffff


	//   ....[7]....
        /*0048*/ 	.word	0xffffffff


	//   ....[8]....
        /*004c*/ 	.word	0xffffffff


	//   ....[9]....
        /*0050*/ 	.word	0xffffffff


	//----- nvinfo : EIATTR_COOP_GROUP_INSTR_OFFSETS
	.align		4
.L_1767:
        /*0054*/ 	.byte	0x04, 0x28
        /*0056*/ 	.short	(.L_1769 - .L_1768)


	//   ....[0]....
.L_1768:
        /*0058*/ 	.word	0x000019f0


	//   ....[1]....
        /*005c*/ 	.word	0x00001a00


	//   ....[2]....
        /*0060*/ 	.word	0x00001a30


	//   ....[3]....
        /*0064*/ 	.word	0x00001a40


	//   ....[4]....
        /*0068*/ 	.word	0x00001a80


	//   ....[5]....
        /*006c*/ 	.word	0x00001a90


	//   ....[6]....
        /*0070*/ 	.word	0x00001ad0


	//   ....[7]....
        /*0074*/ 	.word	0x00001ae0


	//   ....[8]....
        /*0078*/ 	.word	0x00001b30


	//   ....[9]....
        /*007c*/ 	.word	0x00001b40


	//----- nvinfo : EIATTR_EXIT_INSTR_OFFSETS
	.align		4
.L_1769:
        /*0080*/ 	.byte	0x04, 0x1c
        /*0082*/ 	.short	(.L_1771 - .L_1770)


	//   ....[0]....
.L_1770:
        /*0084*/ 	.word	0x00000080


	//   ....[1]....
        /*0088*/ 	.word	0x00004d60


	//----- nvinfo : EIATTR_MAX_THREADS
	.align		4
.L_1771:
        /*008c*/ 	.byte	0x04, 0x05
        /*008e*/ 	.short	(.L_1773 - .L_1772)
.L_1772:
        /*0090*/ 	.word	0x000000e0
        /*0094*/ 	.word	0x00000001
        /*0098*/ 	.word	0x00000001


	//----- nvinfo : EIATTR_CRS_STACK_SIZE
	.align		4
.L_1773:
        /*009c*/ 	.byte	0x04, 0x1e
        /*009e*/ 	.short	(.L_1775 - .L_1774)
.L_1774:
        /*00a0*/ 	.word	0x00000000


	//----- nvinfo : EIATTR_CBANK_PARAM_SIZE
	.align		4
.L_1775:
        /*00a4*/ 	.byte	0x03, 0x19
        /*00a6*/ 	.short	0x00a0


	//----- nvinfo : EIATTR_PARAM_CBANK
	.align		4
        /*00a8*/ 	.byte	0x04, 0x0a
        /*00aa*/ 	.short	(.L_1777 - .L_1776)
	.align		4
.L_1776:
        /*00ac*/ 	.word	index@(.nv.constant0._Z35group_norm_nhwc_fwd_one_pass_kernelI11Fp32IOBf16WLi512ELi14ELi224EEv26Group_norm_nhwc_fwd_params)
        /*00b0*/ 	.short	0x0210
        /*00b2*/ 	.short	0x00a0


	//----- nvinfo : EIATTR_SW_WAR
	.align		4
.L_1777:
        /*00b4*/ 	.byte	0x04, 0x36
        /*00b6*/ 	.short	(.L_1779 - .L_1778)
.L_1778:
        /*00b8*/ 	.word	0x00000008
.L_1779:


//--------------------- .nv.info._Z35group_norm_nhwc_fwd_one_pass_kernelI11Fp32IOFp16WLi64ELi14ELi224EEv26Group_norm_nhwc_fwd_params --------------------------
	.section	.nv.info._Z35group_norm_nhwc_fwd_one_pass_kernelI11Fp32IOFp16WLi64ELi14ELi224EEv26Group_norm_nhwc_fwd_params,"",@"SHT_CUDA_INFO"
	.sectionflags	@""
	.align	4


	//----- nvinfo : EIATTR_CUDA_API_VERSION
	.align		4
        /*0000*/ 	.byte	0x04, 0x37
        /*0002*/ 	.short	(.L_1781 - .L_1780)
.L_1780:
        /*0004*/ 	.word	0x00000082


	//----- nvinfo : EIATTR_KPARAM_INFO
	.align		4
.L_1781:
        /*0008*/ 	.byte	0x04, 0x17
        /*000a*/ 	.short	(.L_1783 - .L_1782)
.L_1782:
        /*000c*/ 	.word	0x00000000
        /*0010*/ 	.short	0x0000
        /*0012*/ 	.short	0x0000
        /*0014*/ 	.byte	0x00, 0xf0, 0x81, 0x02


	//----- nvinfo : EIATTR_SPARSE_MMA_MASK
	.align		4
.L_1783:
        /*0018*/ 	.byte	0x03, 0x50
        /*001a*/ 	.short	0x0000


	//----- nvinfo : EIATTR_MAXREG_COUNT
	.align		4
        /*001c*/ 	.byte	0x03, 0x1b
        /*001e*/ 	.short	0x00ff


	//----- nvinfo : EIATTR_NUM_BARRIERS
	.align		4
        /*0020*/ 	.byte	0x02, 0x4c
        /*0022*/ 	.byte	0x01
	.zero		1


	//----- nvinfo : EIATTR_MERCURY_ISA_VERSION
	.align		4
        /*0024*/ 	.byte	0x03, 0x5f
        /*0026*/ 	.short	0x0101


	//----- nvinfo : EIATTR_COOP_GROUP_MASK_REGIDS
	.align		4
        /*0028*/ 	.byte	0x04, 0x29
        /*002a*/ 	.short	(.L_1785 - .L_1784)


	//   ....[0]....
.L_1784:
        /*002c*/ 	.word	0xffffffff


	//   ....[1]....
        /*0030*/ 	.word	0xffffffff


	//   ....[2]....
        /*0034*/ 	.word	0xffffffff


	//   ....[3]....
        /*0038*/ 	.word	0xffffffff


	//   ....[4]....
        /*003c*/ 	.word	0xffffffff


	//   ....[5]....
        /*0040*/ 	.word	0xffffffff


	//   ....[6]....
        /*0044*/ 	.word	0xffffffff


	//   ....[7]....
        /*0048*/ 	.word	0xffffffff


	//   ....[8]....
        /*004c*/ 	.word	0xffffffff


	//   ....[9]....
        /*0050*/ 	.word	0xffffffff


	//----- nvinfo : EIATTR_COOP_GROUP_INSTR_OFFSETS
	.align		4
.L_1785:
        /*0054*/ 	.byte	0x04, 0x28
        /*0056*/ 	.short	(.L_1787 - .L_1786)


	//   ....[0]....
.L_1786:
        /*0058*/ 	.word	0x00000770


	//   ....[1]....
        /*005c*/ 	.word	0x00000780


	//   ....[2]....
        /*0060*/ 	.word	0x000007b0


	//   ....[3]....
        /*0064*/ 	.word	0x000007c0


	//   ....[4]....
        /*0068*/ 	.word	0x00000800


	//   ....[5]....
        /*006c*/ 	.word	0x00000810


	//   ....[6]....
        /*0070*/ 	.word	0x00000850


	//   ....[7]....
        /*0074*/ 	.word	0x00000860


	//   ....[8]....
        /*0078*/ 	.word	0x000008a0


	//   ....[9]....
        /*007c*/ 	.word	0x000008b0


	//----- nvinfo : EIATTR_EXIT_INSTR_OFFSETS
	.align		4
.L_1787:
        /*0080*/ 	.byte	0x04, 0x1c
        /*0082*/ 	.short	(.L_1789 - .L_1788)


	//   ....[0]....
.L_1788:
        /*0084*/ 	.word	0x00000070


	//   ....[1]....
        /*0088*/ 	.word	0x000023b0


	//----- nvinfo : EIATTR_MAX_THREADS
	.align		4
.L_1789:
        /*008c*/ 	.byte	0x04, 0x05
        /*008e*/ 	.short	(.L_1791 - .L_1790)
.L_1790:
        /*0090*/ 	.word	0x000000e0
        /*0094*/ 	.word	0x00000001
        /*0098*/ 	.word	0x00000001


	//----- nvinfo : EIATTR_CRS_STACK_SIZE
	.align		4
.L_1791:
        /*009c*/ 	.byte	0x04, 0x1e
        /*009e*/ 	.short	(.L_1793 - .L_1792)
.L_1792:
        /*00a0*/ 	.word	0x00000000


	//----- nvinfo : EIATTR_CBANK_PARAM_SIZE
	.align		4
.L_1793:
        /*00a4*/ 	.byte	0x03, 0x19
        /*00a6*/ 	.short	0x00a0


	//----- nvinfo : EIATTR_PARAM_CBANK
	.align		4
        /*00a8*/ 	.byte	0x04, 0x0a
        /*00aa*/ 	.short	(.L_1795 - .L_1794)
	.align		4
.L_1794:
        /*00ac*/ 	.word	index@(.nv.constant0._Z35group_norm_nhwc_fwd_one_pass_kernelI11Fp32IOFp16WLi64ELi14ELi224EEv26Group_norm_nhwc_fwd_params)
        /*00b0*/ 	.short	0x0210
        /*00b2*/ 	.short	0x00a0


	//----- nvinfo : EIATTR_SW_WAR
	.align		4
.L_1795:
        /*00b4*/ 	.byte	0x04, 0x36
        /*00b6*/ 	.short	(.L_1797 - .L_1796)
.L_1796:
        /*00b8*/ 	.word	0x00000008
.L_1797:


//--------------------- .nv.info._Z35group_norm_nhwc_fwd_one_pass_kernelI11Fp32IOFp16WLi128ELi14ELi224EEv26Group_norm_nhwc_fwd_params --------------------------
	.section	.nv.info._Z35group_norm_nhwc_fwd_one_pass_kernelI11Fp32IOFp16WLi128ELi14ELi224EEv26Group_norm_nhwc_fwd_params,"",@"SHT_CUDA_INFO"
	.sectionflags	@""
	.align	4


	//----- nvinfo : EIATTR_CUDA_API_VERSION
	.align		4
        /*0000*/ 	.byte	0x04, 0x37
        /*0002*/ 	.short	(.L_1799 - .L_1798)
.L_1798:
        /*0004*/ 	.word	0x00000082


	//----- nvinfo : EIATTR_KPARAM_INFO
	.align		4
.L_1799:
        /*0008*/ 	.byte	0x04, 0x17
        /*000a*/ 	.short	(.L_1801 - .L_1800)
.L_1800:
        /*000c*/ 	.word	0x00000000
        /*0010*/ 	.short	0x0000
        /*0012*/ 	.short	0x0000
        /*0014*/ 	.byte	0x00, 0xf0, 0x81, 0x02


	//----- nvinfo : EIATTR_SPARSE_MMA_MASK
	.align		4
.L_1801:
        /*0018*/ 	.byte	0x03, 0x50
        /*001a*/ 	.short	0x0000


	//----- nvinfo : EIATTR_MAXREG_COUNT
	.align		4
        /*001c*/ 	.byte	0x03, 0x1b
        /*001e*/ 	.short	0x00ff


	//----- nvinfo : EIATTR_NUM_BARRIERS
	.align		4
        /*0020*/ 	.byte	0x02, 0x4c
        /*0022*/ 	.byte	0x01
	.zero		1


	//----- nvinfo : EIATTR_MERCURY_ISA_VERSION
	.align		4
        /*0024*/ 	.byte	0x03, 0x5f
        /*0026*/ 	.short	0x0101


	//----- nvinfo : EIATTR_COOP_GROUP_MASK_REGIDS
	.align		4
        /*0028*/ 	.byte	0x04, 0x29
        /*002a*/ 	.short	(.L_1803 - .L_1802)


	//   ....[0]....
.L_1802:
        /*002c*/ 	.word	0xffffffff


	//   ....[1]....
        /*0030*/ 	.word	0xffffffff


	//   ....[2]....
        /*0034*/ 	.word	0xffffffff


	//   ....[3]....
        /*0038*/ 	.word	0xffffffff


	//   ....[4]....
        /*003c*/ 	.word	0xffffffff


	//   ....[5]....
        /*0040*/ 	.word	0xffffffff


	//   ....[6]....
        /*0044*/ 	.word	0xffffffff


	//   ....[7]....
        /*0048*/ 	.word	0xffffffff


	//   ....[8]....
        /*004c*/ 	.word	0xffffffff


	//   ....[9]....
        /*0050*/ 	.word	0xffffffff


	//----- nvinfo : EIATTR_COOP_GROUP_INSTR_OFFSETS
	.align		4
.L_1803:
        /*0054*/ 	.byte	0x04, 0x28
        /*0056*/ 	.short	(.L_1805 - .L_1804)


	//   ....[0]....
.L_1804:
        /*0058*/ 	.word	0x00000990


	//   ....[1]....
        /*005c*/ 	.word	0x000009a0


	//   ....[2]....
        /*0060*/ 	.word	0x000009d0


	//   ....[3]....
        /*0064*/ 	.word	0x000009e0


	//   ....[4]....
        /*0068*/ 	.word	0x00000a20


	//   ....[5]....
        /*006c*/ 	.word	0x00000a30


	//   ....[6]....
        /*0070*/ 	.word	0x00000a70


	//   ....[7]....
        /*0074*/ 	.word	0x00000a80


	//   ....[8]....
        /*0078*/ 	.word	0x00000ad0


	//   ....[9]....
        /*007c*/ 	.word	0x00000ae0


	//----- nvinfo : EIATTR_EXIT_INSTR_OFFSETS
	.align		4
.L_1805:
        /*0080*/ 	.byte	0x04, 0x1c
        /*0082*/ 	.short	(.L_1807 - .L_1806)


	//   ....[0]....
.L_1806:
        /*0084*/ 	.word	0x00000070


	//   ....[1]....
        /*0088*/ 	.word	0x000021e0


	//----- nvinfo : EIATTR_MAX_THREADS
	.align		4
.L_1807:
        /*008c*/ 	.byte	0x04, 0x05
        /*008e*/ 	.short	(.L_1809 - .L_1808)
.L_1808:
        /*0090*/ 	.word	0x000000e0
        /*0094*/ 	.word	0x00000001
        /*0098*/ 	.word	0x00000001


	//----- nvinfo : EIATTR_CRS_STACK_SIZE
	.align		4
.L_1809:
        /*009c*/ 	.byte	0x04, 0x1e
        /*009e*/ 	.short	(.L_1811 - .L_1810)
.L_1810:
        /*00a0*/ 	.word	0x00000000


	//----- nvinfo : EIATTR_CBANK_PARAM_SIZE
	.align		4
.L_1811:
        /*00a4*/ 	.byte	0x03, 0x19
        /*00a6*/ 	.short	0x00a0


	//----- nvinfo : EIATTR_PARAM_CBANK
	.align		4
        /*00a8*/ 	.byte	0x04, 0x0a
        /*00aa*/ 	.short	(.L_1813 - .L_1812)
	.align		4
.L_1812:
        /*00ac*/ 	.word	index@(.nv.constant0._Z35group_norm_nhwc_fwd_one_pass_kernelI11Fp32IOFp16WLi128ELi14ELi224EEv26Group_norm_nhwc_fwd_params)
        /*00b0*/ 	.short	0x0210
        /*00b2*/ 	.short	0x00a0


	//----- nvinfo : EIATTR_SW_WAR
	.align		4
.L_1813:
        /*00b4*/ 	.byte	0x04, 0x36
        /*00b6*/ 	.short	(.L_1815 - .L_1814)
.L_1814:
        /*00b8*/ 	.word	0x00000008
.L_1815:


//--------------------- .nv.info._Z35group_norm_nhwc_fwd_one_pass_kernelI11Fp32IOFp16WLi256ELi14ELi224EEv26Group_norm_nhwc_fwd_params --------------------------
	.section	.nv.info._Z35group_norm_nhwc_fwd_one_pass_kernelI11Fp32IOFp16WLi256ELi14ELi224EEv26Group_norm_nhwc_fwd_params,"",@"SHT_CUDA_INFO"
	.sectionflags	@""
	.align	4


	//----- nvinfo : EIATTR_CUDA_API_VERSION
	.align		4
        /*0000*/ 	.byte	0x04, 0x37
        /*0002*/ 	.short	(.L_1817 - .L_1816)
.L_1816:
        /*0004*/ 	.word	0x00000082


	//----- nvinfo : EIATTR_KPARAM_INFO
	.align		4
.L_1817:
        /*0008*/ 	.byte	0x04, 0x17
        /*000a*/ 	.short	(.L_1819 - .L_1818)
.L_1818:
        /*000c*/ 	.word	0x00000000
        /*0010*/ 	.short	0x0000
        /*0012*/ 	.short	0x0000
        /*0014*/ 	.byte	0x00, 0xf0, 0x81, 0x02


	//----- nvinfo : EIATTR_SPARSE_MMA_MASK
	.align		4
.L_1819:
        /*0018*/ 	.byte	0x03, 0x50
        /*001a*/ 	.short	0x0000


	//----- nvinfo : EIATTR_MAXREG_COUNT
	.align		4
        /*001c*/ 	.byte	0x03, 0x1b
        /*001e*/ 	.short	0x00ff


	//----- nvinfo : EIATTR_NUM_BARRIERS
	.align		4
        /*0020*/ 	.byte	0x02, 0x4c
        /*0022*/ 	.byte	0x01
	.zero		1


	//----- nvinfo : EIATTR_MERCURY_ISA_VERSION
	.align		4
        /*0024*/ 	.byte	0x03, 0x5f
        /*0026*/ 	.short	0x0101


	//----- nvinfo : EIATTR_COOP_GROUP_MASK_REGIDS
	.align		4
        /*0028*/ 	.byte	0x04, 0x29
        /*002a*/ 	.short	(.L_1821 - .L_1820)


	//   ....[0]....
.L_1820:
        /*002c*/ 	.word	0xffffffff


	//   ....[1]....
        /*0030*/ 	.word	0xffffffff


	//   ....[2]....
        /*0034*/ 	.word	0xffffffff


	//   ....[3]....
        /*0038*/ 	.word	0xffffffff


	//   ....[4]....
        /*003c*/ 	.word	0xffffffff


	//   ....[5]....
        /*0040*/ 	.word	0xffffffff


	//   ....[6]....
        /*0044*/ 	.word	0xffffffff


	//   ....[7]....
        /*0048*/ 	.word	0xffffffff


	//   ....[8]....
        /*004c*/ 	.word	0xffffffff


	//   ....[9]....
        /*0050*/ 	.word	0xffffffff


	//----- nvinfo : EIATTR_COOP_GROUP_INSTR_OFFSETS
	.align		4
.L_1821:
        /*0054*/ 	.byte	0x04, 0x28
        /*0056*/ 	.short	(.L_1823 - .L_1822)


	//   ....[0]....
.L_1822:
        /*0058*/ 	.word	0x00001010


	//   ....[1]....
        /*005c*/ 	.word	0x00001020


	//   ....[2]....
        /*0060*/ 	.word	0x00001050


	//   ....[3]....
        /*0064*/ 	.word	0x00001060


	//   ....[4]....
        /*0068*/ 	.word	0x000010a0


	//   ....[5]....
        /*006c*/ 	.word	0x000010b0


	//   ....[6]....
        /*0070*/ 	.word	0x000010f0


	//   ....[7]....
        /*0074*/ 	.word	0x00001100


	//   ....[8]....
        /*0078*/ 	.word	0x00001140


	//   ....[9]....
        /*007c*/ 	.word	0x00001150


	//----- nvinfo : EIATTR_EXIT_INSTR_OFFSETS
	.align		4
.L_1823:
        /*0080*/ 	.byte	0x04, 0x1c
        /*0082*/ 	.short	(.L_1825 - .L_1824)


	//   ....[0]....
.L_1824:
        /*0084*/ 	.word	0x00000080


	//   ....[1]....
        /*0088*/ 	.word	0x000039b0


	//----- nvinfo : EIATTR_MAX_THREADS
	.align		4
.L_1825:
        /*008c*/ 	.byte	0x04, 0x05
        /*008e*/ 	.short	(.L_1827 - .L_1826)
.L_1826:
        /*0090*/ 	.word	0x000000e0
        /*0094*/ 	.word	0x00000001
        /*0098*/ 	.word	0x00000001


	//----- nvinfo : EIATTR_CRS_STACK_SIZE
	.align		4
.L_1827:
        /*009c*/ 	.byte	0x04, 0x1e
        /*009e*/ 	.short	(.L_1829 - .L_1828)
.L_1828:
        /*00a0*/ 	.word	0x00000000


	//----- nvinfo : EIATTR_CBANK_PARAM_SIZE
	.align		4
.L_1829:
        /*00a4*/ 	.byte	0x03, 0x19
        /*00a6*/ 	.short	0x00a0


	//----- nvinfo : EIATTR_PARAM_CBANK
	.align		4
        /*00a8*/ 	.byte	0x04, 0x0a
        /*00aa*/ 	.short	(.L_1831 - .L_1830)
	.align		4
.L_1830:
        /*00ac*/ 	.word	index@(.nv.constant0._Z35group_norm_nhwc_fwd_one_pass_kernelI11Fp32IOFp16WLi256ELi14ELi224EEv26Group_norm_nhwc_fwd_params)
        /*00b0*/ 	.short	0x0210
        /*00b2*/ 	.short	0x00a0


	//----- nvinfo : EIATTR_SW_WAR
	.align		4
.L_1831:
        /*00b4*/ 	.byte	0x04, 0x36
        /*00b6*/ 	.short	(.L_1833 - .L_1832)
.L_1832:
        /*00b8*/ 	.word	0x00000008
.L_1833:


//--------------------- .nv.info._Z35group_norm_nhwc_fwd_one_pass_kernelI11Fp32IOFp16WLi512ELi14ELi224EEv26Group_norm_nhwc_fwd_params --------------------------
	.section	.nv.info._Z35group_norm_nhwc_fwd_one_pass_kernelI11Fp32IOFp16WLi512ELi14ELi224EEv26Group_norm_nhwc_fwd_params,"",@"SHT_CUDA_INFO"
	.sectionflags	@""
	.align	4


	//----- nvinfo : EIATTR_CUDA_API_VERSION
	.align		4
        /*0000*/ 	.byte	0x04, 0x37
        /*0002*/ 	.short	(.L_1835 - .L_1834)
.L_1834:
        /*0004*/ 	.word	0x00000082


	//----- nvinfo : EIATTR_KPARAM_INFO
	.align		4
.L_1835:
        /*0008*/ 	.byte	0x04, 0x17
        /*000a*/ 	.short	(.L_1837 - .L_1836)
.L_1836:
        /*000c*/ 	.word	0x00000000
        /*0010*/ 	.short	0x0000
        /*0012*/ 	.short	0x0000
        /*0014*/ 	.byte	0x00, 0xf0, 0x81, 0x02


	//----- nvinfo : EIATTR_SPARSE_MMA_MASK
	.align		4
.L_1837:
        /*0018*/ 	.byte	0x03, 0x50
        /*001a*/ 	.short	0x0000


	//----- nvinfo : EIATTR_MAXREG_COUNT
	.align		4
        /*001c*/ 	.byte	0x03, 0x1b
        /*001e*/ 	.short	0x00ff


	//----- nvinfo : EIATTR_NUM_BARRIERS
	.align		4
        /*0020*/ 	.byte	0x02, 0x4c
        /*0022*/ 	.byte	0x01
	.zero		1


	//----- nvinfo : EIATTR_MERCURY_ISA_VERSION
	.align		4
        /*0024*/ 	.byte	0x03, 0x5f
        /*0026*/ 	.short	0x0101


	//----- nvinfo : EIATTR_COOP_GROUP_MASK_REGIDS
	.align		4
        /*0028*/ 	.byte	0x04, 0x29
        /*002a*/ 	.short	(.L_1839 - .L_1838)


	//   ....[0]....
.L_1838:
        /*002c*/ 	.word	0xffffffff


	//   ....[1]....
        /*0030*/ 	.word	0xffffffff


	//   ....[2]....
        /*0034*/ 	.word	0xffffffff


	//   ....[3]....
        /*0038*/ 	.word	0xffffffff


	//   ....[4]....
        /*003c*/ 	.word	0xffffffff


	//   ....[5]....
        /*0040*/ 	.word	0xffffffff


	//   ....[6]....
        /*0044*/ 	.word	0xffffffff


	//   ....[7]....
        /*0048*/ 	.word	0xffffffff


	//   ....[8]....
        /*004c*/ 	.word	0xffffffff


	//   ....[9]....
        /*0050*/ 	.word	0xffffffff


	//----- nvinfo : EIATTR_COOP_GROUP_INSTR_OFFSETS
	.align		4
.L_1839:
        /*0054*/ 	.byte	0x04, 0x28
        /*0056*/ 	.short	(.L_1841 - .L_1840)


	//   ....[0]....
.L_1840:
        /*0058*/ 	.word	0x000019f0


	//   ....[1]....
        /*005c*/ 	.word	0x00001a00


	//   ....[2]....
        /*0060*/ 	.word	0x00001a30


	//   ....[3]....
        /*0064*/ 	.word	0x00001a40


	//   ....[4]....
        /*0068*/ 	.word	0x00001a80


	//   ....[5]....
        /*006c*/ 	.word	0x00001a90


	//   ....[6]....
        /*0070*/ 	.word	0x00001ad0


	//   ....[7]....
        /*0074*/ 	.word	0x00001ae0


	//   ....[8]....
        /*0078*/ 	.word	0x00001b30


	//   ....[9]....
        /*007c*/ 	.word	0x00001b40


	//----- nvinfo : EIATTR_EXIT_INSTR_OFFSETS
	.align		4
.L_1841:
        /*0080*/ 	.byte	0x04, 0x1c
        /*0082*/ 	.short	(.L_1843 - .L_1842)


	//   ....[0]....
.L_1842:
        /*0084*/ 	.word	0x00000080


	//   ....[1]....
        /*0088*/ 	.word	0x00004d60


	//----- nvinfo : EIATTR_MAX_THREADS
	.align		4
.L_1843:
        /*008c*/ 	.byte	0x04, 0x05
        /*008e*/ 	.short	(.L_1845 - .L_1844)
.L_1844:
        /*0090*/ 	.word	0x000000e0
        /*0094*/ 	.word	0x00000001
        /*0098*/ 	.word	0x00000001


	//----- nvinfo : EIATTR_CRS_STACK_SIZE
	.align		4
.L_1845:
        /*009c*/ 	.byte	0x04, 0x1e
        /*009e*/ 	.short	(.L_1847 - .L_1846)
.L_1846:
        /*00a0*/ 	.word	0x00000000


	//----- nvinfo : EIATTR_CBANK_PARAM_SIZE
	.align		4
.L_1847:
        /*00a4*/ 	.byte	0x03, 0x19
        /*00a6*/ 	.short	0x00a0


	//----- nvinfo : EIATTR_PARAM_CBANK
	.align		4
        /*00a8*/ 	.byte	0x04, 0x0a
        /*00aa*/ 	.short	(.L_1849 - .L_1848)
	.align		4
.L_1848:
        /*00ac*/ 	.word	index@(.nv.constant0._Z35group_norm_nhwc_fwd_one_pass_kernelI11Fp32IOFp16WLi512ELi14ELi224EEv26Group_norm_nhwc_fwd_params)
        /*00b0*/ 	.short	0x0210
        /*00b2*/ 	.short	0x00a0


	//----- nvinfo : EIATTR_SW_WAR
	.align		4
.L_1849:
        /*00b4*/ 	.byte	0x04, 0x36
        /*00b6*/ 	.short	(.L_1851 - .L_1850)
.L_1850:
        /*00b8*/ 	.word	0x00000008
.L_1851:


//--------------------- .nv.callgraph             --------------------------
	.section	.nv.callgraph,"",@"SHT_CUDA_CALLGRAPH"
	.align	4
	.sectionentsize	8
	.align		4
        /*0000*/ 	.word	0x00000000
	.align		4
        /*0004*/ 	.word	0xffffffff
	.align		4
        /*0008*/ 	.word	0x00000000
	.align		4
        /*000c*/ 	.word	0xfffffffe
	.align		4
        /*0010*/ 	.word	0x00000000
	.align		4
        /*0014*/ 	.word	0xfffffffd
	.align		4
        /*0018*/ 	.word	0x00000000
	.align		4
        /*001c*/ 	.word	0xfffffffc


//--------------------- .nv.constant4             --------------------------
	.section	.nv.constant4,"a",@progbits
	.align	8
	.align		8
.nv.constant4:
        /*0000*/ 	.dword	_ZN61_INTERNAL_4e50bc23_30_group_norm_nhwc_one_pass_14_cu_880cdd6b4cuda3std3__45__cpo5beginE
	.align		8
        /*0008*/ 	.dword	_ZN61_INTERNAL_4e50bc23_30_group_norm_nhwc_one_pass_14_cu_880cdd6b4cuda3std3__45__cpo3endE
	.align		8
        /*0010*/ 	.dword	_ZN61_INTERNAL_4e50bc23_30_group_norm_nhwc_one_pass_14_cu_880cdd6b4cuda3std3__45__cpo6cbeginE
	.align		8
        /*0018*/ 	.dword	_ZN61_INTERNAL_4e50bc23_30_group_norm_nhwc_one_pass_14_cu_880cdd6b4cuda3std3__45__cpo4cendE
	.align		8
        /*0020*/ 	.dword	_ZN61_INTERNAL_4e50bc23_30_group_norm_nhwc_one_pass_14_cu_880cdd6b4cuda3std3__45__cpo6rbeginE
	.align		8
        /*0028*/ 	.dword	_ZN61_INTERNAL_4e50bc23_30_group_norm_nhwc_one_pass_14_cu_880cdd6b4cuda3std3__45__cpo4rendE
	.align		8
        /*0030*/ 	.dword	_ZN61_INTERNAL_4e50bc23_30_group_norm_nhwc_one_pass_14_cu_880cdd6b4cuda3std3__45__cpo7crbeginE
	.align		8
        /*0038*/ 	.dword	_ZN61_INTERNAL_4e50bc23_30_group_norm_nhwc_one_pass_14_cu_880cdd6b4cuda3std3__45__cpo5crendE
	.align		8
        /*0040*/ 	.dword	_ZN61_INTERNAL_4e50bc23_30_group_norm_nhwc_one_pass_14_cu_880cdd6b4cuda3std3__463_GLOBAL__N__4e50bc23_30_group_norm_nhwc_one_pass_14_cu_880cdd6b6ignoreE
	.align		8
        /*0048*/ 	.dword	_ZN61_INTERNAL_4e50bc23_30_group_norm_nhwc_one_pass_14_cu_880cdd6b4cuda3std3__419piecewise_constructE
	.align		8
        /*0050*/ 	.dword	_ZN61_INTERNAL_4e50bc23_30_group_norm_nhwc_one_pass_14_cu_880cdd6b4cuda3std3__48in_placeE
	.align		8
        /*0058*/ 	.dword	_ZN61_INTERNAL_4e50bc23_30_group_norm_nhwc_one_pass_14_cu_880cdd6b4cuda3std3__420unreachable_sentinelE
	.align		8
        /*0060*/ 	.dword	_ZN61_INTERNAL_4e50bc23_30_group_norm_nhwc_one_pass_14_cu_880cdd6b4cuda3std3__47nulloptE
	.align		8
        /*0068*/ 	.dword	_ZN61_INTERNAL_4e50bc23_30_group_norm_nhwc_one_pass_14_cu_880cdd6b4cuda3std3__48unexpectE
	.align		8
        /*0070*/ 	.dword	_ZN61_INTERNAL_4e50bc23_30_group_norm_nhwc_one_pass_14_cu_880cdd6b4cuda3std6ranges3__45__cpo4swapE
	.align		8
        /*0078*/ 	.dword	_ZN61_INTERNAL_4e50bc23_30_group_norm_nhwc_one_pass_14_cu_880cdd6b4cuda3std6ranges3__45__cpo9iter_moveE
	.align		8
        /*0080*/ 	.dword	_ZN61_INTERNAL_4e50bc23_30_group_norm_nhwc_one_pass_14_cu_880cdd6b4cuda3std6ranges3__45__cpo5beginE
	.align		8
        /*0088*/ 	.dword	_ZN61_INTERNAL_4e50bc23_30_group_norm_nhwc_one_pass_14_cu_880cdd6b4cuda3std6ranges3__45__cpo3endE
	.align		8
        /*0090*/ 	.dword	_ZN61_INTERNAL_4e50bc23_30_group_norm_nhwc_one_pass_14_cu_880cdd6b4cuda3std6ranges3__45__cpo6cbeginE
	.align		8
        /*0098*/ 	.dword	_ZN61_INTERNAL_4e50bc23_30_group_norm_nhwc_one_pass_14_cu_880cdd6b4cuda3std6ranges3__45__cpo4cendE
	.align		8
        /*00a0*/ 	.dword	_ZN61_INTERNAL_4e50bc23_30_group_norm_nhwc_one_pass_14_cu_880cdd6b4cuda3std6ranges3__45__cpo7advanceE
	.align		8
        /*00a8*/ 	.dword	_ZN61_INTERNAL_4e50bc23_30_group_norm_nhwc_one_pass_14_cu_880cdd6b4cuda3std6ranges3__45__cpo9iter_swapE
	.align		8
        /*00b0*/ 	.dword	_ZN61_INTERNAL_4e50bc23_30_group_norm_nhwc_one_pass_14_cu_880cdd6b4cuda3std6ranges3__45__cpo4nextE
	.align		8
        /*00b8*/ 	.dword	_ZN61_INTERNAL_4e50bc23_30_group_norm_nhwc_one_pass_14_cu_880cdd6b4cuda3std6ranges3__45__cpo4prevE
	.align		8
        /*00c0*/ 	.dword	_ZN61_INTERNAL_4e50bc23_30_group_norm_nhwc_one_pass_14_cu_880cdd6b4cuda3std6ranges3__45__cpo4dataE
	.align		8
        /*00c8*/ 	.dword	_ZN61_INTERNAL_4e50bc23_30_group_norm_nhwc_one_pass_14_cu_880cdd6b4cuda3std6ranges3__45__cpo5cdataE
	.align		8
        /*00d0*/ 	.dword	_ZN61_INTERNAL_4e50bc23_30_group_norm_nhwc_one_pass_14_cu_880cdd6b4cuda3std6ranges3__45__cpo4sizeE
	.align		8
        /*00d8*/ 	.dword	_ZN61_INTERNAL_4e50bc23_30_group_norm_nhwc_one_pass_14_cu_880cdd6b4cuda3std6ranges3__45__cpo5ssizeE
	.align		8
        /*00e0*/ 	.dword	_ZN61_INTERNAL_4e50bc23_30_group_norm_nhwc_one_pass_14_cu_880cdd6b4cuda3std6ranges3__45__cpo8distanceE
	.align		8
        /*00e8*/ 	.dword	_ZN61_INTERNAL_4e50bc23_30_group_norm_nhwc_one_pass_14_cu_880cdd6b6thrust23THRUST_300001_SM_900_NS6system6detail10sequential3seqE
	.align		8
        /*00f0*/ 	.dword	_ZN61_INTERNAL_4e50bc23_30_group_norm_nhwc_one_pass_14_cu_880cdd6b6thrust23THRUST_300001_SM_900_NS12placeholders2_1E
	.align		8
        /*00f8*/ 	.dword	_ZN61_INTERNAL_4e50bc23_30_group_norm_nhwc_one_pass_14_cu_880cdd6b6thrust23THRUST_300001_SM_900_NS12placeholders2_2E
	.align		8
        /*0100*/ 	.dword	_ZN61_INTERNAL_4e50bc23_30_group_norm_nhwc_one_pass_14_cu_880cdd6b6thrust23THRUST_300001_SM_900_NS12placeholders2_3E
	.align		8
        /*0108*/ 	.dword	_ZN61_INTERNAL_4e50bc23_30_group_norm_nhwc_one_pass_14_cu_880cdd6b6thrust23THRUST_300001_SM_900_NS12placeholders2_4E
	.align		8
        /*0110*/ 	.dword	_ZN61_INTERNAL_4e50bc23_30_group_norm_nhwc_one_pass_14_cu_880cdd6b6thrust23THRUST_300001_SM_900_NS12placeholders2_5E
	.align		8
        /*0118*/ 	.dword	_ZN61_INTERNAL_4e50bc23_30_group_norm_nhwc_one_pass_14_cu_880cdd6b6thrust23THRUST_300001_SM_900_NS12placeholders2_6E
	.align		8
        /*0120*/ 	.dword	_ZN61_INTERNAL_4e50bc23_30_group_norm_nhwc_one_pass_14_cu_880cdd6b6thrust23THRUST_300001_SM_900_NS12placeholders2_7E
	.align		8
        /*0128*/ 	.dword	_ZN61_INTERNAL_4e50bc23_30_group_norm_nhwc_one_pass_14_cu_880cdd6b6thrust23THRUST_300001_SM_900_NS12placeholders2_8E
	.align		8
        /*0130*/ 	.dword	_ZN61_INTERNAL_4e50bc23_30_group_norm_nhwc_one_pass_14_cu_880cdd6b6thrust23THRUST_300001_SM_900_NS12placeholders2_9E
	.align		8
        /*0138*/ 	.dword	_ZN61_INTERNAL_4e50bc23_30_group_norm_nhwc_one_pass_14_cu_880cdd6b6thrust23THRUST_300001_SM_900_NS12placeholders3_10E


//--------------------- .text._ZN3cub17CUB_300001_SM_9006detail11EmptyKernelIvEEvv --------------------------
	.section	.text._ZN3cub17CUB_300001_SM_9006detail11EmptyKernelIvEEvv,"ax",@progbits
	.align	128
        .global         _ZN3cub17CUB_300001_SM_9006detail11EmptyKernelIvEEvv
        .type           _ZN3cub17CUB_300001_SM_9006detail11EmptyKernelIvEEvv,@function
        .size           _ZN3cub17CUB_300001_SM_9006detail11EmptyKernelIvEEvv,(.L_x_3277 - _ZN3cub17CUB_300001_SM_9006detail11EmptyKernelIvEEvv)
        .other          _ZN3cub17CUB_300001_SM_9006detail11EmptyKernelIvEEvv,@"STO_CUDA_ENTRY STV_DEFAULT"
_ZN3cub17CUB_300001_SM_9006detail11EmptyKernelIvEEvv:
.text._ZN3cub17CUB_300001_SM_9006detail11EmptyKernelIvEEvv:
[----:B------:R-:W-:Y:S01]  /*0000*/  LDC R1, c[0x0][0x28] ;  /* 0x00000a00ff017b82 */ /* 0x000fe20000000800 */
[----:B------:R-:W-:Y:S05]  /*0010*/  EXIT ;  /* 0x000000000000794d */ /* 0x000fea0003800000 */
.L_x_0:
[----:B------:R-:W-:-:S00]  /*0020*/  BRA `(.L_x_0) ;  /* 0xfffffffc00fc7947 */ /* 0x000fc0000383ffff */
[----:B------:R-:W-:-:S00]  /*0030*/  NOP ;  /* 0x0000000000007918 */ /* 0x000fc00000000000 */
        /* <DEDUP_REMOVED lines=12> */
.L_x_3277:


//--------------------- .text._Z35group_norm_nhwc_bwd_one_pass_kernelI11Bf16IOFp32WLi64ELi14ELi224EEv26Group_norm_nhwc_bwd_params --------------------------
	.section	.text._Z35group_norm_nhwc_bwd_one_pass_kernelI11Bf16IOFp32WLi64ELi14ELi224EEv26Group_norm_nhwc_bwd_params,"ax",@progbits
	.align	128
        .global         _Z35group_norm_nhwc_bwd_one_pass_kernelI11Bf16IOFp32WLi64ELi14ELi224EEv26Group_norm_nhwc_bwd_params
        .type           _Z35group_norm_nhwc_bwd_one_pass_kernelI11Bf16IOFp32WLi64ELi14ELi224EEv26Group_norm_nhwc_bwd_params,@function
        .size           _Z35group_norm_nhwc_bwd_one_pass_kernelI11Bf16IOFp32WLi64ELi14ELi224EEv26Group_norm_nhwc_bwd_params,(.L_x_3278 - _Z35group_norm_nhwc_bwd_one_pass_kernelI11Bf16IOFp32WLi64ELi14ELi224EEv26Group_norm_nhwc_bwd_params)
        .other          _Z35group_norm_nhwc_bwd_one_pass_kernelI11Bf16IOFp32WLi64ELi14ELi224EEv26Group_norm_nhwc_bwd_params,@"STO_CUDA_ENTRY STV_DEFAULT"
_Z35group_norm_nhwc_bwd_one_pass_kernelI11Bf16IOFp32WLi64ELi14ELi224EEv26Group_norm_nhwc_bwd_params:
.text._Z35group_norm_nhwc_bwd_one_pass_kernelI11Bf16IOFp32WLi64ELi14ELi224EEv26Group_norm_nhwc_bwd_params:
[----:B------:R-:W-:Y:S08]  /*0000*/  LDC R1, c[0x0][0x28] ;  /* 0x00000a00ff017b82 */ /* 0x000ff00000000800 */
[----:B------:R-:W0:Y:S01]  /*0010*/  S2UR UR9, SR_CTAID.Y ;  /* 0x00000000000979c3 */ /* 0x000e220000002600 */
[----:B------:R-:W1:Y:S01]  /*0020*/  S2R R43, SR_TID.X ;  /* 0x00000000002b7919 */ /* 0x000e620000002100 */
[----:B------:R-:W-:Y:S01]  /*0030*/  ULDC UR5, c[0x0][0x2a0] ;  /* 0x0000a80000057ab9 */ /* 0x000fe20000000800 */
[----:B------:R-:W-:Y:S01]  /*0040*/  ULDC UR4, c[0x0][0x270] ;  /* 0x00009c0000047ab9 */ /* 0x000fe20000000800 */
[----:B------:R-:W-:Y:S01]  /*0050*/  ULDC.64 UR14, c[0x0][0x208] ;  /* 0x00008200000e7ab9 */ /* 0x000fe20000000a00 */
[----:B------:R-:W-:-:S04]  /*0060*/  UIMAD UR5, UR5, UR4, URZ ;  /* 0x00000004050572a4 */ /* 0x000fc8000f8e023f */
[----:B0-----:R-:W-:-:S06]  /*0070*/  UISETP.GE.AND UP0, UPT, UR9, UR5, UPT ;  /* 0x000000050900728c */ /* 0x001fcc000bf06270 */
[----:B------:R-:W-:Y:S01]  /*0080*/  PLOP3.LUT P0, PT, PT, PT, UP0, 0x80, 0x0 ;  /* 0x000000000000781c */ /* 0x000fe20003f0f008 */
[----:B-1----:R-:W-:-:S05]  /*0090*/  IMAD.WIDE.U32 R2, R43, 0x24924925, RZ ;  /* 0x249249252b027825 */ /* 0x002fca00078e00ff */
[----:B------:R-:W-:-:S04]  /*00a0*/  IADD3 R2, -R3, R43, RZ ;  /* 0x0000002b03027210 */ /* 0x000fc80007ffe1ff */
[----:B------:R-:W-:-:S03]  /*00b0*/  LEA.HI R2, R2, R3, RZ, 0x1f ;  /* 0x0000000302027211 */ /* 0x000fc600078ff8ff */
[----:B------:R-:W-:Y:S05]  /*00c0*/  @P0 BRA `(.L_x_1) ;  /* 0x0000003400bc0947 */ /* 0x000fea0003800000 */
[----:B------:R-:W0:Y:S01]  /*00d0*/  S2UR UR16, SR_CTAID.X ;  /* 0x00000000001079c3 */ /* 0x000e220000002500 */
[----:B------:R-:W-:Y:S01]  /*00e0*/  ULDC.64 UR12, c[0x0][0x288] ;  /* 0x0000a200000c7ab9 */ /* 0x000fe20000000a00 */
[----:B------:R-:W1:Y:S01]  /*00f0*/  S2R R10, SR_LANEID ;  /* 0x00000000000a7919 */ /* 0x000e620000000000 */
[----:B------:R-:W-:Y:S01]  /*0100*/  UIMAD.WIDE.U32 UR6, UR12, 0x3, URZ ;  /* 0x000000030c0678a5 */ /* 0x000fe2000f8e003f */
[----:B------:R-:W-:Y:S01]  /*0110*/  SHF.R.U32.HI R2, RZ, 0x2, R2 ;  /* 0x00000002ff027819 */ /* 0x000fe20000011602 */
[----:B------:R-:W-:Y:S01]  /*0120*/  UIMAD UR10, UR13, 0x3, URZ ;  /* 0x000000030d0a78a4 */ /* 0x000fe2000f8e023f */
[--C-:B------:R-:W-:Y:S01]  /*0130*/  SHF.R.S32.HI R0, RZ, 0x1f, R43.reuse ;  /* 0x0000001fff007819 */ /* 0x100fe2000001142b */
[----:B------:R-:W-:Y:S01]  /*0140*/  ULEA.HI UR11, UP0, UR13, UR12, URZ, 0x1 ;  /* 0x0000000c0d0b7291 */ /* 0x000fe2000f81083f */
[----:B------:R-:W0:Y:S01]  /*0150*/  LDC R41, c[0x0][0x2ac] ;  /* 0x0000ab00ff297b82 */ /* 0x000e220000000800 */
[----:B------:R-:W-:Y:S01]  /*0160*/  UIADD3 UR10, UR7, UR10, URZ ;  /* 0x0000000a070a7290 */ /* 0x000fe2000fffe03f */
[----:B------:R-:W-:Y:S01]  /*0170*/  LEA.HI R0, R0, R43, RZ, 0x5 ;  /* 0x0000002b00007211 */ /* 0x000fe200078f28ff */
[----:B------:R-:W-:Y:S01]  /*0180*/  UIADD3.X UR13, URZ, UR13, URZ, UP0, !UPT ;  /* 0x0000000d3f0d7290 */ /* 0x000fe200087fe43f */
[----:B------:R-:W-:Y:S01]  /*0190*/  IMAD R42, R2, -0x7, R43 ;  /* 0xfffffff9022a7824 */ /* 0x000fe200078e022b */
[----:B------:R-:W-:Y:S01]  /*01a0*/  ULDC.64 UR18, c[0x0][0x290] ;  /* 0x0000a40000127ab9 */ /* 0x000fe20000000a00 */
[----:B------:R-:W-:Y:S01]  /*01b0*/  ULEA.HI UR12, UP0, UR10, UR6, URZ, 0x1 ;  /* 0x000000060a0c7291 */ /* 0x000fe2000f81083f */
[----:B------:R-:W-:Y:S01]  /*01c0*/  SHF.R.S32.HI R0, RZ, 0x5, R0 ;  /* 0x00000005ff007819 */ /* 0x000fe20000011400 */
[----:B------:R-:W2:Y:S01]  /*01d0*/  S2UR UR8, SR_CgaCtaId ;  /* 0x00000000000879c3 */ /* 0x000ea20000008800 */
[----:B------:R-:W-:Y:S01]  /*01e0*/  UMOV UR4, 0x400 ;  /* 0x0000040000047882 */ /* 0x000fe20000000000 */
[----:B------:R-:W-:Y:S01]  /*01f0*/  UIADD3.X UR10, URZ, UR10, URZ, UP0, !UPT ;  /* 0x0000000a3f0a7290 */ /* 0x000fe200087fe43f */
[----:B------:R-:W-:Y:S01]  /*0200*/  SHF.L.U32 R42, R42, 0x1, RZ ;  /* 0x000000012a2a7819 */ /* 0x000fe200000006ff */
[----:B------:R-:W-:-:S02]  /*0210*/  USHF.R.S64 UR6, UR11, 0x1, UR13 ;  /* 0x000000010b067899 */ /* 0x000fc4000800100d */
[----:B------:R-:W-:Y:S02]  /*0220*/  USHF.R.S64 UR12, UR12, 0x1, UR10 ;  /* 0x000000010c0c7899 */ /* 0x000fe4000800100a */
[----:B------:R-:W-:Y:S02]  /*0230*/  USHF.R.S32.HI UR11, URZ, 0x1, UR13 ;  /* 0x000000013f0b7899 */ /* 0x000fe4000801140d */
[----:B------:R-:W-:Y:S02]  /*0240*/  USHF.R.S32.HI UR10, URZ, 0x1, UR10 ;  /* 0x000000013f0a7899 */ /* 0x000fe4000801140a */
[----:B------:R-:W-:Y:S02]  /*0250*/  USHF.L.U64.HI UR11, UR6, 0x2, UR11 ;  /* 0x00000002060b7899 */ /* 0x000fe4000801020b */
[----:B------:R-:W-:Y:S01]  /*0260*/  USHF.L.U64.HI UR10, UR12, 0x2, UR10 ;  /* 0x000000020c0a7899 */ /* 0x000fe2000801020a */
[----:B0-----:R-:W-:Y:S01]  /*0270*/  IMAD R41, R41, UR16, R2 ;  /* 0x0000001029297c24 */ /* 0x001fe2000f8e0202 */
[----:B------:R-:W-:-:S04]  /*0280*/  UMOV UR7, UR9 ;  /* 0x0000000900077c82 */ /* 0x000fc80008000000 */
[C---:B------:R-:W-:Y:S01]  /*0290*/  ISETP.GE.U32.AND P1, PT, R41.reuse, UR18, PT ;  /* 0x0000001229007c0c */ /* 0x040fe2000bf26070 */
[----:B------:R-:W-:Y:S01]  /*02a0*/  ULDC.U8 UR18, c[0x0][0x2a4] ;  /* 0x0000a90000127ab9 */ /* 0x000fe20000000000 */
[----:B------:R-:W-:Y:S01]  /*02b0*/  SHF.R.S32.HI R11, RZ, 0x1f, R41 ;  /* 0x0000001fff0b7819 */ /* 0x000fe20000011429 */
[----:B--2---:R-:W-:Y:S01]  /*02c0*/  ULEA UR4, UR8, UR4, 0x18 ;  /* 0x0000000408047291 */ /* 0x004fe2000f8ec03f */
[----:B------:R-:W-:Y:S02]  /*02d0*/  IADD3 R40, R41, 0x20, RZ ;  /* 0x0000002029287810 */ /* 0x000fe40007ffe0ff */
[----:B------:R-:W-:-:S03]  /*02e0*/  ISETP.GE.AND.EX P1, PT, R11, UR19, PT, P1 ;  /* 0x000000130b007c0c */ /* 0x000fc6000bf26310 */
[----:B------:R-:W-:Y:S01]  /*02f0*/  LEA R0, R0, UR4, 0x3 ;  /* 0x0000000400007c11 */ /* 0x000fe2000f8e18ff */
[----:B------:R-:W-:Y:S01]  /*0300*/  UMOV UR4, URZ ;  /* 0x0000003f00047c82 */ /* 0x000fe20008000000 */
[----:B-1----:R-:W-:-:S13]  /*0310*/  ISETP.LT.U32.AND P1, PT, R43, 0xe0, !P1 ;  /* 0x000000e02b00780c */ /* 0x002fda0004f21070 */
.L_x_28:
[----:B0-----:R-:W0:Y:S01]  /*0320*/  LDC R7, c[0x0][0x2a0] ;  /* 0x0000a800ff077b82 */ /* 0x001e220000000800 */
[----:B------:R-:W-:Y:S01]  /*0330*/  IABS R6, UR7 ;  /* 0x0000000700067c13 */ /* 0x000fe20008000000 */
[----:B------:R-:W-:Y:S01]  /*0340*/  ULDC.64 UR8, c[0x0][0x248] ;  /* 0x0000920000087ab9 */ /* 0x000fe20000000a00 */
[----:B------:R-:W-:Y:S01]  /*0350*/  ISETP.LE.AND P5, PT, RZ, UR7, PT ;  /* 0x00000007ff007c0c */ /* 0x000fe2000bfa3270 */
[----:B------:R-:W-:-:S04]  /*0360*/  UIMAD.WIDE UR8, UR7, 0x8, UR8 ;  /* 0x00000008070878a5 */ /* 0x000fc8000f8e0208 */
[----:B------:R-:W1:Y:S08]  /*0370*/  @P1 LDC.64 R14, c[0x0][0x288] ;  /* 0x0000a200ff0e1b82 */ /* 0x000e700000000a00 */
[----:B------:R-:W2:Y:S01]  /*0380*/  @P1 LDC.64 R18, c[0x0][0x230] ;  /* 0x00008c00ff121b82 */ /* 0x000ea20000000a00 */
[----:B0-----:R-:W-:Y:S02]  /*0390*/  IABS R8, R7 ;  /* 0x0000000700087213 */ /* 0x001fe40000000000 */
[----:B------:R-:W-:-:S02]  /*03a0*/  LOP3.LUT R9, R7, UR7, RZ, 0x3c, !PT ;  /* 0x0000000707097c12 */ /* 0x000fc4000f8e3cff */
[----:B------:R-:W0:Y:S08]  /*03b0*/  I2F.RP R4, R8 ;  /* 0x0000000800047306 */ /* 0x000e300000209400 */
[----:B0-----:R-:W0:Y:S02]  /*03c0*/  MUFU.RCP R4, R4 ;  /* 0x0000000400047308 */ /* 0x001e240000001000 */
[----:B0-----:R-:W-:-:S02]  /*03d0*/  IADD3 R2, R4, 0xffffffe, RZ ;  /* 0x0ffffffe04027810 */ /* 0x001fc40007ffe0ff */
[----:B------:R-:W-:-:S04]  /*03e0*/  MOV R4, UR8 ;  /* 0x0000000800047c02 */ /* 0x000fc80008000f00 */
[----:B------:R0:W3:Y:S02]  /*03f0*/  F2I.FTZ.U32.TRUNC.NTZ R3, R2 ;  /* 0x0000000200037305 */ /* 0x0000e4000021f000 */
[----:B0-----:R-:W-:Y:S01]  /*0400*/  HFMA2.MMA R2, -RZ, RZ, 0, 0 ;  /* 0x00000000ff027435 */ /* 0x001fe200000001ff */
[----:B---3--:R-:W-:-:S05]  /*0410*/  IADD3 R5, RZ, -R3, RZ ;  /* 0x80000003ff057210 */ /* 0x008fca0007ffe0ff */
[----:B------:R-:W-:-:S04]  /*0420*/  IMAD R5, R5, R8, RZ ;  /* 0x0000000805057224 */ /* 0x000fc800078e02ff */
[----:B------:R-:W-:Y:S01]  /*0430*/  IMAD.HI.U32 R3, R3, R5, R2 ;  /* 0x0000000503037227 */ /* 0x000fe200078e0002 */
[----:B------:R-:W-:-:S05]  /*0440*/  MOV R5, R6 ;  /* 0x0000000600057202 */ /* 0x000fca0000000f00 */
[----:B------:R-:W-:-:S05]  /*0450*/  IMAD.HI.U32 R6, R3, R5, RZ ;  /* 0x0000000503067227 */ /* 0x000fca00078e00ff */
[----:B------:R-:W-:-:S05]  /*0460*/  IADD3 R3, -R6, RZ, RZ ;  /* 0x000000ff06037210 */ /* 0x000fca0007ffe1ff */
[----:B------:R-:W-:Y:S01]  /*0470*/  IMAD R3, R8, R3, R5 ;  /* 0x0000000308037224 */ /* 0x000fe200078e0205 */
[----:B------:R-:W-:Y:S01]  /*0480*/  MOV R5, UR9 ;  /* 0x0000000900057c02 */ /* 0x000fe20008000f00 */
[----:B------:R-:W-:-:S03]  /*0490*/  ULDC.64 UR8, c[0x0][0x290] ;  /* 0x0000a40000087ab9 */ /* 0x000fc60000000a00 */
[----:B------:R-:W-:Y:S02]  /*04a0*/  ISETP.GT.U32.AND P0, PT, R8, R3, PT ;  /* 0x000000030800720c */ /* 0x000fe40003f04070 */
[----:B------:R-:W3:Y:S01]  /*04b0*/  LDG.E.64 R4, desc[UR14][R4.64] ;  /* 0x0000000e04047981 */ /* 0x000ee2000c1e1b00 */
[----:B------:R-:W-:-:S10]  /*04c0*/  ISETP.GE.AND P2, PT, R9, RZ, PT ;  /* 0x000000ff0900720c */ /* 0x000fd40003f46270 */
[----:B------:R-:W-:-:S04]  /*04d0*/  @!P0 IADD3 R3, R3, -R8, RZ ;  /* 0x8000000803038210 */ /* 0x000fc80007ffe0ff */
[CC--:B------:R-:W-:Y:S02]  /*04e0*/  ISETP.GE.U32.AND P4, PT, R3.reuse, R8.reuse, PT ;  /* 0x000000080300720c */ /* 0x0c0fe40003f86070 */
[-C--:B------:R-:W-:Y:S02]  /*04f0*/  ISETP.GT.U32.AND P3, PT, R8, R3.reuse, PT ;  /* 0x000000030800720c */ /* 0x080fe40003f64070 */
[----:B------:R-:W-:Y:S02]  /*0500*/  IADD3 R2, R3, -R8, RZ ;  /* 0x8000000803027210 */ /* 0x000fe40007ffe0ff */
[----:B------:R-:W-:Y:S02]  /*0510*/  @!P0 IADD3 R6, R6, 0x1, RZ ;  /* 0x0000000106068810 */ /* 0x000fe40007ffe0ff */
[----:B------:R-:W-:Y:S02]  /*0520*/  SEL R2, R2, R3, !P3 ;  /* 0x0000000302027207 */ /* 0x000fe40005800000 */
[----:B------:R-:W-:-:S02]  /*0530*/  ISETP.NE.AND P3, PT, R7, RZ, PT ;  /* 0x000000ff0700720c */ /* 0x000fc40003f65270 */
[----:B------:R-:W-:Y:S02]  /*0540*/  LOP3.LUT R7, RZ, R7, RZ, 0x33, !PT ;  /* 0x00000007ff077212 */ /* 0x000fe400078e33ff */
[----:B------:R-:W-:Y:S02]  /*0550*/  @!P5 IADD3 R2, -R2, RZ, RZ ;  /* 0x000000ff0202d210 */ /* 0x000fe40007ffe1ff */
[----:B------:R-:W-:Y:S02]  /*0560*/  @P4 IADD3 R6, R6, 0x1, RZ ;  /* 0x0000000106064810 */ /* 0x000fe40007ffe0ff */
[----:B------:R-:W-:Y:S02]  /*0570*/  SHF.R.S32.HI R3, RZ, 0x1f, R40 ;  /* 0x0000001fff037819 */ /* 0x000fe40000011428 */
[----:B------:R-:W-:Y:S02]  /*0580*/  ISETP.GE.U32.AND P0, PT, R40, UR8, PT ;  /* 0x0000000828007c0c */ /* 0x000fe4000bf06070 */
[----:B------:R-:W-:-:S02]  /*0590*/  SEL R2, R7, R2, !P3 ;  /* 0x0000000207027207 */ /* 0x000fc40005800000 */
[----:B------:R-:W-:Y:S02]  /*05a0*/  @!P2 IADD3 R6, -R6, RZ, RZ ;  /* 0x000000ff0606a210 */ /* 0x000fe40007ffe1ff */
[----:B------:R-:W-:Y:S01]  /*05b0*/  ISETP.GE.AND.EX P0, PT, R3, UR9, PT, P0 ;  /* 0x0000000903007c0c */ /* 0x000fe2000bf06300 */
[----:B------:R-:W-:Y:S01]  /*05c0*/  IMAD R9, R2, 0xe, RZ ;  /* 0x0000000e02097824 */ /* 0x000fe200078e02ff */
[----:B------:R-:W-:Y:S01]  /*05d0*/  SEL R7, R7, R6, !P3 ;  /* 0x0000000607077207 */ /* 0x000fe20005800000 */
[----:B------:R-:W-:Y:S01]  /*05e0*/  ULDC.64 UR8, c[0x0][0x298] ;  /* 0x0000a60000087ab9 */ /* 0x000fe20000000a00 */
[----:B------:R-:W-:Y:S02]  /*05f0*/  ISETP.GT.U32.OR P0, PT, R43, 0xdf, P0 ;  /* 0x000000df2b00780c */ /* 0x000fe40000704470 */
[----:B------:R-:W-:Y:S02]  /*0600*/  SHF.R.S32.HI R8, RZ, 0x1f, R42 ;  /* 0x0000001fff087819 */ /* 0x000fe4000001142a */
[----:B------:R-:W-:-:S02]  /*0610*/  IADD3 R46, P2, R42, R9, RZ ;  /* 0x000000092a2e7210 */ /* 0x000fc40007f5e0ff */
[----:B------:R-:W-:Y:S02]  /*0620*/  SHF.R.S32.HI R6, RZ, 0x1f, R7 ;  /* 0x0000001fff067819 */ /* 0x000fe40000011407 */
[----:B------:R-:W-:-:S03]  /*0630*/  LEA.HI.X.SX32 R47, R9, R8, 0x1, P2 ;  /* 0x00000008092f7211 */ /* 0x000fc600010f0eff */
[----:B------:R-:W-:Y:S02]  /*0640*/  IMAD R6, R6, UR8, RZ ;  /* 0x0000000806067c24 */ /* 0x000fe4000f8e02ff */
[C---:B------:R-:W-:Y:S01]  /*0650*/  IMAD.WIDE.U32 R46, R7.reuse, UR8, R46 ;  /* 0x00000008072e7c25 */ /* 0x040fe2000f8e002e */
[----:B------:R-:W0:Y:S03]  /*0660*/  @!P0 LDC.64 R16, c[0x0][0x288] ;  /* 0x0000a200ff108b82 */ /* 0x000e260000000a00 */
[----:B------:R-:W-:Y:S01]  /*0670*/  IMAD R49, R7, UR9, R6 ;  /* 0x0000000907317c24 */ /* 0x000fe2000f8e0206 */
[----:B------:R-:W-:Y:S01]  /*0680*/  @P1 MOV R48, R46 ;  /* 0x0000002e00301202 */ /* 0x000fe20000000f00 */
[----:B-1----:R-:W-:-:S03]  /*0690*/  @P1 IMAD R6, R11, R14, RZ ;  /* 0x0000000e0b061224 */ /* 0x002fc600078e02ff */
[----:B------:R-:W-:Y:S01]  /*06a0*/  IADD3 R49, R47, R49, RZ ;  /* 0x000000312f317210 */ /* 0x000fe20007ffe0ff */
[C---:B------:R-:W-:Y:S01]  /*06b0*/  @P1 IMAD R23, R41.reuse, R15, R6 ;  /* 0x0000000f29171224 */ /* 0x040fe200078e0206 */
[----:B------:R-:W-:Y:S01]  /*06c0*/  CS2R R38, SRZ ;  /* 0x0000000000267805 */ /* 0x000fe2000001ff00 */
[----:B------:R-:W1:Y:S01]  /*06d0*/  @!P0 LDC.64 R12, c[0x0][0x230] ;  /* 0x00008c00ff0c8b82 */ /* 0x000e620000000a00 */
[----:B------:R-:W-:-:S05]  /*06e0*/  @P1 IMAD.WIDE.U32 R20, R41, R14, R48 ;  /* 0x0000000e29141225 */ /* 0x000fca00078e0030 */
[----:B------:R-:W-:Y:S02]  /*06f0*/  @P1 IADD3 R21, R21, R23, RZ ;  /* 0x0000001715151210 */ /* 0x000fe40007ffe0ff */
[----:B------:R-:W4:Y:S01]  /*0700*/  @!P0 LDC.64 R14, c[0x0][0x228] ;  /* 0x00008a00ff0e8b82 */ /* 0x000f220000000a00 */
[C---:B------:R-:W-:Y:S02]  /*0710*/  @P1 SHF.L.U32 R23, R20.reuse, 0x1, RZ ;  /* 0x0000000114171819 */ /* 0x040fe400000006ff */
[----:B------:R-:W-:Y:S02]  /*0720*/  @P1 SHF.L.U64.HI R8, R20, 0x1, R21 ;  /* 0x0000000114081819 */ /* 0x000fe40000010215 */
[----:B------:R-:W-:Y:S02]  /*0730*/  @!P0 MOV R20, R46 ;  /* 0x0000002e00148202 */ /* 0x000fe40000000f00 */
[----:B------:R-:W-:Y:S01]  /*0740*/  @!P0 MOV R21, R49 ;  /* 0x0000003100158202 */ /* 0x000fe20000000f00 */
[-C--:B0-----:R-:W-:Y:S01]  /*0750*/  @!P0 IMAD R22, R3, R16.reuse, RZ ;  /* 0x0000001003168224 */ /* 0x081fe200078e02ff */
[----:B------:R-:W-:Y:S01]  /*0760*/  CS2R R36, SRZ ;  /* 0x0000000000247805 */ /* 0x000fe2000001ff00 */
[----:B------:R-:W0:Y:S01]  /*0770*/  @P1 LDC.64 R6, c[0x0][0x228] ;  /* 0x00008a00ff061b82 */ /* 0x000e220000000a00 */
[----:B------:R-:W-:Y:S01]  /*0780*/  @!P0 IMAD.WIDE.U32 R20, R40, R16, R20 ;  /* 0x0000001028148225 */ /* 0x000fe200078e0014 */
[----:B--2---:R-:W-:-:S03]  /*0790*/  @P1 IADD3 R16, P2, R23, R18, RZ ;  /* 0x0000001217101210 */ /* 0x004fc60007f5e0ff */
[----:B------:R-:W-:Y:S01]  /*07a0*/  @!P0 IMAD R25, R40, R17, R22 ;  /* 0x0000001128198224 */ /* 0x000fe200078e0216 */
[----:B------:R-:W-:-:S05]  /*07b0*/  @P1 IADD3.X R17, R8, R19, RZ, P2, !PT ;  /* 0x0000001308111210 */ /* 0x000fca00017fe4ff */
[----:B------:R-:W5:Y:S01]  /*07c0*/  @P1 LDG.E R38, desc[UR14][R16.64] ;  /* 0x0000000e10261981 */ /* 0x000f62000c1e1900 */
[----:B------:R-:W-:Y:S02]  /*07d0*/  @!P0 IADD3 R21, R21, R25, RZ ;  /* 0x0000001915158210 */ /* 0x000fe40007ffe0ff */
[C---:B------:R-:W-:Y:S02]  /*07e0*/  @!P0 SHF.L.U32 R19, R20.reuse, 0x1, RZ ;  /* 0x0000000114138819 */ /* 0x040fe400000006ff */
[----:B------:R-:W-:Y:S02]  /*07f0*/  @!P0 SHF.L.U64.HI R20, R20, 0x1, R21 ;  /* 0x0000000114148819 */ /* 0x000fe40000010215 */
[C---:B-1----:R-:W-:Y:S02]  /*0800*/  @!P0 IADD3 R12, P3, R19.reuse, R12, RZ ;  /* 0x0000000c130c8210 */ /* 0x042fe40007f7e0ff */
[----:B----4-:R-:W-:Y:S02]  /*0810*/  @!P0 IADD3 R14, P4, R19, R14, RZ ;  /* 0x0000000e130e8210 */ /* 0x010fe40007f9e0ff */
[----:B------:R-:W-:-:S02]  /*0820*/  @!P0 IADD3.X R13, R20, R13, RZ, P3, !PT ;  /* 0x0000000d140d8210 */ /* 0x000fc40001ffe4ff */
[----:B------:R-:W-:-:S03]  /*0830*/  @!P0 IADD3.X R15, R20, R15, RZ, P4, !PT ;  /* 0x0000000f140f8210 */ /* 0x000fc600027fe4ff */
[----:B------:R-:W5:Y:S04]  /*0840*/  @!P0 LDG.E R39, desc[UR14][R12.64] ;  /* 0x0000000e0c278981 */ /* 0x000f68000c1e1900 */
[----:B------:R-:W5:Y:S01]  /*0850*/  @!P0 LDG.E R36, desc[UR14][R14.64] ;  /* 0x0000000e0e248981 */ /* 0x000f62000c1e1900 */
[----:B0-----:R-:W-:-:S04]  /*0860*/  @P1 IADD3 R6, P2, R23, R6, RZ ;  /* 0x0000000617061210 */ /* 0x001fc80007f5e0ff */
[----:B------:R-:W-:Y:S01]  /*0870*/  @P1 IADD3.X R7, R8, R7, RZ, P2, !PT ;  /* 0x0000000708071210 */ /* 0x000fe200017fe4ff */
[----:B------:R-:W-:Y:S01]  /*0880*/  UMOV UR13, 0x3f800000 ;  /* 0x3f800000000d7882 */ /* 0x000fe20000000000 */
[----:B------:R-:W-:Y:S03]  /*0890*/  BSSY B0, `(.L_x_2) ;  /* 0x000001b000007945 */ /* 0x000fe60003800000 */
[----:B------:R0:W5:Y:S02]  /*08a0*/  @P1 LDG.E R37, desc[UR14][R6.64] ;  /* 0x0000000e06251981 */ /* 0x000164000c1e1900 */
[----:B0-----:R-:W-:Y:S02]  /*08b0*/  CS2R R6, SRZ ;  /* 0x0000000000067805 */ /* 0x001fe4000001ff00 */
[----:B---3--:R-:W-:-:S13]  /*08c0*/  R2UR UR19, R4 ;  /* 0x00000000041372ca */ /* 0x008fda00000e0000 */
[----:B------:R-:W-:-:S05]  /*08d0*/  MOV R4, UR19 ;  /* 0x0000001300047c02 */ /* 0x000fca0008000f00 */
[----:B------:R-:W-:-:S05]  /*08e0*/  FFMA.FTZ R5, -R4, UR19, R5 ;  /* 0x0000001304057c23 */ /* 0x000fca0008010105 */
[----:B------:R-:W-:-:S13]  /*08f0*/  FSETP.GTU.FTZ.AND P0, PT, R5, RZ, PT ;  /* 0x000000ff0500720b */ /* 0x000fda0003f1c000 */
[----:B------:R-:W-:Y:S01]  /*0900*/  VOTEU.ANY UP0, P0 ;  /* 0x00000000003f7886 */ /* 0x000fe20000000100 */
[----:B------:R-:W-:-:S04]  /*0910*/  PLOP3.LUT P0, PT, PT, PT, UP0, 0x80, 0x0 ;  /* 0x000000000000781c */ /* 0x000fc80003f0f008 */
[----:B------:R-:W-:-:S09]  /*0920*/  @UP0 ULDC UR8, c[0x0][0x250] ;  /* 0x0000940000080ab9 */ /* 0x000fd20000000800 */
[----:B------:R-:W-:-:S06]  /*0930*/  @P0 FADD.FTZ R8, R5, UR8 ;  /* 0x0000000805080e21 */ /* 0x000fcc0008010000 */
[----:B------:R-:W0:Y:S01]  /*0940*/  @P0 MUFU.RSQ R8, R8 ;  /* 0x0000000800080308 */ /* 0x000e220000001400 */
[----:B------:R-:W-:Y:S02]  /*0950*/  CS2R R4, SRZ ;  /* 0x0000000000047805 */ /* 0x000fe4000001ff00 */
[----:B0-----:R-:W-:Y:S02]  /*0960*/  @P0 R2UR UR8, R8 ;  /* 0x00000000080802ca */ /* 0x001fe400000e0000 */
[----:B------:R-:W-:-:S11]  /*0970*/  ISETP.GT.U32.AND P0, PT, R43, 0xdf, PT ;  /* 0x000000df2b00780c */ /* 0x000fd60003f04070 */
[----:B------:R-:W-:Y:S02]  /*0980*/  @UP0 UMOV UR13, UR8 ;  /* 0x00000008000d0c82 */ /* 0x000fe40008000000 */
[----:B------:R-:W-:Y:S05]  /*0990*/  @P0 BRA `(.L_x_3) ;  /* 0x0000000000280947 */ /* 0x000fea0003800000 */
[----:B------:R-:W-:Y:S01]  /*09a0*/  ISETP.NE.AND P0, PT, RZ, UR18, PT ;  /* 0x00000012ff007c0c */ /* 0x000fe2000bf05270 */
[----:B------:R-:W0:Y:S01]  /*09b0*/  LDC.64 R4, c[0x0][0x238] ;  /* 0x00008e00ff047b82 */ /* 0x000e220000000a00 */
[----:B------:R-:W-:-:S04]  /*09c0*/  IADD3 R9, R42, R9, RZ ;  /* 0x000000092a097210 */ /* 0x000fc80007ffe0ff */
[----:B------:R-:W-:-:S07]  /*09d0*/  SHF.R.S32.HI R14, RZ, 0x1f, R9 ;  /* 0x0000001fff0e7819 */ /* 0x000fce0000011409 */
[----:B------:R-:W1:Y:S01]  /*09e0*/  @P0 LDC.64 R12, c[0x0][0x240] ;  /* 0x00009000ff0c0b82 */ /* 0x000e620000000a00 */
[----:B0-----:R-:W-:-:S06]  /*09f0*/  IMAD.WIDE R4, R9, 0x4, R4 ;  /* 0x0000000409047825 */ /* 0x001fcc00078e0204 */
[----:B------:R-:W5:Y:S01]  /*0a00*/  LDG.E.64 R4, desc[UR14][R4.64] ;  /* 0x0000000e04047981 */ /* 0x000f62000c1e1b00 */
[----:B-1----:R-:W-:-:S04]  /*0a10*/  @P0 LEA R8, P2, R9, R12, 0x2 ;  /* 0x0000000c09080211 */ /* 0x002fc800078410ff */
[----:B------:R-:W-:-:S05]  /*0a20*/  @P0 LEA.HI.X R9, R9, R13, R14, 0x2, P2 ;  /* 0x0000000d09090211 */ /* 0x000fca00010f140e */
[----:B------:R0:W5:Y:S04]  /*0a30*/  @P0 LDG.E.64 R6, desc[UR14][R8.64] ;  /* 0x0000000e08060981 */ /* 0x000168000c1e1b00 */
.L_x_3:
[----:B------:R-:W-:Y:S05]  /*0a40*/  BSYNC B0 ;  /* 0x0000000000007941 */ /* 0x000fea0003800000 */
.L_x_2:
[----:B------:R-:W-:Y:S02]  /*0a50*/  ISETP.NE.AND P2, PT, RZ, UR18, PT ;  /* 0x00000012ff007c0c */ /* 0x000fe4000bf45270 */
[C---:B0----5:R-:W-:Y:S02]  /*0a60*/  PRMT R8, R38.reuse, 0x7632, R8 ;  /* 0x0000763226087816 */ /* 0x061fe40000000008 */
[----:B------:R-:W-:Y:S02]  /*0a70*/  SHF.L.U32 R9, R38, 0x10, RZ ;  /* 0x0000001026097819 */ /* 0x000fe400000006ff */
[----:B------:R-:W-:Y:S02]  /*0a80*/  SHF.L.U32 R8, R8, 0x10, RZ ;  /* 0x0000001008087819 */ /* 0x000fe400000006ff */
[----:B------:R-:W-:Y:S01]  /*0a90*/  SHF.L.U32 R16, R39, 0x10, RZ ;  /* 0x0000001027107819 */ /* 0x000fe200000006ff */
[----:B------:R-:W-:Y:S01]  /*0aa0*/  FADD.FTZ R9, R9, -UR19 ;  /* 0x8000001309097e21 */ /* 0x000fe20008010000 */
[----:B------:R-:W-:Y:S01]  /*0ab0*/  PRMT R12, R39, 0x7632, R12 ;  /* 0x00007632270c7816 */ /* 0x000fe2000000000c */
[----:B------:R-:W-:Y:S01]  /*0ac0*/  FADD.FTZ R8, R8, -UR19 ;  /* 0x8000001308087e21 */ /* 0x000fe20008010000 */
[----:B------:R-:W-:Y:S01]  /*0ad0*/  PRMT R15, R37, 0x7632, R15 ;  /* 0x00007632250f7816 */ /* 0x000fe2000000000f */
[----:B------:R-:W-:Y:S01]  /*0ae0*/  FADD.FTZ R26, R16, -UR19 ;  /* 0x80000013101a7e21 */ /* 0x000fe20008010000 */
[----:B------:R-:W-:Y:S01]  /*0af0*/  PRMT R17, R36, 0x7632, R17 ;  /* 0x0000763224117816 */ /* 0x000fe20000000011 */
[----:B------:R-:W-:Y:S01]  /*0b00*/  FMUL.FTZ R9, R9, UR13 ;  /* 0x0000000d09097c20 */ /* 0x000fe20008410000 */
[----:B------:R-:W-:Y:S01]  /*0b10*/  SHF.L.U32 R25, R12, 0x10, RZ ;  /* 0x000000100c197819 */ /* 0x000fe200000006ff */
[----:B------:R-:W-:Y:S01]  /*0b20*/  FMUL.FTZ R8, R8, UR13 ;  /* 0x0000000d08087c20 */ /* 0x000fe20008410000 */
[----:B------:R-:W-:-:S02]  /*0b30*/  SHF.L.U32 R14, R37, 0x10, RZ ;  /* 0x00000010250e7819 */ /* 0x000fc400000006ff */
[----:B------:R-:W-:Y:S02]  /*0b40*/  SHF.L.U32 R13, R36, 0x10, RZ ;  /* 0x00000010240d7819 */ /* 0x000fe400000006ff */
[----:B------:R-:W-:Y:S02]  /*0b50*/  SHF.L.U32 R15, R15, 0x10, RZ ;  /* 0x000000100f0f7819 */ /* 0x000fe400000006ff */
[----:B------:R-:W-:Y:S01]  /*0b60*/  SHF.L.U32 R12, R17, 0x10, RZ ;  /* 0x00000010110c7819 */ /* 0x000fe200000006ff */
[----:B------:R-:W-:Y:S06]  /*0b70*/  @!P2 BRA `(.L_x_4) ;  /* 0x000000000048a947 */ /* 0x000fec0003800000 */
[----:B------:R-:W-:Y:S01]  /*0b80*/  FFMA.FTZ R16, R9, R4, R6 ;  /* 0x0000000409107223 */ /* 0x000fe20000010006 */
[----:B------:R-:W-:-:S03]  /*0b90*/  FFMA.FTZ R17, R8, R5, R7 ;  /* 0x0000000508117223 */ /* 0x000fc60000010007 */
[----:B------:R-:W-:Y:S01]  /*0ba0*/  FMUL.FTZ R18, R16, -1.4426950216293334961 ;  /* 0xbfb8aa3b10127820 */ /* 0x000fe20000410000 */
[----:B------:R-:W-:-:S05]  /*0bb0*/  FMUL.FTZ R20, R17, -1.4426950216293334961 ;  /* 0xbfb8aa3b11147820 */ /* 0x000fca0000410000 */
[----:B------:R-:W0:Y:S08]  /*0bc0*/  MUFU.EX2 R18, R18 ;  /* 0x0000001200127308 */ /* 0x000e300000000800 */
[----:B------:R-:W1:Y:S01]  /*0bd0*/  MUFU.EX2 R20, R20 ;  /* 0x0000001400147308 */ /* 0x000e620000000800 */
[----:B0-----:R-:W-:-:S07]  /*0be0*/  FADD.FTZ R19, R18, 1 ;  /* 0x3f80000012137421 */ /* 0x001fce0000010000 */
[----:B------:R-:W0:Y:S01]  /*0bf0*/  MUFU.RCP R19, R19 ;  /* 0x0000001300137308 */ /* 0x000e220000001000 */
[----:B-1----:R-:W-:-:S07]  /*0c00*/  FADD.FTZ R21, R20, 1 ;  /* 0x3f80000014157421 */ /* 0x002fce0000010000 */
[----:B------:R-:W1:Y:S01]  /*0c10*/  MUFU.RCP R22, R21 ;  /* 0x0000001500167308 */ /* 0x000e620000001000 */
[----:B0-----:R-:W-:Y:S01]  /*0c20*/  FADD.FTZ R23, -R19, 1 ;  /* 0x3f80000013177421 */ /* 0x001fe20000010100 */
[----:B------:R-:W-:-:S03]  /*0c30*/  FMUL.FTZ R14, R14, R19 ;  /* 0x000000130e0e7220 */ /* 0x000fc60000410000 */
[----:B------:R-:W-:Y:S01]  /*0c40*/  FFMA.FTZ R23, R16, R23, 1 ;  /* 0x3f80000010177423 */ /* 0x000fe20000010017 */
[----:B-1----:R-:W-:Y:S01]  /*0c50*/  FADD.FTZ R24, -R22, 1 ;  /* 0x3f80000016187421 */ /* 0x002fe20000010100 */
[----:B------:R-:W-:Y:S02]  /*0c60*/  FMUL.FTZ R15, R15, R22 ;  /* 0x000000160f0f7220 */ /* 0x000fe40000410000 */
[----:B------:R-:W-:Y:S01]  /*0c70*/  FMUL.FTZ R14, R14, R23 ;  /* 0x000000170e0e7220 */ /* 0x000fe20000410000 */
[----:B------:R-:W-:-:S04]  /*0c80*/  FFMA.FTZ R24, R17, R24, 1 ;  /* 0x3f80000011187423 */ /* 0x000fc80000010018 */
[----:B------:R-:W-:-:S07]  /*0c90*/  FMUL.FTZ R15, R15, R24 ;  /* 0x000000180f0f7220 */ /* 0x000fce0000410000 */
.L_x_4:
[----:B------:R-:W-:Y:S01]  /*0ca0*/  FMUL.FTZ R16, R14, R4 ;  /* 0x000000040e107220 */ /* 0x000fe20000410000 */
[----:B------:R-:W-:Y:S01]  /*0cb0*/  FADD.FTZ R25, R25, -UR19 ;  /* 0x8000001319197e21 */ /* 0x000fe20008010000 */
[----:B------:R-:W-:Y:S01]  /*0cc0*/  FMUL.FTZ R17, R26, UR13 ;  /* 0x0000000d1a117c20 */ /* 0x000fe20008410000 */
[----:B------:R-:W-:Y:S01]  /*0cd0*/  FMUL.FTZ R18, R15, R5 ;  /* 0x000000050f127220 */ /* 0x000fe20000410000 */
[----:B------:R-:W-:Y:S01]  /*0ce0*/  FFMA.FTZ R19, R9, R16, RZ ;  /* 0x0000001009137223 */ /* 0x000fe200000100ff */
[----:B------:R-:W-:Y:S01]  /*0cf0*/  FADD.FTZ R21, RZ, R16 ;  /* 0x00000010ff157221 */ /* 0x000fe20000010000 */
[----:B------:R-:W-:Y:S01]  /*0d00*/  FMUL.FTZ R16, R25, UR13 ;  /* 0x0000000d19107c20 */ /* 0x000fe20008410000 */
        /* <DEDUP_REMOVED lines=19> */
.L_x_5:
[----:B------:R-:W-:Y:S01]  /*0e40*/  FFMA.FTZ R22, R8, R18, R19 ;  /* 0x0000001208167223 */ /* 0x000fe20000010013 */
[----:B------:R-:W-:Y:S01]  /*0e50*/  FMUL.FTZ R20, R13, R4 ;  /* 0x000000040d147220 */ /* 0x000fe20000410000 */
[----:B------:R-:W-:Y:S01]  /*0e60*/  FADD.FTZ R21, R18, R21 ;  /* 0x0000001512157221 */ /* 0x000fe20000010000 */
[----:B------:R-:W-:Y:S01]  /*0e70*/  FMUL.FTZ R18, R12, R5 ;  /* 0x000000050c127220 */ /* 0x000fe20000410000 */
[----:B------:R-:W-:Y:S01]  /*0e80*/  ISETP.GT.AND P0, PT, R10, 0x1e, PT ;  /* 0x0000001e0a00780c */ /* 0x000fe20003f04270 */
[----:B------:R-:W-:Y:S01]  /*0e90*/  FFMA.FTZ R19, R17, R20, R22 ;  /* 0x0000001411137223 */ /* 0x000fe20000010016 */
[----:B------:R-:W-:Y:S01]  /*0ea0*/  FADD.FTZ R21, R21, R20 ;  /* 0x0000001415157221 */ /* 0x000fe20000010000 */
[----:B------:R-:W0:Y:S01]  /*0eb0*/  S2UR UR17, SR_CgaCtaId ;  /* 0x00000000001179c3 */ /* 0x000e220000008800 */
[----:B------:R-:W-:Y:S01]  /*0ec0*/  UMOV UR9, 0x400 ;  /* 0x0000040000097882 */ /* 0x000fe20000000000 */
[----:B------:R-:W-:Y:S01]  /*0ed0*/  FFMA.FTZ R19, R16, R18, R19 ;  /* 0x0000001210137223 */ /* 0x000fe20000010013 */
[----:B------:R-:W-:Y:S01]  /*0ee0*/  FADD.FTZ R18, R18, R21 ;  /* 0x0000001512127221 */ /* 0x000fe20000010000 */
[----:B------:R-:W-:Y:S01]  /*0ef0*/  UIADD3 UR8, UR9, 0x50, URZ ;  /* 0x0000005009087890 */ /* 0x000fe2000fffe03f */
[----:B------:R-:W-:Y:S01]  /*0f00*/  FFMA.FTZ R24, R9, R14, RZ ;  /* 0x0000000e09187223 */ /* 0x000fe200000100ff */
[----:B------:R-:W-:Y:S01]  /*0f10*/  FFMA.FTZ R25, R8, R15, RZ ;  /* 0x0000000f08197223 */ /* 0x000fe200000100ff */
[----:B------:R-:W1:Y:S01]  /*0f20*/  SHFL.DOWN PT, R20, R19, 0x1, 0x1f ;  /* 0x08201f0013147f89 */ /* 0x000e6200000e0000 */
[----:B------:R-:W-:Y:S01]  /*0f30*/  ISETP.NE.AND P3, PT, R43, RZ, PT ;  /* 0x000000ff2b00720c */ /* 0x000fe20003f65270 */
[----:B------:R-:W-:Y:S01]  /*0f40*/  FADD.FTZ R14, RZ, R14 ;  /* 0x0000000eff0e7221 */ /* 0x000fe20000010000 */
[----:B------:R-:W-:Y:S01]  /*0f50*/  FADD.FTZ R15, RZ, R15 ;  /* 0x0000000fff0f7221 */ /* 0x000fe20000010000 */
[----:B------:R-:W2:Y:S01]  /*0f60*/  SHFL.DOWN PT, R21, R18, 0x1, 0x1f ;  /* 0x08201f0012157f89 */ /* 0x000ea200000e0000 */
[----:B------:R-:W-:Y:S01]  /*0f70*/  FFMA.FTZ R24, R17, R13, R24 ;  /* 0x0000000d11187223 */ /* 0x000fe20000010018 */
[----:B------:R-:W-:Y:S01]  /*0f80*/  FFMA.FTZ R25, R16, R12, R25 ;  /* 0x0000000c10197223 */ /* 0x000fe20000010019 */
[----:B------:R-:W-:Y:S01]  /*0f90*/  FADD.FTZ R26, R14, R13 ;  /* 0x0000000d0e1a7221 */ /* 0x000fe20000010000 */
[----:B------:R-:W-:Y:S01]  /*0fa0*/  FADD.FTZ R27, R15, R12 ;  /* 0x0000000c0f1b7221 */ /* 0x000fe20000010000 */
[----:B------:R-:W-:Y:S01]  /*0fb0*/  BSSY B0, `(.L_x_6) ;  /* 0x0000031000007945 */ /* 0x000fe20003800000 */
[----:B------:R-:W-:Y:S01]  /*0fc0*/  ISETP.GT.U32.AND P4, PT, R43, 0x6, PT ;  /* 0x000000062b00780c */ /* 0x000fe20003f84070 */
[----:B0-----:R-:W-:-:S06]  /*0fd0*/  ULEA UR8, UR17, UR8, 0x18 ;  /* 0x0000000811087291 */ /* 0x001fcc000f8ec03f */
[----:B------:R-:W-:Y:S01]  /*0fe0*/  LEA R44, R43, UR8, 0x4 ;  /* 0x000000082b2c7c11 */ /* 0x000fe2000f8e20ff */
[----:B-1----:R-:W-:Y:S01]  /*0ff0*/  @!P0 FADD.FTZ R19, R19, R20 ;  /* 0x0000001413138221 */ /* 0x002fe20000010000 */
[----:B--2---:R-:W-:-:S04]  /*1000*/  @!P0 FADD.FTZ R18, R18, R21 ;  /* 0x0000001512128221 */ /* 0x004fc80000010000 */
[----:B------:R-:W0:Y:S01]  /*1010*/  SHFL.DOWN PT, R20, R19, 0x2, 0x1f ;  /* 0x08401f0013147f89 */ /* 0x000e2200000e0000 */
[----:B------:R-:W-:-:S03]  /*1020*/  ISETP.GT.AND P0, PT, R10, 0x1d, PT ;  /* 0x0000001d0a00780c */ /* 0x000fc60003f04270 */
[----:B------:R-:W1:Y:S04]  /*1030*/  SHFL.DOWN PT, R21, R18, 0x2, 0x1f ;  /* 0x08401f0012157f89 */ /* 0x000e6800000e0000 */
[----:B------:R-:W-:Y:S06]  /*1040*/  STS.128 [R44], R24 ;  /* 0x000000182c007388 */ /* 0x000fec0000000c00 */
[----:B0-----:R-:W-:Y:S01]  /*1050*/  @!P0 FADD.FTZ R19, R19, R20 ;  /* 0x0000001413138221 */ /* 0x001fe20000010000 */
[----:B-1----:R-:W-:-:S04]  /*1060*/  @!P0 FADD.FTZ R18, R18, R21 ;  /* 0x0000001512128221 */ /* 0x002fc80000010000 */
[----:B------:R-:W0:Y:S01]  /*1070*/  SHFL.DOWN PT, R20, R19, 0x4, 0x1f ;  /* 0x08801f0013147f89 */ /* 0x000e2200000e0000 */
[----:B------:R-:W-:-:S03]  /*1080*/  ISETP.GT.AND P0, PT, R10, 0x1b, PT ;  /* 0x0000001b0a00780c */ /* 0x000fc60003f04270 */
[----:B------:R-:W1:Y:S10]  /*1090*/  SHFL.DOWN PT, R21, R18, 0x4, 0x1f ;  /* 0x08801f0012157f89 */ /* 0x000e7400000e0000 */
        /* <DEDUP_REMOVED lines=11> */
[----:B-1----:R-:W-:Y:S01]  /*1150*/  @!P0 FADD.FTZ R18, R18, R21 ;  /* 0x0000001512128221 */ /* 0x002fe20000010000 */
[----:B------:R-:W-:-:S03]  /*1160*/  ISETP.NE.AND P0, PT, R10, RZ, PT ;  /* 0x000000ff0a00720c */ /* 0x000fc60003f05270 */
[----:B------:R-:W-:Y:S02]  /*1170*/  MOV R8, R19 ;  /* 0x0000001300087202 */ /* 0x000fe40000000f00 */
[----:B------:R-:W-:-:S08]  /*1180*/  MOV R9, R18 ;  /* 0x0000001200097202 */ /* 0x000fd00000000f00 */
[----:B------:R0:W-:Y:S01]  /*1190*/  @!P0 STS.64 [R0+0x8], R8 ;  /* 0x0000080800008388 */ /* 0x0001e20000000a00 */
[----:B------:R-:W-:Y:S06]  /*11a0*/  BAR.SYNC.DEFER_BLOCKING 0x0 ;  /* 0x0000000000007b1d */ /* 0x000fec0000010000 */
[----:B------:R-:W-:Y:S05]  /*11b0*/  @P3 BRA `(.L_x_7) ;  /* 0x0000000000403947 */ /* 0x000fea0003800000 */
[----:B------:R-:W-:-:S09]  /*11c0*/  ULEA UR8, UR17, UR9, 0x18 ;  /* 0x0000000911087291 */ /* 0x000fd2000f8ec03f */
[----:B------:R-:W1:Y:S04]  /*11d0*/  LDS.128 R12, [UR8+0x10] ;  /* 0x00001008ff0c7984 */ /* 0x000e680008000c00 */
[----:B------:R-:W2:Y:S04]  /*11e0*/  LDS.128 R16, [UR8+0x20] ;  /* 0x00002008ff107984 */ /* 0x000ea80008000c00 */
[----:B------:R-:W3:Y:S01]  /*11f0*/  LDS.128 R20, [UR8+0x30] ;  /* 0x00003008ff147984 */ /* 0x000ee20008000c00 */
[----:B-1----:R-:W-:Y:S01]  /*1200*/  FADD.FTZ R29, R8, R12 ;  /* 0x0000000c081d7221 */ /* 0x002fe20000010000 */
[----:B0-----:R-:W-:-:S03]  /*1210*/  FADD.FTZ R8, R9, R13 ;  /* 0x0000000d09087221 */ /* 0x001fc60000010000 */
[----:B------:R-:W-:Y:S01]  /*1220*/  FADD.FTZ R29, R29, R14 ;  /* 0x0000000e1d1d7221 */ /* 0x000fe20000010000 */
[----:B------:R-:W-:-:S03]  /*1230*/  FADD.FTZ R8, R8, R15 ;  /* 0x0000000f08087221 */ /* 0x000fc60000010000 */
[----:B--2---:R-:W-:Y:S01]  /*1240*/  FADD.FTZ R29, R29, R16 ;  /* 0x000000101d1d7221 */ /* 0x004fe20000010000 */
[----:B------:R-:W-:-:S03]  /*1250*/  FADD.FTZ R8, R8, R17 ;  /* 0x0000001108087221 */ /* 0x000fc60000010000 */
[----:B------:R-:W-:Y:S01]  /*1260*/  FADD.FTZ R29, R29, R18 ;  /* 0x000000121d1d7221 */ /* 0x000fe20000010000 */
[----:B------:R-:W-:-:S03]  /*1270*/  FADD.FTZ R8, R8, R19 ;  /* 0x0000001308087221 */ /* 0x000fc60000010000 */
[----:B---3--:R-:W-:Y:S01]  /*1280*/  FADD.FTZ R29, R29, R20 ;  /* 0x000000141d1d7221 */ /* 0x008fe20000010000 */
[----:B------:R-:W-:-:S03]  /*1290*/  FADD.FTZ R12, R8, R21 ;  /* 0x00000015080c7221 */ /* 0x000fc60000010000 */
[----:B------:R-:W-:Y:S01]  /*12a0*/  FADD.FTZ R8, R29, R22 ;  /* 0x000000161d087221 */ /* 0x000fe20000010000 */
[----:B------:R-:W-:-:S07]  /*12b0*/  FADD.FTZ R9, R12, R23 ;  /* 0x000000170c097221 */ /* 0x000fce0000010000 */
.L_x_7:
[----:B------:R-:W-:Y:S05]  /*12c0*/  BSYNC B0 ;  /* 0x0000000000007941 */ /* 0x000fea0003800000 */
.L_x_6:
[----:B------:R-:W-:Y:S06]  /*12d0*/  BAR.SYNC.DEFER_BLOCKING 0x0 ;  /* 0x0000000000007b1d */ /* 0x000fec0000010000 */
[----:B------:R-:W-:Y:S04]  /*12e0*/  BSSY B0, `(.L_x_8) ;  /* 0x000009d000007945 */ /* 0x000fe80003800000 */
[----:B------:R-:W-:Y:S05]  /*12f0*/  @P4 BRA `(.L_x_9) ;  /* 0x00000008006c4947 */ /* 0x000fea0003800000 */
[----:B------:R-:W1:Y:S04]  /*1300*/  LDS.128 R32, [R44+0x70] ;  /* 0x000070002c207984 */ /* 0x000e680000000c00 */
[----:B------:R-:W2:Y:S04]  /*1310*/  LDS.128 R28, [R44+0xe0] ;  /* 0x0000e0002c1c7984 */ /* 0x000ea80000000c00 */
[----:B------:R-:W3:Y:S04]  /*1320*/  LDS.128 R12, [R44+0x150] ;  /* 0x000150002c0c7984 */ /* 0x000ee80000000c00 */
[----:B------:R-:W4:Y:S04]  /*1330*/  LDS.128 R16, [R44+0x1c0] ;  /* 0x0001c0002c107984 */ /* 0x000f280000000c00 */
[----:B------:R-:W5:Y:S01]  /*1340*/  LDS.128 R20, [R44+0x230] ;  /* 0x000230002c147984 */ /* 0x000f620000000c00 */
[----:B-1----:R-:W-:Y:S01]  /*1350*/  FADD.FTZ R45, R24, R32 ;  /* 0x00000020182d7221 */ /* 0x002fe20000010000 */
[----:B------:R-:W-:Y:S01]  /*1360*/  FADD.FTZ R24, R25, R33 ;  /* 0x0000002119187221 */ /* 0x000fe20000010000 */
[----:B------:R-:W-:Y:S01]  /*1370*/  FADD.FTZ R25, R26, R34 ;  /* 0x000000221a197221 */ /* 0x000fe20000010000 */
[----:B------:R-:W-:Y:S01]  /*1380*/  FADD.FTZ R50, R27, R35 ;  /* 0x000000231b327221 */ /* 0x000fe20000010000 */
[----:B--2---:R-:W-:Y:S01]  /*1390*/  FADD.FTZ R45, R45, R28 ;  /* 0x0000001c2d2d7221 */ /* 0x004fe20000010000 */
[----:B------:R-:W1:Y:S01]  /*13a0*/  LDS.128 R32, [R44+0x2a0] ;  /* 0x0002a0002c207984 */ /* 0x000e620000000c00 */
[----:B------:R-:W-:Y:S01]  /*13b0*/  FADD.FTZ R28, R24, R29 ;  /* 0x0000001d181c7221 */ /* 0x000fe20000010000 */
[----:B------:R-:W-:Y:S01]  /*13c0*/  FADD.FTZ R29, R25, R30 ;  /* 0x0000001e191d7221 */ /* 0x000fe20000010000 */
[----:B---3--:R-:W-:Y:S01]  /*13d0*/  FADD.FTZ R51, R45, R12 ;  /* 0x0000000c2d337221 */ /* 0x008fe20000010000 */
[----:B------:R-:W2:Y:S01]  /*13e0*/  LDS.128 R24, [R44+0x310] ;  /* 0x000310002c187984 */ /* 0x000ea20000000c00 */
[----:B------:R-:W-:Y:S01]  /*13f0*/  FADD.FTZ R50, R50, R31 ;  /* 0x0000001f32327221 */ /* 0x000fe20000010000 */
[----:B------:R-:W-:Y:S01]  /*1400*/  FADD.FTZ R12, R28, R13 ;  /* 0x0000000d1c0c7221 */ /* 0x000fe20000010000 */
[----:B------:R-:W-:Y:S01]  /*1410*/  FADD.FTZ R45, R29, R14 ;  /* 0x0000000e1d2d7221 */ /* 0x000fe20000010000 */
[----:B----4-:R-:W-:Y:S01]  /*1420*/  FADD.FTZ R51, R51, R16 ;  /* 0x0000001033337221 */ /* 0x010fe20000010000 */
[----:B------:R-:W3:Y:S01]  /*1430*/  LDS.128 R28, [R44+0x380] ;  /* 0x000380002c1c7984 */ /* 0x000ee20000000c00 */
[----:B------:R-:W-:Y:S01]  /*1440*/  FADD.FTZ R50, R50, R15 ;  /* 0x0000000f32327221 */ /* 0x000fe20000010000 */
[----:B------:R-:W-:Y:S01]  /*1450*/  FADD.FTZ R16, R12, R17 ;  /* 0x000000110c107221 */ /* 0x000fe20000010000 */
[----:B------:R-:W-:Y:S01]  /*1460*/  FADD.FTZ R45, R45, R18 ;  /* 0x000000122d2d7221 */ /* 0x000fe20000010000 */
[----:B------:R-:W4:Y:S01]  /*1470*/  LDS.128 R12, [R44+0x3f0] ;  /* 0x0003f0002c0c7984 */ /* 0x000f220000000c00 */
[----:B------:R-:W-:Y:S01]  /*1480*/  FADD.FTZ R50, R50, R19 ;  /* 0x0000001332327221 */ /* 0x000fe20000010000 */
[----:B-----5:R-:W-:Y:S01]  /*1490*/  FADD.FTZ R51, R51, R20 ;  /* 0x0000001433337221 */ /* 0x020fe20000010000 */
[----:B------:R-:W-:Y:S01]  /*14a0*/  FADD.FTZ R20, R16, R21 ;  /* 0x0000001510147221 */ /* 0x000fe20000010000 */
[----:B------:R-:W-:Y:S01]  /*14b0*/  FADD.FTZ R45, R45, R22 ;  /* 0x000000162d2d7221 */ /* 0x000fe20000010000 */
[----:B------:R-:W5:Y:S01]  /*14c0*/  LDS.128 R16, [R44+0x460] ;  /* 0x000460002c107984 */ /* 0x000f620000000c00 */
[----:B------:R-:W-:Y:S01]  /*14d0*/  FADD.FTZ R50, R50, R23 ;  /* 0x0000001732327221 */ /* 0x000fe20000010000 */
[----:B-1----:R-:W-:Y:S01]  /*14e0*/  FADD.FTZ R51, R51, R32 ;  /* 0x0000002033337221 */ /* 0x002fe20000010000 */
[----:B------:R-:W-:Y:S01]  /*14f0*/  FADD.FTZ R32, R20, R33 ;  /* 0x0000002114207221 */ /* 0x000fe20000010000 */
[----:B------:R-:W-:Y:S01]  /*1500*/  FADD.FTZ R45, R45, R34 ;  /* 0x000000222d2d7221 */ /* 0x000fe20000010000 */
[----:B------:R-:W-:Y:S01]  /*1510*/  FADD.FTZ R50, R50, R35 ;  /* 0x0000002332327221 */ /* 0x000fe20000010000 */
[----:B------:R-:W1:Y:S01]  /*1520*/  LDS.128 R20, [R44+0x4d0] ;  /* 0x0004d0002c147984 */ /* 0x000e620000000c00 */
[----:B--2---:R-:W-:Y:S01]  /*1530*/  FADD.FTZ R33, R51, R24 ;  /* 0x0000001833217221 */ /* 0x004fe20000010000 */
[----:B------:R-:W-:Y:S01]  /*1540*/  FADD.FTZ R32, R32, R25 ;  /* 0x0000001920207221 */ /* 0x000fe20000010000 */
[----:B------:R-:W-:Y:S01]  /*1550*/  FADD.FTZ R45, R45, R26 ;  /* 0x0000001a2d2d7221 */ /* 0x000fe20000010000 */
[----:B------:R-:W-:Y:S01]  /*1560*/  FADD.FTZ R50, R50, R27 ;  /* 0x0000001b32327221 */ /* 0x000fe20000010000 */
[----:B---3--:R-:W-:Y:S01]  /*1570*/  FADD.FTZ R51, R33, R28 ;  /* 0x0000001c21337221 */ /* 0x008fe20000010000 */
[----:B------:R-:W2:Y:S01]  /*1580*/  LDS.128 R24, [R44+0x540] ;  /* 0x000540002c187984 */ /* 0x000ea20000000c00 */
[----:B------:R-:W-:Y:S01]  /*1590*/  FADD.FTZ R28, R32, R29 ;  /* 0x0000001d201c7221 */ /* 0x000fe20000010000 */
[----:B------:R-:W-:Y:S01]  /*15a0*/  FADD.FTZ R52, R50, R31 ;  /* 0x0000001f32347221 */ /* 0x000fe20000010000 */
[----:B------:R-:W-:Y:S01]  /*15b0*/  FADD.FTZ R45, R45, R30 ;  /* 0x0000001e2d2d7221 */ /* 0x000fe20000010000 */
[----:B------:R-:W3:Y:S01]  /*15c0*/  LDS.128 R32, [R44+0x5b0] ;  /* 0x0005b0002c207984 */ /* 0x000ee20000000c00 */
[----:B----4-:R-:W-:Y:S01]  /*15d0*/  FADD.FTZ R50, R28, R13 ;  /* 0x0000000d1c327221 */ /* 0x010fe20000010000 */
[----:B------:R-:W-:Y:S01]  /*15e0*/  FADD.FTZ R51, R51, R12 ;  /* 0x0000000c33337221 */ /* 0x000fe20000010000 */
[----:B------:R-:W-:Y:S01]  /*15f0*/  FADD.FTZ R45, R45, R14 ;  /* 0x0000000e2d2d7221 */ /* 0x000fe20000010000 */
[----:B------:R-:W4:Y:S01]  /*1600*/  LDS.128 R28, [R44+0x620] ;  /* 0x000620002c1c7984 */ /* 0x000f220000000c00 */
[----:B------:R-:W-:Y:S01]  /*1610*/  FADD.FTZ R52, R52, R15 ;  /* 0x0000000f34347221 */ /* 0x000fe20000010000 */
[----:B-----5:R-:W-:Y:S01]  /*1620*/  FADD.FTZ R50, R50, R17 ;  /* 0x0000001132327221 */ /* 0x020fe20000010000 */
[----:B------:R-:W-:Y:S01]  /*1630*/  FADD.FTZ R45, R45, R18 ;  /* 0x000000122d2d7221 */ /* 0x000fe20000010000 */
[----:B------:R-:W-:Y:S01]  /*1640*/  FADD.FTZ R51, R51, R16 ;  /* 0x0000001033337221 */ /* 0x000fe20000010000 */
[----:B------:R-:W-:Y:S01]  /*1650*/  FADD.FTZ R52, R52, R19 ;  /* 0x0000001334347221 */ /* 0x000fe20000010000 */
[----:B------:R-:W5:Y:S04]  /*1660*/  LDS.128 R12, [R44+0x690] ;  /* 0x000690002c0c7984 */ /* 0x000f680000000c00 */
[----:B------:R-:W0:Y:S01]  /*1670*/  LDS.128 R16, [R44+0x700] ;  /* 0x000700002c107984 */ /* 0x000e220000000c00 */
[----:B-1----:R-:W-:Y:S01]  /*1680*/  FADD.FTZ R50, R50, R21 ;  /* 0x0000001532327221 */ /* 0x002fe20000010000 */
[----:B------:R-:W-:Y:S01]  /*1690*/  FADD.FTZ R21, R45, R22 ;  /* 0x000000162d157221 */ /* 0x000fe20000010000 */
[----:B------:R-:W-:Y:S01]  /*16a0*/  FADD.FTZ R51, R51, R20 ;  /* 0x0000001433337221 */ /* 0x000fe20000010000 */
[----:B------:R-:W-:Y:S01]  /*16b0*/  FADD.FTZ R52, R52, R23 ;  /* 0x0000001734347221 */ /* 0x000fe20000010000 */
[----:B--2---:R-:W-:-:S02]  /*16c0*/  FADD.FTZ R50, R50, R25 ;  /* 0x0000001932327221 */ /* 0x004fc40000010000 */
[----:B------:R-:W-:Y:S01]  /*16d0*/  FADD.FTZ R45, R51, R24 ;  /* 0x00000018332d7221 */ /* 0x000fe20000010000 */
[----:B------:R-:W-:Y:S01]  /*16e0*/  FADD.FTZ R25, R21, R26 ;  /* 0x0000001a15197221 */ /* 0x000fe20000010000 */
[----:B------:R-:W-:Y:S01]  /*16f0*/  FADD.FTZ R52, R52, R27 ;  /* 0x0000001b34347221 */ /* 0x000fe20000010000 */
[----:B------:R-:W1:Y:S01]  /*1700*/  LDS.128 R20, [R44+0x770] ;  /* 0x000770002c147984 */ /* 0x000e620000000c00 */
[----:B---3--:R-:W-:Y:S01]  /*1710*/  FADD.FTZ R45, R45, R32 ;  /* 0x000000202d2d7221 */ /* 0x008fe20000010000 */
[----:B------:R-:W-:Y:S01]  /*1720*/  FADD.FTZ R50, R50, R33 ;  /* 0x0000002132327221 */ /* 0x000fe20000010000 */
[----:B------:R-:W-:Y:S01]  /*1730*/  FADD.FTZ R25, R25, R34 ;  /* 0x0000002219197221 */ /* 0x000fe20000010000 */
[----:B------:R-:W-:Y:S01]  /*1740*/  FADD.FTZ R52, R52, R35 ;  /* 0x0000002334347221 */ /* 0x000fe20000010000 */
[----:B----4-:R-:W-:Y:S01]  /*1750*/  FADD.FTZ R51, R45, R28 ;  /* 0x0000001c2d337221 */ /* 0x010fe20000010000 */
[----:B------:R-:W2:Y:S01]  /*1760*/  LDS.128 R32, [R44+0x7e0] ;  /* 0x0007e0002c207984 */ /* 0x000ea20000000c00 */
[----:B------:R-:W-:Y:S01]  /*1770*/  FADD.FTZ R45, R25, R30 ;  /* 0x0000001e192d7221 */ /* 0x000fe20000010000 */
[----:B------:R-:W-:Y:S01]  /*1780*/  FADD.FTZ R50, R50, R29 ;  /* 0x0000001d32327221 */ /* 0x000fe20000010000 */
[----:B------:R-:W-:Y:S01]  /*1790*/  FADD.FTZ R52, R52, R31 ;  /* 0x0000001f34347221 */ /* 0x000fe20000010000 */
[----:B------:R-:W3:Y:S01]  /*17a0*/  LDS.128 R24, [R44+0x850] ;  /* 0x000850002c187984 */ /* 0x000ee20000000c00 */
[----:B-----5:R-:W-:Y:S01]  /*17b0*/  FADD.FTZ R51, R51, R12 ;  /* 0x0000000c33337221 */ /* 0x020fe20000010000 */
[----:B------:R-:W-:Y:S01]  /*17c0*/  FADD.FTZ R50, R50, R13 ;  /* 0x0000000d32327221 */ /* 0x000fe20000010000 */
[----:B------:R-:W-:Y:S01]  /*17d0*/  FADD.FTZ R45, R45, R14 ;  /* 0x0000000e2d2d7221 */ /* 0x000fe20000010000 */
[----:B------:R-:W4:Y:S01]  /*17e0*/  LDS.128 R28, [R44+0x8c0] ;  /* 0x0008c0002c1c7984 */ /* 0x000f220000000c00 */
[----:B0-----:R-:W-:Y:S01]  /*17f0*/  FADD.FTZ R51, R51, R16 ;  /* 0x0000001033337221 */ /* 0x001fe20000010000 */
[----:B------:R-:W-:Y:S01]  /*1800*/  FADD.FTZ R50, R50, R17 ;  /* 0x0000001132327221 */ /* 0x000fe20000010000 */
[----:B------:R-:W-:Y:S01]  /*1810*/  FADD.FTZ R17, R45, R18 ;  /* 0x000000122d117221 */ /* 0x000fe20000010000 */
[----:B------:R-:W-:-:S02]  /*1820*/  FADD.FTZ R52, R52, R15 ;  /* 0x0000000f34347221 */ /* 0x000fc40000010000 */
[----:B------:R-:W0:Y:S02]  /*1830*/  LDS.128 R12, [R44+0x930] ;  /* 0x000930002c0c7984 */ /* 0x000e240000000c00 */
        /* <DEDUP_REMOVED lines=10> */
[----:B------:R-:W2:Y:S01]  /*18e0*/  LDS.128 R20, [R44+0xa10] ;  /* 0x000a10002c147984 */ /* 0x000ea20000000c00 */
[----:B---3--:R-:W-:Y:S01]  /*18f0*/  FADD.FTZ R51, R45, R24 ;  /* 0x000000182d337221 */ /* 0x008fe20000010000 */
[----:B------:R-:W-:Y:S01]  /*1900*/  FADD.FTZ R45, R33, R26 ;  /* 0x0000001a212d7221 */ /* 0x000fe20000010000 */
[----:B------:R-:W-:Y:S01]  /*1910*/  FADD.FTZ R50, R50, R25 ;  /* 0x0000001932327221 */ /* 0x000fe20000010000 */
[----:B------:R-:W3:Y:S01]  /*1920*/  LDS.128 R32, [R44+0xa80] ;  /* 0x000a80002c207984 */ /* 0x000ee20000000c00 */
[----:B------:R-:W-:Y:S01]  /*1930*/  FADD.FTZ R52, R52, R27 ;  /* 0x0000001b34347221 */ /* 0x000fe20000010000 */
[----:B----4-:R-:W-:Y:S01]  /*1940*/  FADD.FTZ R51, R51, R28 ;  /* 0x0000001c33337221 */ /* 0x010fe20000010000 */
[----:B------:R-:W-:Y:S01]  /*1950*/  FADD.FTZ R50, R50, R29 ;  /* 0x0000001d32327221 */ /* 0x000fe20000010000 */
[----:B------:R-:W4:Y:S01]  /*1960*/  LDS.128 R24, [R44+0xaf0] ;  /* 0x000af0002c187984 */ /* 0x000f220000000c00 */
[----:B------:R-:W-:Y:S01]  /*1970*/  FADD.FTZ R45, R45, R30 ;  /* 0x0000001e2d2d7221 */ /* 0x000fe20000010000 */
[----:B------:R-:W-:Y:S01]  /*1980*/  FADD.FTZ R52, R52, R31 ;  /* 0x0000001f34347221 */ /* 0x000fe20000010000 */
[----:B0-----:R-:W-:Y:S01]  /*1990*/  FADD.FTZ R51, R51, R12 ;  /* 0x0000000c33337221 */ /* 0x001fe20000010000 */
[----:B------:R-:W-:Y:S01]  /*19a0*/  FADD.FTZ R50, R50, R13 ;  /* 0x0000000d32327221 */ /* 0x000fe20000010000 */
[----:B------:R-:W-:Y:S01]  /*19b0*/  FADD.FTZ R45, R45, R14 ;  /* 0x0000000e2d2d7221 */ /* 0x000fe20000010000 */
[----:B------:R-:W-:Y:S01]  /*19c0*/  FADD.FTZ R52, R52, R15 ;  /* 0x0000000f34347221 */ /* 0x000fe20000010000 */
[----:B------:R-:W-:Y:S04]  /*19d0*/  LDS.128 R28, [R44+0xcb0] ;  /* 0x000cb0002c1c7984 */ /* 0x000fe80000000c00 */
[----:B------:R-:W0:Y:S01]  /*19e0*/  LDS.128 R12, [R44+0xb60] ;  /* 0x000b60002c0c7984 */ /* 0x000e220000000c00 */
[----:B-1----:R-:W-:Y:S01]  /*19f0*/  FADD.FTZ R51, R51, R16 ;  /* 0x0000001033337221 */ /* 0x002fe20000010000 */
[----:B------:R-:W-:Y:S01]  /*1a00*/  FADD.FTZ R50, R50, R17 ;  /* 0x0000001132327221 */ /* 0x000fe20000010000 */
[----:B------:R-:W-:Y:S01]  /*1a10*/  FADD.FTZ R45, R45, R18 ;  /* 0x000000122d2d7221 */ /* 0x000fe20000010000 */
[----:B------:R-:W-:-:S02]  /*1a20*/  FADD.FTZ R52, R52, R19 ;  /* 0x0000001334347221 */ /* 0x000fc40000010000 */
        /* <DEDUP_REMOVED lines=11> */
[----:B------:R-:W-:Y:S01]  /*1ae0*/  FADD.FTZ R50, R50, R25 ;  /* 0x0000001932327221 */ /* 0x000fe20000010000 */
[----:B------:R-:W-:Y:S01]  /*1af0*/  FADD.FTZ R51, R33, R26 ;  /* 0x0000001a21337221 */ /* 0x000fe20000010000 */
[----:B------:R-:W-:Y:S01]  /*1b00*/  FADD.FTZ R52, R52, R27 ;  /* 0x0000001b34347221 */ /* 0x000fe20000010000 */
[----:B------:R-:W-:Y:S04]  /*1b10*/  LDS.128 R32, [R44+0xd90] ;  /* 0x000d90002c207984 */ /* 0x000fe80000000c00 */
[----:B------:R-:W3:Y:S01]  /*1b20*/  LDS.128 R24, [R44+0xd20] ;  /* 0x000d20002c187984 */ /* 0x000ee20000000c00 */
[----:B0-----:R-:W-:Y:S01]  /*1b30*/  FADD.FTZ R45, R45, R12 ;  /* 0x0000000c2d2d7221 */ /* 0x001fe20000010000 */
[----:B------:R-:W-:Y:S01]  /*1b40*/  FADD.FTZ R50, R50, R13 ;  /* 0x0000000d32327221 */ /* 0x000fe20000010000 */
[----:B------:R-:W-:Y:S01]  /*1b50*/  FADD.FTZ R51, R51, R14 ;  /* 0x0000000e33337221 */ /* 0x000fe20000010000 */
[----:B------:R-:W-:Y:S01]  /*1b60*/  FADD.FTZ R52, R52, R15 ;  /* 0x0000000f34347221 */ /* 0x000fe20000010000 */
[----:B-1----:R-:W-:Y:S01]  /*1b70*/  FADD.FTZ R45, R45, R16 ;  /* 0x000000102d2d7221 */ /* 0x002fe20000010000 */
[----:B------:R-:W-:Y:S01]  /*1b80*/  FADD.FTZ R50, R50, R17 ;  /* 0x0000001132327221 */ /* 0x000fe20000010000 */
[----:B------:R-:W-:Y:S01]  /*1b90*/  FADD.FTZ R51, R51, R18 ;  /* 0x0000001233337221 */ /* 0x000fe20000010000 */
[----:B------:R-:W-:Y:S01]  /*1ba0*/  FADD.FTZ R52, R52, R19 ;  /* 0x0000001334347221 */ /* 0x000fe20000010000 */
[----:B--2---:R-:W-:Y:S01]  /*1bb0*/  FADD.FTZ R45, R45, R20 ;  /* 0x000000142d2d7221 */ /* 0x004fe20000010000 */
[----:B------:R-:W-:Y:S01]  /*1bc0*/  FADD.FTZ R50, R50, R21 ;  /* 0x0000001532327221 */ /* 0x000fe20000010000 */
[----:B------:R-:W-:Y:S01]  /*1bd0*/  FADD.FTZ R51, R51, R22 ;  /* 0x0000001633337221 */ /* 0x000fe20000010000 */
[----:B------:R-:W-:Y:S01]  /*1be0*/  FADD.FTZ R52, R52, R23 ;  /* 0x0000001734347221 */ /* 0x000fe20000010000 */
[----:B------:R-:W-:Y:S01]  /*1bf0*/  FADD.FTZ R45, R45, R28 ;  /* 0x0000001c2d2d7221 */ /* 0x000fe20000010000 */
[----:B------:R-:W-:Y:S01]  /*1c00*/  FADD.FTZ R50, R50, R29 ;  /* 0x0000001d32327221 */ /* 0x000fe20000010000 */
[----:B------:R-:W-:Y:S01]  /*1c10*/  FADD.FTZ R51, R51, R30 ;  /* 0x0000001e33337221 */ /* 0x000fe20000010000 */
[----:B------:R-:W-:Y:S01]  /*1c20*/  FADD.FTZ R52, R52, R31 ;  /* 0x0000001f34347221 */ /* 0x000fe20000010000 */
[----:B---3--:R-:W-:Y:S01]  /*1c30*/  FADD.FTZ R45, R45, R24 ;  /* 0x000000182d2d7221 */ /* 0x008fe20000010000 */
[----:B------:R-:W-:Y:S01]  /*1c40*/  FADD.FTZ R50, R50, R25 ;  /* 0x0000001932327221 */ /* 0x000fe20000010000 */
[----:B------:R-:W-:Y:S01]  /*1c50*/  FADD.FTZ R51, R51, R26 ;  /* 0x0000001a33337221 */ /* 0x000fe20000010000 */
[----:B------:R-:W-:Y:S01]  /*1c60*/  FADD.FTZ R52, R52, R27 ;  /* 0x0000001b34347221 */ /* 0x000fe20000010000 */
[----:B------:R-:W-:Y:S01]  /*1c70*/  FADD.FTZ R24, R45, R32 ;  /* 0x000000202d187221 */ /* 0x000fe20000010000 */
[----:B------:R-:W-:Y:S01]  /*1c80*/  FADD.FTZ R25, R50, R33 ;  /* 0x0000002132197221 */ /* 0x000fe20000010000 */
[----:B------:R-:W-:Y:S01]  /*1c90*/  FADD.FTZ R26, R51, R34 ;  /* 0x00000022331a7221 */ /* 0x000fe20000010000 */
[----:B------:R-:W-:-:S07]  /*1ca0*/  FADD.FTZ R27, R52, R35 ;  /* 0x00000023341b7221 */ /* 0x000fce0000010000 */
.L_x_9:
[----:B------:R-:W-:Y:S05]  /*1cb0*/  BSYNC B0 ;  /* 0x0000000000007941 */ /* 0x000fea0003800000 */
.L_x_8:
[----:B------:R-:W1:Y:S01]  /*1cc0*/  LDC R12, c[0x0][0xc] ;  /* 0x00000300ff0c7b82 */ /* 0x000e620000000800 */
[----:B------:R-:W-:Y:S01]  /*1cd0*/  IMAD R13, R2, 0x7, R43 ;  /* 0x00000007020d7824 */ /* 0x000fe200078e022b */
[----:B------:R-:W-:Y:S01]  /*1ce0*/  BSSY B0, `(.L_x_10) ;  /* 0x0000013000007945 */ /* 0x000fe20003800000 */
[----:B------:R-:W-:-:S05]  /*1cf0*/  PRMT R2, R38, 0x7632, R2 ;  /* 0x0000763226027816 */ /* 0x000fca0000000002 */
[----:B------:R-:W2:Y:S01]  /*1d00*/  LDC.64 R16, c[0x0][0x268] ;  /* 0x00009a00ff107b82 */ /* 0x000ea20000000a00 */
[----:B-1----:R-:W-:Y:S01]  /*1d10*/  ISETP.GE.U32.AND P0, PT, R12, 0x2, PT ;  /* 0x000000020c00780c */ /* 0x002fe20003f06070 */
[----:B--2---:R-:W-:Y:S01]  /*1d20*/  IMAD.WIDE R16, R13, 0x4, R16 ;  /* 0x000000040d107825 */ /* 0x004fe200078e0210 */
[----:B------:R-:W-:Y:S11]  /*1d30*/  @P4 BRA `(.L_x_11) ;  /* 0x0000000000344947 */ /* 0x000ff60003800000 */
[----:B------:R-:W1:Y:S01]  /*1d40*/  LDC.64 R14, c[0x0][0x288] ;  /* 0x0000a200ff0e7b82 */ /* 0x000e620000000a00 */
[----:B------:R-:W-:Y:S01]  /*1d50*/  MOV R19, UR6 ;  /* 0x0000000600137c02 */ /* 0x000fe20008000f00 */
[----:B------:R2:W-:Y:S01]  /*1d60*/  REDG.E.ADD.F32.FTZ.RN.STRONG.GPU desc[UR14][R16.64], R24 ;  /* 0x00000018100079a6 */ /* 0x0005e2000c10f38e */
[----:B------:R-:W-:Y:S02]  /*1d70*/  MOV R23, UR12 ;  /* 0x0000000c00177c02 */ /* 0x000fe40008000f00 */
[-C--:B------:R-:W-:Y:S02]  /*1d80*/  LEA R18, P4, R19, R16.reuse, 0x2 ;  /* 0x0000001013127211 */ /* 0x080fe400078810ff */
[----:B------:R-:W-:Y:S02]  /*1d90*/  LEA R22, P6, R23, R16, 0x2 ;  /* 0x0000001017167211 */ /* 0x000fe400078c10ff */
[C---:B------:R-:W-:Y:S02]  /*1da0*/  IADD3.X R19, R17.reuse, UR11, RZ, P4, !PT ;  /* 0x0000000b11137c10 */ /* 0x040fe4000a7fe4ff */
[----:B------:R-:W-:-:S03]  /*1db0*/  IADD3.X R23, R17, UR10, RZ, P6, !PT ;  /* 0x0000000a11177c10 */ /* 0x000fc6000b7fe4ff */
[----:B------:R2:W-:Y:S01]  /*1dc0*/  REDG.E.ADD.F32.FTZ.RN.STRONG.GPU desc[UR14][R18.64], R25 ;  /* 0x00000019120079a6 */ /* 0x0005e2000c10f38e */
[----:B-1----:R-:W-:-:S04]  /*1dd0*/  LEA R20, P5, R14, R16, 0x2 ;  /* 0x000000100e147211 */ /* 0x002fc800078a10ff */
[----:B------:R-:W-:-:S05]  /*1de0*/  LEA.HI.X R21, R14, R17, R15, 0x2, P5 ;  /* 0x000000110e157211 */ /* 0x000fca00028f140f */
[----:B------:R2:W-:Y:S04]  /*1df0*/  REDG.E.ADD.F32.FTZ.RN.STRONG.GPU desc[UR14][R20.64], R26 ;  /* 0x0000001a140079a6 */ /* 0x0005e8000c10f38e */
[----:B------:R2:W-:Y:S02]  /*1e00*/  REDG.E.ADD.F32.FTZ.RN.STRONG.GPU desc[UR14][R22.64], R27 ;  /* 0x0000001b160079a6 */ /* 0x0005e4000c10f38e */
.L_x_11:
[----:B------:R-:W-:Y:S05]  /*1e10*/  BSYNC B0 ;  /* 0x0000000000007941 */ /* 0x000fea0003800000 */
.L_x_10:
[----:B--2---:R-:W-:Y:S02]  /*1e20*/  PRMT R26, R37, 0x7632, R26 ;  /* 0x00007632251a7816 */ /* 0x004fe4000000001a */
[----:B------:R-:W-:Y:S02]  /*1e30*/  PRMT R25, R39, 0x7632, R25 ;  /* 0x0000763227197816 */ /* 0x000fe40000000019 */
[----:B------:R-:W-:Y:S01]  /*1e40*/  PRMT R13, R36, 0x7632, R13 ;  /* 0x00007632240d7816 */ /* 0x000fe2000000000d */
[----:B------:R-:W-:Y:S06]  /*1e50*/  @!P0 BRA `(.L_x_12) ;  /* 0x0000001000908947 */ /* 0x000fec0003800000 */
[----:B------:R-:W1:Y:S01]  /*1e60*/  LDC R14, c[0x0][0x10] ;  /* 0x00000400ff0e7b82 */ /* 0x000e620000000800 */
[----:B------:R-:W2:Y:S01]  /*1e70*/  S2R R15, SR_CTAID.Y ;  /* 0x00000000000f7919 */ /* 0x000ea20000002600 */
[----:B------:R-:W-:-:S06]  /*1e80*/  ULOP3.LUT UR8, UR4, 0x1, URZ, 0xc0, !UPT ;  /* 0x0000000104087892 */ /* 0x000fcc000f8ec03f */
[----:B------:R-:W3:Y:S08]  /*1e90*/  LDC.64 R16, c[0x0][0x258] ;  /* 0x00009600ff107b82 */ /* 0x000ef00000000a00 */
[----:B------:R-:W4:Y:S01]  /*1ea0*/  LDC.64 R28, c[0x0][0x260] ;  /* 0x00009800ff1c7b82 */ /* 0x000f220000000a00 */
[----:B-1----:R-:W-:-:S04]  /*1eb0*/  IMAD R18, R14, UR8, RZ ;  /* 0x000000080e127c24 */ /* 0x002fc8000f8e02ff */
[C---:B------:R-:W-:Y:S01]  /*1ec0*/  IMAD R20, R18.reuse, R12, RZ ;  /* 0x0000000c12147224 */ /* 0x040fe200078e02ff */
[----:B--2---:R-:W-:-:S04]  /*1ed0*/  IADD3 R19, R18, R15, RZ ;  /* 0x0000000f12137210 */ /* 0x004fc80007ffe0ff */
[----:B------:R-:W-:Y:S01]  /*1ee0*/  SHF.L.U32 R21, R20, 0x1, RZ ;  /* 0x0000000114157819 */ /* 0x000fe200000006ff */
[----:B---3--:R-:W-:-:S04]  /*1ef0*/  IMAD.WIDE.U32 R16, R19, 0x4, R16 ;  /* 0x0000000413107825 */ /* 0x008fc800078e0010 */
[----:B----4-:R-:W-:Y:S01]  /*1f00*/  IMAD.WIDE R28, R21, 0x4, R28 ;  /* 0x00000004151c7825 */ /* 0x010fe200078e021c */
[----:B------:R-:W-:Y:S06]  /*1f10*/  @P3 BRA `(.L_x_13) ;  /* 0x0000000000683947 */ /* 0x000fec0003800000 */
[----:B------:R-:W1:Y:S01]  /*1f20*/  S2R R10, SR_LANEID ;  /* 0x00000000000a7919 */ /* 0x000e620000000000 */
[----:B------:R-:W-:Y:S01]  /*1f30*/  VOTEU.ANY UR9, UPT, PT ;  /* 0x0000000000097886 */ /* 0x000fe200038e0100 */
[----:B------:R-:W-:Y:S01]  /*1f40*/  ULOP3.LUT UP0, URZ, UR4, 0x2, URZ, 0xc0, !UPT ;  /* 0x00000002043f7892 */ /* 0x000fe2000f80c03f */
[----:B------:R-:W-:Y:S01]  /*1f50*/  IMAD R19, R14, UR16, R15 ;  /* 0x000000100e137c24 */ /* 0x000fe2000f8e020f */
[----:B------:R-:W-:Y:S01]  /*1f60*/  UFLO.U32 UR17, UR9 ;  /* 0x00000009001172bd */ /* 0x000fe200080e0000 */
[----:B------:R-:W-:Y:S01]  /*1f70*/  UMOV UR8, 0x1 ;  /* 0x0000000100087882 */ /* 0x000fe20000000000 */
[----:B------:R-:W-:Y:S01]  /*1f80*/  UPOPC UR9, UR9 ;  /* 0x00000009000972bf */ /* 0x000fe20008000000 */
[----:B------:R-:W-:Y:S01]  /*1f90*/  IMAD.WIDE.U32 R18, R19, 0x8, R28 ;  /* 0x0000000813127825 */ /* 0x000fe200078e001c */
[----:B------:R-:W-:-:S04]  /*1fa0*/  USEL UR8, UR8, 0xffffffff, !UP0 ;  /* 0xffffffff08087887 */ /* 0x000fc8000c000000 */
[----:B------:R-:W-:Y:S01]  /*1fb0*/  UIMAD UR8, UR8, UR9, URZ ;  /* 0x00000009080872a4 */ /* 0x000fe2000f8e023f */
[----:B------:R2:W-:Y:S05]  /*1fc0*/  STG.E.64 desc[UR14][R18.64], R8 ;  /* 0x0000000812007986 */ /* 0x0005ea000c101b0e */
[----:B------:R-:W-:Y:S02]  /*1fd0*/  MOV R23, UR8 ;  /* 0x0000000800177c02 */ /* 0x000fe40008000f00 */
[----:B-1----:R-:W-:-:S13]  /*1fe0*/  ISETP.EQ.U32.AND P0, PT, R10, UR17, PT ;  /* 0x000000110a007c0c */ /* 0x002fda000bf02070 */
[----:B------:R-:W-:Y:S06]  /*1ff0*/  @P0 MEMBAR.ALL.GPU ;  /* 0x0000000000000992 */ /* 0x000fec000000a000 */
[----:B------:R-:W-:-:S00]  /*2000*/  @P0 ERRBAR ;  /* 0x00000000000009ab */ /* 0x000fc00000000000 */
[----:B------:R-:W-:Y:S06]  /*2010*/  @P0 CGAERRBAR ;  /* 0x00000000000005ab */ /* 0x000fec0000000000 */
[----:B------:R2:W-:Y:S01]  /*2020*/  @P0 REDG.E.ADD.S32.STRONG.GPU desc[UR14][R16.64], R23 ;  /* 0x000000171000098e */ /* 0x0005e2000c10e38e */
[----:B------:R-:W-:-:S04]  /*2030*/  PLOP3.LUT P0, PT, PT, PT, UP0, 0x80, 0x0 ;  /* 0x000000000000781c */ /* 0x000fc80003f0f008 */
[----:B------:R-:W-:-:S04]  /*2040*/  SEL R21, R12, RZ, !P0 ;  /* 0x000000ff0c157207 */ /* 0x000fc80004000000 */
[----:B------:R-:W-:-:S13]  /*2050*/  ISETP.NE.AND P0, PT, R21, -0x1, PT ;  /* 0xffffffff1500780c */ /* 0x000fda0003f05270 */
[----:B--2---:R-:W-:Y:S05]  /*2060*/  @!P0 BRA `(.L_x_13) ;  /* 0x0000000000148947 */ /* 0x004fea0003800000 */
.L_x_14:
[----:B------:R-:W2:Y:S04]  /*2070*/  LDG.E.STRONG.GPU R18, desc[UR14][R16.64] ;  /* 0x0000000e10127981 */ /* 0x000ea8000c1ef900 */
[----:B--2---:R-:W-:Y:S01]  /*2080*/  CCTL.IVALL ;  /* 0x00000000ff00798f */ /* 0x004fe20002000000 */
[----:B------:R-:W-:Y:S05]  /*2090*/  YIELD ;  /* 0x0000000000007946 */ /* 0x000fea0003800000 */
[----:B------:R-:W-:-:S13]  /*20a0*/  ISETP.NE.AND P0, PT, R18, R21, PT ;  /* 0x000000151200720c */ /* 0x000fda0003f05270 */
[----:B------:R-:W-:Y:S05]  /*20b0*/  @P0 BRA `(.L_x_14) ;  /* 0xfffffffc00ec0947 */ /* 0x000fea000383ffff */
.L_x_13:
[----:B------:R-:W-:Y:S01]  /*20c0*/  ISETP.NE.AND P0, PT, R12, RZ, PT ;  /* 0x000000ff0c00720c */ /* 0x000fe20003f05270 */
[----:B------:R-:W-:Y:S05]  /*20d0*/  WARPSYNC.ALL ;  /* 0x0000000000007948 */ /* 0x000fea0003800000 */
[----:B------:R-:W-:Y:S07]  /*20e0*/  BAR.SYNC.DEFER_BLOCKING 0x0 ;  /* 0x0000000000007b1d */ /* 0x000fee0000010000 */
[----:B------:R-:W-:Y:S05]  /*20f0*/  @!P0 BRA `(.L_x_12) ;  /* 0x0000000c00e88947 */ /* 0x000fea0003800000 */
[----:B------:R-:W-:Y:S01]  /*2100*/  IADD3 R16, R12, -0x1, RZ ;  /* 0xffffffff0c107810 */ /* 0x000fe20007ffe0ff */
[----:B------:R-:W-:-:S03]  /*2110*/  HFMA2.MMA R27, -RZ, RZ, 0, 0 ;  /* 0x00000000ff1b7435 */ /* 0x000fc600000001ff */
[----:B------:R-:W-:-:S13]  /*2120*/  ISETP.GE.U32.AND P0, PT, R16, 0x3, PT ;  /* 0x000000031000780c */ /* 0x000fda0003f06070 */
[----:B------:R-:W-:Y:S05]  /*2130*/  @!P0 BRA `(.L_x_15) ;  /* 0x0000000c00688947 */ /* 0x000fea0003800000 */
[----:B------:R-:W-:Y:S02]  /*2140*/  LOP3.LUT R17, R12, 0x3, RZ, 0xc0, !PT ;  /* 0x000000030c117812 */ /* 0x000fe400078ec0ff */
[----:B------:R-:W-:Y:S02]  /*2150*/  MOV R27, RZ ;  /* 0x000000ff001b7202 */ /* 0x000fe40000000f00 */
[----:B------:R-:W-:-:S04]  /*2160*/  IADD3 R24, -R17, R12, RZ ;  /* 0x0000000c11187210 */ /* 0x000fc80007ffe1ff */
[----:B------:R-:W-:-:S13]  /*2170*/  ISETP.GT.AND P0, PT, R24, RZ, PT ;  /* 0x000000ff1800720c */ /* 0x000fda0003f04270 */
[----:B------:R-:W-:Y:S05]  /*2180*/  @!P0 BRA `(.L_x_16) ;  /* 0x0000000800d88947 */ /* 0x000fea0003800000 */
[----:B------:R-:W-:Y:S02]  /*2190*/  ISETP.GT.AND P4, PT, R24, 0xc, PT ;  /* 0x0000000c1800780c */ /* 0x000fe40003f84270 */
[----:B------:R-:W-:-:S11]  /*21a0*/  PLOP3.LUT P0, PT, PT, PT, PT, 0x80, 0x0 ;  /* 0x000000000000781c */ /* 0x000fd60003f0f070 */
[----:B------:R-:W-:Y:S05]  /*21b0*/  @!P4 BRA `(.L_x_17) ;  /* 0x0000000400d0c947 */ /* 0x000fea0003800000 */
[----:B------:R-:W-:-:S13]  /*21c0*/  PLOP3.LUT P0, PT, PT, PT, PT, 0x8, 0x0 ;  /* 0x000000000000781c */ /* 0x000fda0003f0e170 */
.L_x_18:
[----:B------:R-:W-:-:S13]  /*21d0*/  ISETP.EQ.OR P6, PT, R27, UR16, P3 ;  /* 0x000000101b007c0c */ /* 0x000fda0009fc2670 */
[----:B------:R-:W-:-:S04]  /*21e0*/  @!P6 IMAD R17, R14, R27, R15 ;  /* 0x0000001b0e11e224 */ /* 0x000fc800078e020f */
[----:B------:R-:W-:-:S06]  /*21f0*/  @!P6 IMAD.WIDE.U32 R16, R17, 0x8, R28 ;  /* 0x000000081110e825 */ /* 0x000fcc00078e001c */
[----:B------:R-:W0:Y:S01]  /*2200*/  @!P6 LDG.E.64 R16, desc[UR14][R16.64] ;  /* 0x0000000e1010e981 */ /* 0x000e22000c1e1b00 */
[C---:B------:R-:W-:Y:S02]  /*2210*/  IADD3 R19, R27.reuse, 0x1, RZ ;  /* 0x000000011b137810 */ /* 0x040fe40007ffe0ff */
[----:B------:R-:W-:Y:S02]  /*2220*/  IADD3 R21, R27, 0x2, RZ ;  /* 0x000000021b157810 */ /* 0x000fe40007ffe0ff */
[----:B------:R-:W-:Y:S02]  /*2230*/  ISETP.EQ.OR P4, PT, R19, UR16, P3 ;  /* 0x0000001013007c0c */ /* 0x000fe40009f82670 */
[----:B------:R-:W-:Y:S02]  /*2240*/  ISETP.EQ.OR P5, PT, R21, UR16, P3 ;  /* 0x0000001015007c0c */ /* 0x000fe40009fa2670 */
[----:B------:R-:W-:-:S09]  /*2250*/  IADD3 R20, R27, 0x3, RZ ;  /* 0x000000031b147810 */ /* 0x000fd20007ffe0ff */
[C-C-:B------:R-:W-:Y:S02]  /*2260*/  @!P4 IMAD R19, R14.reuse, R19, R15.reuse ;  /* 0x000000130e13c224 */ /* 0x140fe400078e020f */
[----:B------:R-:W-:Y:S02]  /*2270*/  @!P5 IMAD R21, R14, R21, R15 ;  /* 0x000000150e15d224 */ /* 0x000fe400078e020f */
[----:B0-----:R-:W-:Y:S01]  /*2280*/  @!P6 FADD.FTZ R8, R8, R16 ;  /* 0x000000100808e221 */ /* 0x001fe20000010000 */
[----:B------:R-:W-:Y:S01]  /*2290*/  @!P6 FADD.FTZ R9, R9, R17 ;  /* 0x000000110909e221 */ /* 0x000fe20000010000 */
[----:B------:R-:W-:Y:S01]  /*22a0*/  ISETP.EQ.OR P6, PT, R20, UR16, P3 ;  /* 0x0000001014007c0c */ /* 0x000fe20009fc2670 */
[----:B------:R-:W-:-:S04]  /*22b0*/  @!P4 IMAD.WIDE.U32 R16, R19, 0x8, R28 ;  /* 0x000000081310c825 */ /* 0x000fc800078e001c */
[----:B------:R-:W-:Y:S02]  /*22c0*/  @!P5 IMAD.WIDE.U32 R18, R21, 0x8, R28 ;  /* 0x000000081512d825 */ /* 0x000fe400078e001c */
[----:B------:R-:W2:Y:S04]  /*22d0*/  @!P4 LDG.E.64 R16, desc[UR14][R16.64] ;  /* 0x0000000e1010c981 */ /* 0x000ea8000c1e1b00 */
[----:B------:R-:W3:Y:S02]  /*22e0*/  @!P5 LDG.E.64 R18, desc[UR14][R18.64] ;  /* 0x0000000e1212d981 */ /* 0x000ee4000c1e1b00 */
[----:B------:R-:W-:-:S04]  /*22f0*/  @!P6 IMAD R21, R14, R20, R15 ;  /* 0x000000140e15e224 */ /* 0x000fc800078e020f */
[----:B------:R-:W-:-:S06]  /*2300*/  @!P6 IMAD.WIDE.U32 R20, R21, 0x8, R28 ;  /* 0x000000081514e825 */ /* 0x000fcc00078e001c */
[----:B------:R-:W4:Y:S01]  /*2310*/  @!P6 LDG.E.64 R20, desc[UR14][R20.64] ;  /* 0x0000000e1414e981 */ /* 0x000f22000c1e1b00 */
[C---:B------:R-:W-:Y:S02]  /*2320*/  IADD3 R22, R27.reuse, 0x4, RZ ;  /* 0x000000041b167810 */ /* 0x040fe40007ffe0ff */
[C---:B------:R-:W-:Y:S02]  /*2330*/  IADD3 R23, R27.reuse, 0x5, RZ ;  /* 0x000000051b177810 */ /* 0x040fe40007ffe0ff */
[----:B------:R-:W-:Y:S01]  /*2340*/  IADD3 R30, R27, 0x6, RZ ;  /* 0x000000061b1e7810 */ /* 0x000fe20007ffe0ff */
[----:B--2---:R-:W-:Y:S01]  /*2350*/  @!P4 FADD.FTZ R8, R8, R16 ;  /* 0x000000100808c221 */ /* 0x004fe20000010000 */
[----:B------:R-:W-:Y:S01]  /*2360*/  @!P4 FADD.FTZ R9, R9, R17 ;  /* 0x000000110909c221 */ /* 0x000fe20000010000 */
[----:B------:R-:W-:Y:S02]  /*2370*/  ISETP.EQ.OR P4, PT, R22, UR16, P3 ;  /* 0x0000001016007c0c */ /* 0x000fe40009f82670 */
[----:B---3--:R-:W-:Y:S01]  /*2380*/  @!P5 FADD.FTZ R8, R8, R18 ;  /* 0x000000120808d221 */ /* 0x008fe20000010000 */
[----:B------:R-:W-:Y:S01]  /*2390*/  @!P5 FADD.FTZ R9, R9, R19 ;  /* 0x000000130909d221 */ /* 0x000fe20000010000 */
[----:B------:R-:W-:-:S09]  /*23a0*/  ISETP.EQ.OR P5, PT, R23, UR16, P3 ;  /* 0x0000001017007c0c */ /* 0x000fd20009fa2670 */
[----:B------:R-:W-:Y:S02]  /*23b0*/  @!P4 IMAD R17, R14, R22, R15 ;  /* 0x000000160e11c224 */ /* 0x000fe400078e020f */
[----:B----4-:R-:W-:Y:S01]  /*23c0*/  @!P6 FADD.FTZ R8, R8, R20 ;  /* 0x000000140808e221 */ /* 0x010fe20000010000 */
[----:B------:R-:W-:Y:S01]  /*23d0*/  @!P6 FADD.FTZ R9, R9, R21 ;  /* 0x000000150909e221 */ /* 0x000fe20000010000 */
[----:B------:R-:W-:Y:S01]  /*23e0*/  ISETP.EQ.OR P6, PT, R30, UR16, P3 ;  /* 0x000000101e007c0c */ /* 0x000fe20009fc2670 */
[----:B------:R-:W-:-:S04]  /*23f0*/  @!P4 IMAD.WIDE.U32 R16, R17, 0x8, R28 ;  /* 0x000000081110c825 */ /* 0x000fc800078e001c */
[----:B------:R-:W-:Y:S02]  /*2400*/  @!P5 IMAD R19, R14, R23, R15 ;  /* 0x000000170e13d224 */ /* 0x000fe400078e020f */
[----:B------:R-:W2:Y:S02]  /*2410*/  @!P4 LDG.E.64 R16, desc[UR14][R16.64] ;  /* 0x0000000e1010c981 */ /* 0x000ea4000c1e1b00 */
[----:B------:R-:W-:-:S04]  /*2420*/  @!P5 IMAD.WIDE.U32 R18, R19, 0x8, R28 ;  /* 0x000000081312d825 */ /* 0x000fc800078e001c */
[----:B------:R-:W-:Y:S02]  /*2430*/  @!P6 IMAD R21, R14, R30, R15 ;  /* 0x0000001e0e15e224 */ /* 0x000fe400078e020f */
[----:B------:R-:W3:Y:S02]  /*2440*/  @!P5 LDG.E.64 R18, desc[UR14][R18.64] ;  /* 0x0000000e1212d981 */ /* 0x000ee4000c1e1b00 */
        /* <DEDUP_REMOVED lines=65> */
[----:B------:R-:W-:Y:S02]  /*2860*/  IADD3 R24, R24, -0x10, RZ ;  /* 0xfffffff018187810 */ /* 0x000fe40007ffe0ff */
[----:B------:R-:W-:Y:S01]  /*2870*/  IADD3 R27, R27, 0x10, RZ ;  /* 0x000000101b1b7810 */ /* 0x000fe20007ffe0ff */
[----:B--2---:R-:W-:Y:S01]  /*2880*/  @!P4 FADD.FTZ R8, R8, R16 ;  /* 0x000000100808c221 */ /* 0x004fe20000010000 */
[----:B------:R-:W-:Y:S01]  /*2890*/  @!P4 FADD.FTZ R9, R9, R17 ;  /* 0x000000110909c221 */ /* 0x000fe20000010000 */
[----:B------:R-:W-:Y:S02]  /*28a0*/  ISETP.GT.AND P4, PT, R24, 0xc, PT ;  /* 0x0000000c1800780c */ /* 0x000fe40003f84270 */
[----:B---3--:R-:W-:Y:S01]  /*28b0*/  @!P5 FADD.FTZ R8, R8, R18 ;  /* 0x000000120808d221 */ /* 0x008fe20000010000 */
[----:B------:R-:W-:-:S03]  /*28c0*/  @!P5 FADD.FTZ R9, R9, R19 ;  /* 0x000000130909d221 */ /* 0x000fc60000010000 */
[----:B----4-:R-:W-:Y:S01]  /*28d0*/  @!P6 FADD.FTZ R8, R8, R20 ;  /* 0x000000140808e221 */ /* 0x010fe20000010000 */
[----:B------:R-:W-:-:S06]  /*28e0*/  @!P6 FADD.FTZ R9, R9, R21 ;  /* 0x000000150909e221 */ /* 0x000fcc0000010000 */
[----:B------:R-:W-:Y:S05]  /*28f0*/  @P4 BRA `(.L_x_18) ;  /* 0xfffffff800344947 */ /* 0x000fea000383ffff */
.L_x_17:
[----:B------:R-:W-:-:S13]  /*2900*/  ISETP.GT.AND P4, PT, R24, 0x4, PT ;  /* 0x000000041800780c */ /* 0x000fda0003f84270 */
[----:B------:R-:W-:Y:S05]  /*2910*/  @!P4 BRA `(.L_x_19) ;  /* 0x0000000000ecc947 */ /* 0x000fea0003800000 */
[C---:B------:R-:W-:Y:S02]  /*2920*/  IADD3 R19, R27.reuse, 0x1, RZ ;  /* 0x000000011b137810 */ /* 0x040fe40007ffe0ff */
[----:B------:R-:W-:Y:S02]  /*2930*/  ISETP.EQ.OR P0, PT, R27, UR16, P3 ;  /* 0x000000101b007c0c */ /* 0x000fe40009f02670 */
[----:B------:R-:W-:Y:S02]  /*2940*/  ISETP.EQ.OR P5, PT, R19, UR16, P3 ;  /* 0x0000001013007c0c */ /* 0x000fe40009fa2670 */
[C---:B------:R-:W-:Y:S02]  /*2950*/  IADD3 R21, R27.reuse, 0x2, RZ ;  /* 0x000000021b157810 */ /* 0x040fe40007ffe0ff */
[----:B------:R-:W-:Y:S02]  /*2960*/  IADD3 R23, R27, 0x3, RZ ;  /* 0x000000031b177810 */ /* 0x000fe40007ffe0ff */
[----:B------:R-:W-:-:S02]  /*2970*/  ISETP.EQ.OR P6, PT, R21, UR16, P3 ;  /* 0x0000001015007c0c */ /* 0x000fc40009fc2670 */
[----:B------:R-:W-:-:S03]  /*2980*/  ISETP.EQ.OR P4, PT, R23, UR16, P3 ;  /* 0x0000001017007c0c */ /* 0x000fc60009f82670 */
[--C-:B------:R-:W-:Y:S02]  /*2990*/  @!P0 IMAD R17, R27, R14, R15.reuse ;  /* 0x0000000e1b118224 */ /* 0x100fe400078e020f */
[----:B------:R-:W-:Y:S02]  /*29a0*/  @!P5 IMAD R19, R14, R19, R15 ;  /* 0x000000130e13d224 */ /* 0x000fe400078e020f */
[----:B------:R-:W-:-:S04]  /*29b0*/  @!P0 IMAD.WIDE.U32 R16, R17, 0x8, R28 ;  /* 0x0000000811108825 */ /* 0x000fc800078e001c */
[----:B------:R-:W-:Y:S02]  /*29c0*/  @!P5 IMAD.WIDE.U32 R18, R19, 0x8, R28 ;  /* 0x000000081312d825 */ /* 0x000fe400078e001c */
[----:B------:R-:W0:Y:S02]  /*29d0*/  @!P0 LDG.E.64 R16, desc[UR14][R16.64] ;  /* 0x0000000e10108981 */ /* 0x000e24000c1e1b00 */
[C-C-:B------:R-:W-:Y:S02]  /*29e0*/  @!P6 IMAD R21, R14.reuse, R21, R15.reuse ;  /* 0x000000150e15e224 */ /* 0x140fe400078e020f */
[----:B------:R-:W-:Y:S01]  /*29f0*/  @!P4 IMAD R23, R14, R23, R15 ;  /* 0x000000170e17c224 */ /* 0x000fe200078e020f */
[----:B------:R-:W2:Y:S01]  /*2a00*/  @!P5 LDG.E.64 R18, desc[UR14][R18.64] ;  /* 0x0000000e1212d981 */ /* 0x000ea2000c1e1b00 */
[----:B------:R-:W-:-:S04]  /*2a10*/  @!P6 IMAD.WIDE.U32 R20, R21, 0x8, R28 ;  /* 0x000000081514e825 */ /* 0x000fc800078e001c */
[----:B------:R-:W-:Y:S02]  /*2a20*/  @!P4 IMAD.WIDE.U32 R22, R23, 0x8, R28 ;  /* 0x000000081716c825 */ /* 0x000fe400078e001c */
[----:B------:R-:W3:Y:S04]  /*2a30*/  @!P6 LDG.E.64 R20, desc[UR14][R20.64] ;  /* 0x0000000e1414e981 */ /* 0x000ee8000c1e1b00 */
[----:B------:R-:W4:Y:S01]  /*2a40*/  @!P4 LDG.E.64 R22, desc[UR14][R22.64] ;  /* 0x0000000e1616c981 */ /* 0x000f22000c1e1b00 */
[----:B------:R-:W-:Y:S01]  /*2a50*/  IADD3 R27, R27, 0x4, RZ ;  /* 0x000000041b1b7810 */ /* 0x000fe20007ffe0ff */
[----:B0-----:R-:W-:Y:S01]  /*2a60*/  @!P0 FADD.FTZ R8, R8, R16 ;  /* 0x0000001008088221 */ /* 0x001fe20000010000 */
[----:B------:R-:W-:Y:S02]  /*2a70*/  @!P0 FADD.FTZ R9, R9, R17 ;  /* 0x0000001109098221 */ /* 0x000fe40000010000 */
[----:B------:R-:W-:-:S02]  /*2a80*/  IADD3 R16, R27, 0x1, RZ ;  /* 0x000000011b107810 */ /* 0x000fc40007ffe0ff */
[----:B------:R-:W-:Y:S01]  /*2a90*/  ISETP.EQ.OR P0, PT, R27, UR16, P3 ;  /* 0x000000101b007c0c */ /* 0x000fe20009f02670 */
[----:B--2---:R-:W-:Y:S01]  /*2aa0*/  @!P5 FADD.FTZ R8, R8, R18 ;  /* 0x000000120808d221 */ /* 0x004fe20000010000 */
[----:B------:R-:W-:Y:S01]  /*2ab0*/  @!P5 FADD.FTZ R9, R9, R19 ;  /* 0x000000130909d221 */ /* 0x000fe20000010000 */
[----:B------:R-:W-:Y:S02]  /*2ac0*/  IADD3 R18, R27, 0x2, RZ ;  /* 0x000000021b127810 */ /* 0x000fe40007ffe0ff */
[----:B------:R-:W-:Y:S01]  /*2ad0*/  ISETP.EQ.OR P5, PT, R16, UR16, P3 ;  /* 0x0000001010007c0c */ /* 0x000fe20009fa2670 */
[----:B---3--:R-:W-:Y:S01]  /*2ae0*/  @!P6 FADD.FTZ R8, R8, R20 ;  /* 0x000000140808e221 */ /* 0x008fe20000010000 */
[----:B------:R-:W-:Y:S01]  /*2af0*/  @!P6 FADD.FTZ R9, R9, R21 ;  /* 0x000000150909e221 */ /* 0x000fe20000010000 */
[----:B------:R-:W-:Y:S02]  /*2b00*/  IADD3 R20, R27, 0x3, RZ ;  /* 0x000000031b147810 */ /* 0x000fe40007ffe0ff */
[----:B------:R-:W-:Y:S01]  /*2b10*/  ISETP.EQ.OR P6, PT, R18, UR16, P3 ;  /* 0x0000001012007c0c */ /* 0x000fe20009fc2670 */
[----:B----4-:R-:W-:Y:S01]  /*2b20*/  @!P4 FADD.FTZ R8, R8, R22 ;  /* 0x000000160808c221 */ /* 0x010fe20000010000 */
[----:B------:R-:W-:Y:S01]  /*2b30*/  @!P4 FADD.FTZ R9, R9, R23 ;  /* 0x000000170909c221 */ /* 0x000fe20000010000 */
[----:B------:R-:W-:Y:S01]  /*2b40*/  ISETP.EQ.OR P4, PT, R20, UR16, P3 ;  /* 0x0000001014007c0c */ /* 0x000fe20009f82670 */
[----:B------:R-:W-:-:S04]  /*2b50*/  @!P0 IMAD R17, R14, R27, R15 ;  /* 0x0000001b0e118224 */ /* 0x000fc800078e020f */
[----:B------:R-:W-:Y:S02]  /*2b60*/  @!P5 IMAD R19, R14, R16, R15 ;  /* 0x000000100e13d224 */ /* 0x000fe400078e020f */
[----:B------:R-:W-:-:S04]  /*2b70*/  @!P0 IMAD.WIDE.U32 R16, R17, 0x8, R28 ;  /* 0x0000000811108825 */ /* 0x000fc800078e001c */
[----:B------:R-:W-:Y:S02]  /*2b80*/  @!P6 IMAD R21, R14, R18, R15 ;  /* 0x000000120e15e224 */ /* 0x000fe400078e020f */
[----:B------:R-:W2:Y:S01]  /*2b90*/  @!P0 LDG.E.64 R16, desc[UR14][R16.64] ;  /* 0x0000000e10108981 */ /* 0x000ea2000c1e1b00 */
[----:B------:R-:W-:-:S04]  /*2ba0*/  @!P5 IMAD.WIDE.U32 R18, R19, 0x8, R28 ;  /* 0x000000081312d825 */ /* 0x000fc800078e001c */
[----:B------:R-:W-:Y:S02]  /*2bb0*/  @!P4 IMAD R23, R14, R20, R15 ;  /* 0x000000140e17c224 */ /* 0x000fe400078e020f */
[--C-:B------:R-:W-:Y:S01]  /*2bc0*/  @!P6 IMAD.WIDE.U32 R20, R21, 0x8, R28.reuse ;  /* 0x000000081514e825 */ /* 0x100fe200078e001c */
[----:B------:R-:W3:Y:S03]  /*2bd0*/  @!P5 LDG.E.64 R18, desc[UR14][R18.64] ;  /* 0x0000000e1212d981 */ /* 0x000ee6000c1e1b00 */
[----:B------:R-:W-:Y:S02]  /*2be0*/  @!P4 IMAD.WIDE.U32 R22, R23, 0x8, R28 ;  /* 0x000000081716c825 */ /* 0x000fe400078e001c */
[----:B------:R-:W4:Y:S04]  /*2bf0*/  @!P6 LDG.E.64 R20, desc[UR14][R20.64] ;  /* 0x0000000e1414e981 */ /* 0x000f28000c1e1b00 */
[----:B------:R-:W5:Y:S01]  /*2c00*/  @!P4 LDG.E.64 R22, desc[UR14][R22.64] ;  /* 0x0000000e1616c981 */ /* 0x000f62000c1e1b00 */
[----:B------:R-:W-:-:S02]  /*2c10*/  IADD3 R24, R24, -0x4, RZ ;  /* 0xfffffffc18187810 */ /* 0x000fc40007ffe0ff */
[----:B------:R-:W-:Y:S02]  /*2c20*/  IADD3 R27, R27, 0x4, RZ ;  /* 0x000000041b1b7810 */ /* 0x000fe40007ffe0ff */
[----:B------:R-:W-:Y:S01]  /*2c30*/  IADD3 R24, R24, -0x4, RZ ;  /* 0xfffffffc18187810 */ /* 0x000fe20007ffe0ff */
[----:B--2---:R-:W-:Y:S01]  /*2c40*/  @!P0 FADD.FTZ R8, R8, R16 ;  /* 0x0000001008088221 */ /* 0x004fe20000010000 */
[----:B------:R-:W-:-:S03]  /*2c50*/  @!P0 FADD.FTZ R9, R9, R17 ;  /* 0x0000001109098221 */ /* 0x000fc60000010000 */
[----:B---3--:R-:W-:Y:S01]  /*2c60*/  @!P5 FADD.FTZ R8, R8, R18 ;  /* 0x000000120808d221 */ /* 0x008fe20000010000 */
[----:B------:R-:W-:-:S03]  /*2c70*/  @!P5 FADD.FTZ R9, R9, R19 ;  /* 0x000000130909d221 */ /* 0x000fc60000010000 */
[----:B----4-:R-:W-:Y:S01]  /*2c80*/  @!P6 FADD.FTZ R8, R8, R20 ;  /* 0x000000140808e221 */ /* 0x010fe20000010000 */
[----:B------:R-:W-:Y:S01]  /*2c90*/  @!P6 FADD.FTZ R9, R9, R21 ;  /* 0x000000150909e221 */ /* 0x000fe20000010000 */
[----:B------:R-:W-:Y:S02]  /*2ca0*/  PLOP3.LUT P0, PT, PT, PT, PT, 0x8, 0x0 ;  /* 0x000000000000781c */ /* 0x000fe40003f0e170 */
[----:B-----5:R-:W-:Y:S01]  /*2cb0*/  @!P4 FADD.FTZ R8, R8, R22 ;  /* 0x000000160808c221 */ /* 0x020fe20000010000 */
[----:B------:R-:W-:-:S10]  /*2cc0*/  @!P4 FADD.FTZ R9, R9, R23 ;  /* 0x000000170909c221 */ /* 0x000fd40000010000 */
.L_x_19:
[----:B------:R-:W-:-:S13]  /*2cd0*/  ISETP.NE.OR P0, PT, R24, RZ, P0 ;  /* 0x000000ff1800720c */ /* 0x000fda0000705670 */
[----:B------:R-:W-:Y:S05]  /*2ce0*/  @!P0 BRA `(.L_x_15) ;  /* 0x00000000007c8947 */ /* 0x000fea0003800000 */
.L_x_16:
[C---:B------:R-:W-:Y:S02]  /*2cf0*/  ISETP.EQ.OR P5, PT, R27.reuse, UR16, P3 ;  /* 0x000000101b007c0c */ /* 0x040fe40009fa2670 */
[C---:B------:R-:W-:Y:S02]  /*2d00*/  IADD3 R19, R27.reuse, 0x1, RZ ;  /* 0x000000011b137810 */ /* 0x040fe40007ffe0ff */
[----:B------:R-:W-:Y:S02]  /*2d10*/  IADD3 R21, R27, 0x2, RZ ;  /* 0x000000021b157810 */ /* 0x000fe40007ffe0ff */
[----:B------:R-:W-:Y:S02]  /*2d20*/  ISETP.EQ.OR P6, PT, R19, UR16, P3 ;  /* 0x0000001013007c0c */ /* 0x000fe40009fc2670 */
[----:B------:R-:W-:Y:S02]  /*2d30*/  IADD3 R23, R27, 0x3, RZ ;  /* 0x000000031b177810 */ /* 0x000fe40007ffe0ff */
[----:B------:R-:W-:-:S02]  /*2d40*/  ISETP.EQ.OR P4, PT, R21, UR16, P3 ;  /* 0x0000001015007c0c */ /* 0x000fc40009f82670 */
[----:B------:R-:W-:Y:S01]  /*2d50*/  ISETP.EQ.OR P0, PT, R23, UR16, P3 ;  /* 0x0000001017007c0c */ /* 0x000fe20009f02670 */
[----:B------:R-:W-:-:S04]  /*2d60*/  @!P5 IMAD R17, R14, R27, R15 ;  /* 0x0000001b0e11d224 */ /* 0x000fc800078e020f */
[----:B------:R-:W-:-:S04]  /*2d70*/  @!P5 IMAD.WIDE.U32 R16, R17, 0x8, R28 ;  /* 0x000000081110d825 */ /* 0x000fc800078e001c */
[C-C-:B------:R-:W-:Y:S02]  /*2d80*/  @!P6 IMAD R19, R14.reuse, R19, R15.reuse ;  /* 0x000000130e13e224 */ /* 0x140fe400078e020f */
[----:B------:R-:W0:Y:S01]  /*2d90*/  @!P5 LDG.E.64 R16, desc[UR14][R16.64] ;  /* 0x0000000e1010d981 */ /* 0x000e22000c1e1b00 */
[----:B------:R-:W-:Y:S02]  /*2da0*/  @!P4 IMAD R21, R14, R21, R15 ;  /* 0x000000150e15c224 */ /* 0x000fe400078e020f */
[----:B------:R-:W-:-:S04]  /*2db0*/  @!P6 IMAD.WIDE.U32 R18, R19, 0x8, R28 ;  /* 0x000000081312e825 */ /* 0x000fc800078e001c */
[----:B------:R-:W-:Y:S02]  /*2dc0*/  @!P0 IMAD R23, R14, R23, R15 ;  /* 0x000000170e178224 */ /* 0x000fe400078e020f */
[--C-:B------:R-:W-:Y:S01]  /*2dd0*/  @!P4 IMAD.WIDE.U32 R20, R21, 0x8, R28.reuse ;  /* 0x000000081514c825 */ /* 0x100fe200078e001c */
[----:B------:R-:W2:Y:S03]  /*2de0*/  @!P6 LDG.E.64 R18, desc[UR14][R18.64] ;  /* 0x0000000e1212e981 */ /* 0x000ea6000c1e1b00 */
[----:B------:R-:W-:Y:S02]  /*2df0*/  @!P0 IMAD.WIDE.U32 R22, R23, 0x8, R28 ;  /* 0x0000000817168825 */ /* 0x000fe400078e001c */
[----:B------:R-:W3:Y:S04]  /*2e00*/  @!P4 LDG.E.64 R20, desc[UR14][R20.64] ;  /* 0x0000000e1414c981 */ /* 0x000ee8000c1e1b00 */
[----:B------:R-:W4:Y:S01]  /*2e10*/  @!P0 LDG.E.64 R22, desc[UR14][R22.64] ;  /* 0x0000000e16168981 */ /* 0x000f22000c1e1b00 */
[----:B------:R-:W-:-:S02]  /*2e20*/  IADD3 R24, R24, -0x4, RZ ;  /* 0xfffffffc18187810 */ /* 0x000fc40007ffe0ff */
[----:B------:R-:W-:Y:S01]  /*2e30*/  IADD3 R27, R27, 0x4, RZ ;  /* 0x000000041b1b7810 */ /* 0x000fe20007ffe0ff */
[----:B0-----:R-:W-:Y:S01]  /*2e40*/  @!P5 FADD.FTZ R8, R8, R16 ;  /* 0x000000100808d221 */ /* 0x001fe20000010000 */
[----:B------:R-:W-:Y:S01]  /*2e50*/  @!P5 FADD.FTZ R9, R9, R17 ;  /* 0x000000110909d221 */ /* 0x000fe20000010000 */
[----:B------:R-:W-:Y:S02]  /*2e60*/  ISETP.NE.AND P5, PT, R24, RZ, PT ;  /* 0x000000ff1800720c */ /* 0x000fe40003fa5270 */
[----:B--2---:R-:W-:Y:S01]  /*2e70*/  @!P6 FADD.FTZ R8, R8, R18 ;  /* 0x000000120808e221 */ /* 0x004fe20000010000 */
[----:B------:R-:W-:-:S03]  /*2e80*/  @!P6 FADD.FTZ R9, R9, R19 ;  /* 0x000000130909e221 */ /* 0x000fc60000010000 */
[----:B---3--:R-:W-:Y:S01]  /*2e90*/  @!P4 FADD.FTZ R8, R8, R20 ;  /* 0x000000140808c221 */ /* 0x008fe20000010000 */
[----:B------:R-:W-:-:S03]  /*2ea0*/  @!P4 FADD.FTZ R9, R9, R21 ;  /* 0x000000150909c221 */ /* 0x000fc60000010000 */
[----:B----4-:R-:W-:Y:S01]  /*2eb0*/  @!P0 FADD.FTZ R8, R8, R22 ;  /* 0x0000001608088221 */ /* 0x010fe20000010000 */
[----:B------:R-:W-:Y:S02]  /*2ec0*/  @!P0 FADD.FTZ R9, R9, R23 ;  /* 0x0000001709098221 */ /* 0x000fe40000010000 */
[----:B------:R-:W-:Y:S05]  /*2ed0*/  @P5 BRA `(.L_x_16) ;  /* 0xfffffffc00845947 */ /* 0x000fea000383ffff */
.L_x_15:
[----:B------:R-:W-:-:S13]  /*2ee0*/  LOP3.LUT P0, R12, R12, 0x3, RZ, 0xc0, !PT ;  /* 0x000000030c0c7812 */ /* 0x000fda000780c0ff */
[----:B------:R-:W-:Y:S05]  /*2ef0*/  @!P0 BRA `(.L_x_12) ;  /* 0x0000000000688947 */ /* 0x000fea0003800000 */
[----:B------:R-:W-:Y:S01]  /*2f00*/  ISETP.EQ.OR P0, PT, R27, UR16, P3 ;  /* 0x000000101b007c0c */ /* 0x000fe20009f02670 */
[----:B------:R-:W-:Y:S01]  /*2f10*/  BSSY B0, `(.L_x_20) ;  /* 0x0000008000007945 */ /* 0x000fe20003800000 */
[----:B------:R-:W-:-:S11]  /*2f20*/  ISETP.NE.AND P4, PT, R12, 0x1, PT ;  /* 0x000000010c00780c */ /* 0x000fd60003f85270 */
[----:B------:R-:W-:Y:S05]  /*2f30*/  @P0 BRA `(.L_x_21) ;  /* 0x0000000000140947 */ /* 0x000fea0003800000 */
[----:B------:R-:W-:-:S04]  /*2f40*/  IMAD R17, R14, R27, R15 ;  /* 0x0000001b0e117224 */ /* 0x000fc800078e020f */
[----:B------:R-:W-:-:S06]  /*2f50*/  IMAD.WIDE.U32 R16, R17, 0x8, R28 ;  /* 0x0000000811107825 */ /* 0x000fcc00078e001c */
[----:B------:R-:W0:Y:S02]  /*2f60*/  LDG.E.64 R16, desc[UR14][R16.64] ;  /* 0x0000000e10107981 */ /* 0x000e24000c1e1b00 */
[----:B0-----:R-:W-:Y:S01]  /*2f70*/  FADD.FTZ R8, R8, R16 ;  /* 0x0000001008087221 */ /* 0x001fe20000010000 */
[----:B------:R-:W-:-:S07]  /*2f80*/  FADD.FTZ R9, R9, R17 ;  /* 0x0000001109097221 */ /* 0x000fce0000010000 */
.L_x_21:
[----:B------:R-:W-:Y:S05]  /*2f90*/  BSYNC B0 ;  /* 0x0000000000007941 */ /* 0x000fea0003800000 */
.L_x_20:
[----:B------:R-:W-:Y:S05]  /*2fa0*/  @!P4 BRA `(.L_x_12) ;  /* 0x00000000003cc947 */ /* 0x000fea0003800000 */
[C---:B------:R-:W-:Y:S02]  /*2fb0*/  IADD3 R19, R27.reuse, 0x2, RZ ;  /* 0x000000021b137810 */ /* 0x040fe40007ffe0ff */
[----:B------:R-:W-:Y:S02]  /*2fc0*/  IADD3 R17, R27, 0x1, RZ ;  /* 0x000000011b117810 */ /* 0x000fe40007ffe0ff */
[----:B------:R-:W-:Y:S02]  /*2fd0*/  ISETP.EQ.OR P0, PT, R19, UR16, P3 ;  /* 0x0000001013007c0c */ /* 0x000fe40009f02670 */
[----:B------:R-:W-:Y:S02]  /*2fe0*/  ISETP.EQ.OR P4, PT, R17, UR16, P3 ;  /* 0x0000001011007c0c */ /* 0x000fe40009f82670 */
[----:B------:R-:W-:-:S11]  /*2ff0*/  ISETP.EQ.OR P0, PT, R12, 0x2, P0 ;  /* 0x000000020c00780c */ /* 0x000fd60000702670 */
[-CC-:B------:R-:W-:Y:S02]  /*3000*/  @!P4 IMAD R17, R17, R14.reuse, R15.reuse ;  /* 0x0000000e1111c224 */ /* 0x180fe400078e020f */
[----:B------:R-:W-:Y:S02]  /*3010*/  @!P0 IMAD R19, R19, R14, R15 ;  /* 0x0000000e13138224 */ /* 0x000fe400078e020f */
[----:B------:R-:W-:-:S04]  /*3020*/  @!P4 IMAD.WIDE.U32 R14, R17, 0x8, R28 ;  /* 0x00000008110ec825 */ /* 0x000fc800078e001c */
[----:B------:R-:W-:Y:S02]  /*3030*/  @!P0 IMAD.WIDE.U32 R28, R19, 0x8, R28 ;  /* 0x00000008131c8825 */ /* 0x000fe400078e001c */
[----:B------:R-:W0:Y:S04]  /*3040*/  @!P4 LDG.E.64 R14, desc[UR14][R14.64] ;  /* 0x0000000e0e0ec981 */ /* 0x000e28000c1e1b00 */
[----:B------:R-:W2:Y:S01]  /*3050*/  @!P0 LDG.E.64 R28, desc[UR14][R28.64] ;  /* 0x0000000e1c1c8981 */ /* 0x000ea2000c1e1b00 */
[----:B0-----:R-:W-:Y:S01]  /*3060*/  @!P4 FADD.FTZ R8, R8, R14 ;  /* 0x0000000e0808c221 */ /* 0x001fe20000010000 */
[----:B------:R-:W-:-:S03]  /*3070*/  @!P4 FADD.FTZ R9, R9, R15 ;  /* 0x0000000f0909c221 */ /* 0x000fc60000010000 */
[----:B--2---:R-:W-:Y:S01]  /*3080*/  @!P0 FADD.FTZ R8, R8, R28 ;  /* 0x0000001c08088221 */ /* 0x004fe20000010000 */
[----:B------:R-:W-:-:S07]  /*3090*/  @!P0 FADD.FTZ R9, R9, R29 ;  /* 0x0000001d09098221 */ /* 0x000fce0000010000 */
.L_x_12:
[----:B------:R-:W1:Y:S01]  /*30a0*/  S2UR UR9, SR_CgaCtaId ;  /* 0x00000000000979c3 */ /* 0x000e620000008800 */
[----:B------:R-:W-:Y:S01]  /*30b0*/  UMOV UR8, 0x400 ;  /* 0x0000040000087882 */ /* 0x000fe20000000000 */
[----:B------:R-:W-:Y:S02]  /*30c0*/  SHF.L.U32 R38, R38, 0x10, RZ ;  /* 0x0000001026267819 */ /* 0x000fe400000006ff */
[----:B------:R-:W-:Y:S02]  /*30d0*/  SHF.L.U32 R2, R2, 0x10, RZ ;  /* 0x0000001002027819 */ /* 0x000fe400000006ff */
[----:B------:R-:W-:Y:S01]  /*30e0*/  SHF.L.U32 R25, R25, 0x10, RZ ;  /* 0x0000001019197819 */ /* 0x000fe200000006ff */
[----:B------:R-:W-:Y:S01]  /*30f0*/  FADD.FTZ R38, R38, -UR19 ;  /* 0x8000001326267e21 */ /* 0x000fe20008010000 */
[----:B------:R-:W-:Y:S02]  /*3100*/  SHF.L.U32 R39, R39, 0x10, RZ ;  /* 0x0000001027277819 */ /* 0x000fe400000006ff */
[----:B------:R-:W-:-:S02]  /*3110*/  SHF.L.U32 R37, R37, 0x10, RZ ;  /* 0x0000001025257819 */ /* 0x000fc400000006ff */
[----:B------:R-:W-:Y:S01]  /*3120*/  SHF.L.U32 R26, R26, 0x10, RZ ;  /* 0x000000101a1a7819 */ /* 0x000fe200000006ff */
[----:B-1----:R-:W-:-:S09]  /*3130*/  ULEA UR8, UR9, UR8, 0x18 ;  /* 0x0000000809087291 */ /* 0x002fd2000f8ec03f */
[----:B------:R0:W-:Y:S01]  /*3140*/  @!P3 STS.64 [UR8+0x48], R8 ;  /* 0x00004808ff00b988 */ /* 0x0001e20008000a08 */
[----:B------:R-:W-:Y:S01]  /*3150*/  BAR.SYNC.DEFER_BLOCKING 0x0 ;  /* 0x0000000000007b1d */ /* 0x000fe20000010000 */
[----:B0-----:R-:W-:Y:S01]  /*3160*/  FADD.FTZ R9, R2, -UR19 ;  /* 0x8000001302097e21 */ /* 0x001fe20008010000 */
[----:B------:R-:W-:Y:S01]  /*3170*/  FADD.FTZ R8, R25, -UR19 ;  /* 0x8000001319087e21 */ /* 0x000fe20008010000 */
[----:B------:R-:W-:Y:S01]  /*3180*/  FADD.FTZ R2, R39, -UR19 ;  /* 0x8000001327027e21 */ /* 0x000fe20008010000 */
[----:B------:R-:W-:Y:S01]  /*3190*/  FMUL.FTZ R25, R38, UR13 ;  /* 0x0000000d26197c20 */ /* 0x000fe20008410000 */
[----:B------:R-:W-:Y:S01]  /*31a0*/  FMUL.FTZ R24, R9, UR13 ;  /* 0x0000000d09187c20 */ /* 0x000fe20008410000 */
[----:B------:R-:W0:Y:S01]  /*31b0*/  LDS.64 R14, [UR8+0x48] ;  /* 0x00004808ff0e7984 */ /* 0x000e220008000a00 */
[----:B------:R-:W-:Y:S02]  /*31c0*/  ULDC UR8, c[0x0][0x2bc] ;  /* 0x0000af0000087ab9 */ /* 0x000fe40000000800 */
[----:B0-----:R-:W-:Y:S01]  /*31d0*/  FMUL.FTZ R12, R14, UR8 ;  /* 0x000000080e0c7c20 */ /* 0x001fe20008410000 */
        /* <DEDUP_REMOVED lines=20> */
.L_x_22:
[----:B------:R-:W-:Y:S04]  /*3320*/  BSSY B0, `(.L_x_23) ;  /* 0x0000014000007945 */ /* 0x000fe80003800000 */
[----:B------:R-:W-:Y:S05]  /*3330*/  @!P1 BRA `(.L_x_24) ;  /* 0x0000000000489947 */ /* 0x000fea0003800000 */
[----:B------:R-:W-:Y:S01]  /*3340*/  ULDC.64 UR8, c[0x0][0x288] ;  /* 0x0000a20000087ab9 */ /* 0x000fe20000000a00 */
[----:B------:R-:W-:Y:S01]  /*3350*/  MOV R16, R46 ;  /* 0x0000002e00107202 */ /* 0x000fe20000000f00 */
[C-C-:B------:R-:W-:Y:S01]  /*3360*/  FFMA.FTZ R14, R12.reuse, R25, R15.reuse ;  /* 0x000000190c0e7223 */ /* 0x140fe2000001000f */
[----:B------:R-:W-:Y:S01]  /*3370*/  MOV R17, R49 ;  /* 0x0000003100117202 */ /* 0x000fe20000000f00 */
[----:B------:R-:W-:Y:S01]  /*3380*/  FFMA.FTZ R9, R12, R24, R15 ;  /* 0x000000180c097223 */ /* 0x000fe2000001000f */
[----:B------:R-:W-:Y:S02]  /*3390*/  IMAD R18, R11, UR8, RZ ;  /* 0x000000080b127c24 */ /* 0x000fe4000f8e02ff */
[----:B------:R-:W-:Y:S01]  /*33a0*/  FFMA.FTZ R14, R37, R4, -R14 ;  /* 0x00000004250e7223 */ /* 0x000fe2000001080e */
[----:B------:R-:W-:Y:S01]  /*33b0*/  FFMA.FTZ R9, R26, R5, -R9 ;  /* 0x000000051a097223 */ /* 0x000fe20000010809 */
[----:B------:R-:W-:-:S04]  /*33c0*/  IMAD.WIDE.U32 R16, R41, UR8, R16 ;  /* 0x0000000829107c25 */ /* 0x000fc8000f8e0010 */
[----:B------:R-:W-:Y:S01]  /*33d0*/  FMUL.FTZ R14, R14, UR13 ;  /* 0x0000000d0e0e7c20 */ /* 0x000fe20008410000 */
[----:B------:R-:W-:Y:S01]  /*33e0*/  FMUL.FTZ R9, R9, UR13 ;  /* 0x0000000d09097c20 */ /* 0x000fe20008410000 */
[----:B------:R-:W-:Y:S01]  /*33f0*/  IMAD R19, R41, UR9, R18 ;  /* 0x0000000929137c24 */ /* 0x000fe2000f8e0212 */
[----:B------:R-:W-:Y:S02]  /*3400*/  ULDC.64 UR8, c[0x0][0x210] ;  /* 0x0000840000087ab9 */ /* 0x000fe40000000a00 */
[C---:B------:R-:W-:Y:S02]  /*3410*/  LEA R18, P0, R16.reuse, UR8, 0x1 ;  /* 0x0000000810127c11 */ /* 0x040fe4000f8008ff */
[----:B------:R-:W-:Y:S02]  /*3420*/  IADD3 R19, R17, R19, RZ ;  /* 0x0000001311137210 */ /* 0x000fe40007ffe0ff */
[----:B------:R-:W-:Y:S02]  /*3430*/  F2FP.BF16.F32.PACK_AB R9, R9, R14 ;  /* 0x0000000e0909723e */ /* 0x000fe400000010ff */
[----:B------:R-:W-:-:S05]  /*3440*/  LEA.HI.X R19, R16, UR9, R19, 0x1, P0 ;  /* 0x0000000910137c11 */ /* 0x000fca00080f0c13 */
[----:B------:R0:W-:Y:S02]  /*3450*/  STG.E desc[UR14][R18.64], R9 ;  /* 0x0000000912007986 */ /* 0x0001e4000c10190e */
.L_x_24:
[----:B------:R-:W-:Y:S05]  /*3460*/  BSYNC B0 ;  /* 0x0000000000007941 */ /* 0x000fea0003800000 */
.L_x_23:
[----:B0-----:R-:W-:Y:S01]  /*3470*/  SHF.L.U32 R9, R36, 0x10, RZ ;  /* 0x0000001024097819 */ /* 0x001fe200000006ff */
[----:B------:R-:W-:Y:S01]  /*3480*/  FMUL.FTZ R21, R2, UR13 ;  /* 0x0000000d02157c20 */ /* 0x000fe20008410000 */
[----:B------:R-:W-:Y:S01]  /*3490*/  SHF.L.U32 R14, R13, 0x10, RZ ;  /* 0x000000100d0e7819 */ /* 0x000fe200000006ff */
        /* <DEDUP_REMOVED lines=20> */
.L_x_25:
[----:B------:R-:W-:Y:S01]  /*35e0*/  ULDC.64 UR8, c[0x0][0x290] ;  /* 0x0000a40000087ab9 */ /* 0x000fe20000000a00 */
[----:B------:R-:W-:Y:S01]  /*35f0*/  BSSY B0, `(.L_x_26) ;  /* 0x0000016000007945 */ /* 0x000fe20003800000 */
[----:B------:R-:W-:-:S04]  /*3600*/  ISETP.GE.U32.AND P0, PT, R40, UR8, PT ;  /* 0x0000000828007c0c */ /* 0x000fc8000bf06070 */
[----:B------:R-:W-:-:S04]  /*3610*/  ISETP.GE.AND.EX P0, PT, R3, UR9, PT, P0 ;  /* 0x0000000903007c0c */ /* 0x000fc8000bf06300 */
[----:B------:R-:W-:-:S13]  /*3620*/  ISETP.GT.U32.OR P0, PT, R43, 0xdf, P0 ;  /* 0x000000df2b00780c */ /* 0x000fda0000704470 */
[----:B------:R-:W-:Y:S05]  /*3630*/  @P0 BRA `(.L_x_27) ;  /* 0x0000000000440947 */ /* 0x000fea0003800000 */
[----:B------:R-:W-:Y:S01]  /*3640*/  ULDC.64 UR8, c[0x0][0x288] ;  /* 0x0000a20000087ab9 */ /* 0x000fe20000000a00 */
        /* <DEDUP_REMOVED lines=11> */
[----:B------:R-:W-:Y:S02]  /*3700*/  LEA R2, P0, R46, UR8, 0x1 ;  /* 0x000000082e027c11 */ /* 0x000fe4000f8008ff */
[----:B------:R-:W-:Y:S02]  /*3710*/  IADD3 R3, R47, R3, RZ ;  /* 0x000000032f037210 */ /* 0x000fe40007ffe0ff */
[----:B------:R-:W-:Y:S02]  /*3720*/  F2FP.BF16.F32.PACK_AB R5, R4, R5 ;  /* 0x000000050405723e */ /* 0x000fe400000010ff */
[----:B------:R-:W-:-:S05]  /*3730*/  LEA.HI.X R3, R46, UR9, R3, 0x1, P0 ;  /* 0x000000092e037c11 */ /* 0x000fca00080f0c03 */
[----:B------:R0:W-:Y:S02]  /*3740*/  STG.E desc[UR14][R2.64], R5 ;  /* 0x0000000502007986 */ /* 0x0001e4000c10190e */
.L_x_27:
[----:B------:R-:W-:Y:S05]  /*3750*/  BSYNC B0 ;  /* 0x0000000000007941 */ /* 0x000fea0003800000 */
.L_x_26:
[----:B------:R-:W-:Y:S01]  /*3760*/  ULDC UR8, c[0x0][0x10] ;  /* 0x0000040000087ab9 */ /* 0x000fe20000000800 */
[----:B------:R-:W-:Y:S02]  /*3770*/  UIADD3 UR4, UR4, 0x1, URZ ;  /* 0x0000000104047890 */ /* 0x000fe4000fffe03f */
[----:B------:R-:W-:-:S04]  /*3780*/  UIADD3 UR7, UR8, UR7, URZ ;  /* 0x0000000708077290 */ /* 0x000fc8000fffe03f */
[----:B------:R-:W-:-:S06]  /*3790*/  UISETP.GE.AND UP0, UPT, UR7, UR5, UPT ;  /* 0x000000050700728c */ /* 0x000fcc000bf06270 */
[----:B------:R-:W-:-:S13]  /*37a0*/  PLOP3.LUT P0, PT, PT, PT, UP0, 0x80, 0x0 ;  /* 0x000000000000781c */ /* 0x000fda0003f0f008 */
[----:B------:R-:W-:Y:S05]  /*37b0*/  @!P0 BRA `(.L_x_28) ;  /* 0xffffffc800d88947 */ /* 0x000fea000383ffff */
.L_x_1:
[----:B------:R-:W1:Y:S01]  /*37c0*/  LDC R4, c[0x0][0xc] ;  /* 0x00000300ff047b82 */ /* 0x000e620000000800 */
[----:B------:R-:W-:Y:S01]  /*37d0*/  ISETP.NE.AND P1, PT, R43, RZ, PT ;  /* 0x000000ff2b00720c */ /* 0x000fe20003f25270 */
[----:B------:R-:W-:Y:S06]  /*37e0*/  BSSY B0, `(.L_x_29) ;  /* 0x0000011000007945 */ /* 0x000fec0003800000 */
[----:B------:R-:W2:Y:S08]  /*37f0*/  LDC R7, c[0x0][0x10] ;  /* 0x00000400ff077b82 */ /* 0x000eb00000000800 */
[----:B0-----:R-:W0:Y:S01]  /*3800*/  LDC.64 R2, c[0x0][0x258] ;  /* 0x00009600ff027b82 */ /* 0x001e220000000a00 */
[----:B-1----:R-:W-:-:S02]  /*3810*/  ISETP.NE.AND P0, PT, R4, 0x1, PT ;  /* 0x000000010400780c */ /* 0x002fc40003f05270 */
[----:B--2---:R-:W-:-:S04]  /*3820*/  SHF.L.U32 R0, R7, 0x1, RZ ;  /* 0x0000000107007819 */ /* 0x004fc800000006ff */
[----:B------:R-:W-:-:S05]  /*3830*/  SEL R5, R0, RZ, P0 ;  /* 0x000000ff00057207 */ /* 0x000fca0000000000 */
[----:B0-----:R-:W-:Y:S01]  /*3840*/  IMAD.WIDE.U32 R2, R5, 0x4, R2 ;  /* 0x0000000405027825 */ /* 0x001fe200078e0002 */
[----:B------:R-:W-:Y:S06]  /*3850*/  @P1 BRA `(.L_x_30) ;  /* 0x0000000000241947 */ /* 0x000fec0003800000 */
[----:B------:R-:W0:Y:S01]  /*3860*/  S2R R0, SR_LANEID ;  /* 0x0000000000007919 */ /* 0x000e220000000000 */
[----:B------:R-:W-:Y:S02]  /*3870*/  VOTEU.ANY UR4, UPT, PT ;  /* 0x0000000000047886 */ /* 0x000fe400038e0100 */
[----:B------:R-:W-:Y:S02]  /*3880*/  UFLO.U32 UR5, UR4 ;  /* 0x00000004000572bd */ /* 0x000fe400080e0000 */
[----:B------:R-:W1:Y:S04]  /*3890*/  POPC R5, UR4 ;  /* 0x0000000400057d09 */ /* 0x000e680008000000 */
[----:B0-----:R-:W-:-:S13]  /*38a0*/  ISETP.EQ.U32.AND P0, PT, R0, UR5, PT ;  /* 0x0000000500007c0c */ /* 0x001fda000bf02070 */
[----:B------:R-:W-:Y:S06]  /*38b0*/  @P0 MEMBAR.ALL.GPU ;  /* 0x0000000000000992 */ /* 0x000fec000000a000 */
[----:B------:R-:W-:-:S00]  /*38c0*/  @P0 ERRBAR ;  /* 0x00000000000009ab */ /* 0x000fc00000000000 */
[----:B------:R-:W-:Y:S06]  /*38d0*/  @P0 CGAERRBAR ;  /* 0x00000000000005ab */ /* 0x000fec0000000000 */
[----:B-1----:R0:W-:Y:S02]  /*38e0*/  @P0 REDG.E.ADD.S32.STRONG.GPU desc[UR14][R2.64], R5 ;  /* 0x000000050200098e */ /* 0x0021e4000c10e38e */
.L_x_30:
[----:B------:R-:W-:Y:S05]  /*38f0*/  BSYNC B0 ;  /* 0x0000000000007941 */ /* 0x000fea0003800000 */
.L_x_29:
[----:B------:R-:W1:Y:S01]  /*3900*/  S2UR UR4, SR_CTAID.X ;  /* 0x00000000000479c3 */ /* 0x000e620000002500 */
[----:B------:R-:W-:Y:S02]  /*3910*/  IADD3 R0, R4, -0x1, RZ ;  /* 0xffffffff04007810 */ /* 0x000fe40007ffe0ff */
[----:B0-----:R-:W-:-:S05]  /*3920*/  IADD3 R5, R7, -0x1, RZ ;  /* 0xffffffff07057810 */ /* 0x001fca0007ffe0ff */
[----:B------:R-:W0:Y:S01]  /*3930*/  S2UR UR5, SR_CTAID.Y ;  /* 0x00000000000579c3 */ /* 0x000e220000002600 */
[----:B-1----:R-:W-:-:S04]  /*3940*/  ISETP.NE.AND P0, PT, R0, UR4, PT ;  /* 0x0000000400007c0c */ /* 0x002fc8000bf05270 */
[----:B0-----:R-:W-:-:S13]  /*3950*/  ISETP.NE.OR P0, PT, R5, UR5, P0 ;  /* 0x0000000505007c0c */ /* 0x001fda0008705670 */
[----:B------:R-:W-:Y:S05]  /*3960*/  @P0 EXIT ;  /* 0x000000000000094d */ /* 0x000fea0003800000 */
[----:B------:R-:W-:Y:S05]  /*3970*/  @P1 BRA `(.L_x_31) ;  /* 0x0000000000201947 */ /* 0x000fea0003800000 */
[----:B------:R-:W-:-:S05]  /*3980*/  IMAD R0, R4, R7, RZ ;  /* 0x0000000704007224 */ /* 0x000fca00078e02ff */
[----:B------:R-:W-:-:S13]  /*3990*/  ISETP.NE.AND P0, PT, R0, -0x1, PT ;  /* 0xffffffff0000780c */ /* 0x000fda0003f05270 */
[----:B------:R-:W-:Y:S05]  /*39a0*/  @!P0 BRA `(.L_x_31) ;  /* 0x0000000000148947 */ /* 0x000fea0003800000 */
.L_x_32:
[----:B------:R-:W2:Y:S04]  /*39b0*/  LDG.E.STRONG.GPU R5, desc[UR14][R2.64] ;  /* 0x0000000e02057981 */ /* 0x000ea8000c1ef900 */
[----:B--2---:R-:W-:Y:S01]  /*39c0*/  CCTL.IVALL ;  /* 0x00000000ff00798f */ /* 0x004fe20002000000 */
[----:B------:R-:W-:Y:S05]  /*39d0*/  YIELD ;  /* 0x0000000000007946 */ /* 0x000fea0003800000 */
[----:B------:R-:W-:-:S13]  /*39e0*/  ISETP.NE.AND P0, PT, R5, R0, PT ;  /* 0x000000000500720c */ /* 0x000fda0003f05270 */
[----:B------:R-:W-:Y:S05]  /*39f0*/  @P0 BRA `(.L_x_32) ;  /* 0xfffffffc00ec0947 */ /* 0x000fea000383ffff */
.L_x_31:
[----:B------:R-:W-:Y:S05]  /*3a00*/  WARPSYNC.ALL ;  /* 0x0000000000007948 */ /* 0x000fea0003800000 */
[----:B------:R-:W0:Y:S08]  /*3a10*/  LDC.64 R2, c[0x0][0x288] ;  /* 0x0000a200ff027b82 */ /* 0x000e300000000a00 */
[----:B------:R-:W-:Y:S01]  /*3a20*/  BAR.SYNC.DEFER_BLOCKING 0x0 ;  /* 0x0000000000007b1d */ /* 0x000fe20000010000 */
[----:B0-----:R-:W-:-:S04]  /*3a30*/  LEA.HI R0, P0, R3, R2, RZ, 0x1 ;  /* 0x0000000203007211 */ /* 0x001fc800078108ff */
[----:B------:R-:W-:-:S04]  /*3a40*/  IADD3.X R5, RZ, R3, RZ, P0, !PT ;  /* 0x00000003ff057210 */ /* 0x000fc800007fe4ff */
[----:B------:R-:W-:Y:S02]  /*3a50*/  SHF.R.S64 R24, R0, 0x1, R5 ;  /* 0x0000000100187819 */ /* 0x000fe40000001005 */
[----:B------:R-:W-:Y:S02]  /*3a60*/  SHF.R.S32.HI R0, RZ, 0x1f, R43 ;  /* 0x0000001fff007819 */ /* 0x000fe4000001142b */
[----:B------:R-:W-:Y:S02]  /*3a70*/  SHF.R.S32.HI R25, RZ, 0x1, R5 ;  /* 0x00000001ff197819 */ /* 0x000fe40000011405 */
[----:B------:R-:W-:-:S04]  /*3a80*/  ISETP.GT.U32.AND P0, PT, R24, R43, PT ;  /* 0x0000002b1800720c */ /* 0x000fc80003f04070 */
[----:B------:R-:W-:-:S13]  /*3a90*/  ISETP.GT.AND.EX P0, PT, R25, R0, PT, P0 ;  /* 0x000000001900720c */ /* 0x000fda0003f04300 */
[----:B------:R-:W-:Y:S05]  /*3aa0*/  @!P0 EXIT ;  /* 0x000000000000894d */ /* 0x000fea0003800000 */
[C---:B------:R-:W-:Y:S01]  /*3ab0*/  IMAD.WIDE.U32 R8, R2.reuse, 0x3, RZ ;  /* 0x0000000302087825 */ /* 0x040fe200078e00ff */
[----:B------:R-:W-:Y:S01]  /*3ac0*/  LEA R11, R3, R3, 0x1 ;  /* 0x00000003030b7211 */ /* 0x000fe200078e08ff */
[----:B------:R-:W0:Y:S01]  /*3ad0*/  LDC.64 R6, c[0x0][0x218] ;  /* 0x00008600ff067b82 */ /* 0x000e220000000a00 */
[----:B------:R-:W-:Y:S01]  /*3ae0*/  SHF.L.U64.HI R3, R2, 0x2, R3 ;  /* 0x0000000202037819 */ /* 0x000fe20000010203 */
[----:B------:R-:W-:Y:S01]  /*3af0*/  ULDC.64 UR4, c[0x0][0x268] ;  /* 0x00009a0000047ab9 */ /* 0x000fe20000000a00 */
[----:B------:R-:W-:Y:S02]  /*3b00*/  IADD3 R11, R9, R11, RZ ;  /* 0x0000000b090b7210 */ /* 0x000fe40007ffe0ff */
[----:B------:R-:W-:Y:S02]  /*3b10*/  SHF.L.U64.HI R31, R24, 0x2, R25 ;  /* 0x00000002181f7819 */ /* 0x000fe40000010219 */
[----:B------:R-:W-:Y:S01]  /*3b20*/  LEA.HI R8, P0, R11, R8, RZ, 0x1 ;  /* 0x000000080b087211 */ /* 0x000fe200078108ff */
[----:B------:R-:W1:Y:S03]  /*3b30*/  LDC.64 R4, c[0x0][0x220] ;  /* 0x00008800ff047b82 */ /* 0x000e660000000a00 */
[----:B------:R-:W-:-:S04]  /*3b40*/  IADD3.X R11, RZ, R11, RZ, P0, !PT ;  /* 0x0000000bff0b7210 */ /* 0x000fc800007fe4ff */
[--C-:B------:R-:W-:Y:S02]  /*3b50*/  SHF.R.S64 R27, R8, 0x1, R11.reuse ;  /* 0x00000001081b7819 */ /* 0x100fe4000000100b */
[----:B------:R-:W-:-:S04]  /*3b60*/  SHF.R.S32.HI R8, RZ, 0x1, R11 ;  /* 0x00000001ff087819 */ /* 0x000fc8000001140b */
[----:B------:R-:W-:-:S07]  /*3b70*/  SHF.L.U64.HI R29, R27, 0x2, R8 ;  /* 0x000000021b1d7819 */ /* 0x000fce0000010208 */
.L_x_33:
[----:B------:R-:W-:-:S04]  /*3b80*/  LEA R12, P0, R43, UR4, 0x2 ;  /* 0x000000042b0c7c11 */ /* 0x000fc8000f8010ff */
[----:B------:R-:W-:Y:S02]  /*3b90*/  LEA.HI.X R13, R43, UR5, R0, 0x2, P0 ;  /* 0x000000052b0d7c11 */ /* 0x000fe400080f1400 */
[-C--:B------:R-:W-:Y:S02]  /*3ba0*/  LEA R14, P0, R24, R12.reuse, 0x2 ;  /* 0x0000000c180e7211 */ /* 0x080fe400078010ff */
[-C--:B------:R-:W-:Y:S01]  /*3bb0*/  LEA R18, P1, R2, R12.reuse, 0x2 ;  /* 0x0000000c02127211 */ /* 0x080fe200078210ff */
[----:B--2---:R-:W2:Y:S01]  /*3bc0*/  LDG.E R20, desc[UR14][R12.64] ;  /* 0x0000000e0c147981 */ /* 0x004ea2000c1e1900 */
[----:B------:R-:W-:Y:S02]  /*3bd0*/  LEA R16, P2, R27, R12, 0x2 ;  /* 0x0000000c1b107211 */ /* 0x000fe400078410ff */
[----:B------:R-:W-:Y:S02]  /*3be0*/  IADD3.X R15, R13, R31, RZ, P0, !PT ;  /* 0x0000001f0d0f7210 */ /* 0x000fe400007fe4ff */
[----:B------:R-:W-:-:S02]  /*3bf0*/  IADD3.X R19, R3, R13, RZ, P1, !PT ;  /* 0x0000000d03137210 */ /* 0x000fc40000ffe4ff */
[----:B------:R-:W-:Y:S01]  /*3c00*/  IADD3.X R17, R13, R29, RZ, P2, !PT ;  /* 0x0000001d0d117210 */ /* 0x000fe200017fe4ff */
[----:B------:R-:W2:Y:S04]  /*3c10*/  LDG.E R21, desc[UR14][R14.64] ;  /* 0x0000000e0e157981 */ /* 0x000ea8000c1e1900 */
[----:B------:R-:W3:Y:S04]  /*3c20*/  LDG.E R22, desc[UR14][R18.64] ;  /* 0x0000000e12167981 */ /* 0x000ee8000c1e1900 */
[----:B------:R-:W3:Y:S01]  /*3c30*/  LDG.E R23, desc[UR14][R16.64] ;  /* 0x0000000e10177981 */ /* 0x000ee2000c1e1900 */
[----:B------:R-:W-:-:S02]  /*3c40*/  SHF.L.U32 R11, R43, 0x1, RZ ;  /* 0x000000012b0b7819 */ /* 0x000fc400000006ff */
[----:B------:R-:W-:-:S03]  /*3c50*/  IADD3 R43, R43, 0xe0, RZ ;  /* 0x000000e02b2b7810 */ /* 0x000fc60007ffe0ff */
[----:B0-----:R-:W-:-:S04]  /*3c60*/  IMAD.WIDE R8, R11, 0x4, R6 ;  /* 0x000000040b087825 */ /* 0x001fc800078e0206 */
[----:B-1----:R-:W-:Y:S01]  /*3c70*/  IMAD.WIDE R10, R11, 0x4, R4 ;  /* 0x000000040b0a7825 */ /* 0x002fe200078e0204 */
[----:B------:R-:W-:Y:S02]  /*3c80*/  ISETP.GT.U32.AND P0, PT, R24, R43, PT ;  /* 0x0000002b1800720c */ /* 0x000fe40003f04070 */
[----:B------:R-:W-:-:S04]  /*3c90*/  SHF.R.S32.HI R0, RZ, 0x1f, R43 ;  /* 0x0000001fff007819 */ /* 0x000fc8000001142b */
[----:B------:R-:W-:Y:S01]  /*3ca0*/  ISETP.GT.AND.EX P0, PT, R25, R0, PT, P0 ;  /* 0x000000001900720c */ /* 0x000fe20003f04300 */
[----:B--2---:R2:W-:Y:S04]  /*3cb0*/  STG.E.64 desc[UR14][R8.64], R20 ;  /* 0x0000001408007986 */ /* 0x0045e8000c101b0e */
[----:B---3--:R2:W-:Y:S08]  /*3cc0*/  STG.E.64 desc[UR14][R10.64], R22 ;  /* 0x000000160a007986 */ /* 0x0085f0000c101b0e */
[----:B------:R-:W-:Y:S05]  /*3cd0*/  @P0 BRA `(.L_x_33) ;  /* 0xfffffffc00a80947 */ /* 0x000fea000383ffff */
[----:B------:R-:W-:Y:S05]  /*3ce0*/  EXIT ;  /* 0x000000000000794d */ /* 0x000fea0003800000 */
.L_x_34:
        /* <DEDUP_REMOVED lines=9> */
.L_x_3278:


//--------------------- .text._Z35group_norm_nhwc_bwd_one_pass_kernelI11Bf16IOFp32WLi128ELi14ELi224EEv26Group_norm_nhwc_bwd_params --------------------------
	.section	.text._Z35group_norm_nhwc_bwd_one_pass_kernelI11Bf16IOFp32WLi128ELi14ELi224EEv26Group_norm_nhwc_bwd_params,"ax",@progbits
	.align	128
        .global         _Z35group_norm_nhwc_bwd_one_pass_kernelI11Bf16IOFp32WLi128ELi14ELi224EEv26Group_norm_nhwc_bwd_params
        .type           _Z35group_norm_nhwc_bwd_one_pass_kernelI11Bf16IOFp32WLi128ELi14ELi224EEv26Group_norm_nhwc_bwd_params,@function
        .size           _Z35group_norm_nhwc_bwd_one_pass_kernelI11Bf16IOFp32WLi128ELi14ELi224EEv26Group_norm_nhwc_bwd_params,(.L_x_3279 - _Z35group_norm_nhwc_bwd_one_pass_kernelI11Bf16IOFp32WLi128ELi14ELi224EEv26Group_norm_nhwc_bwd_params)
        .other          _Z35group_norm_nhwc_bwd_one_pass_kernelI11Bf16IOFp32WLi128ELi14ELi224EEv26Group_norm_nhwc_bwd_params,@"STO_CUDA_ENTRY STV_DEFAULT"
_Z35group_norm_nhwc_bwd_one_pass_kernelI11Bf16IOFp32WLi128ELi14ELi224EEv26Group_norm_nhwc_bwd_params:
.text._Z35group_norm_nhwc_bwd_one_pass_kernelI11Bf16IOFp32WLi128ELi14ELi224EEv26Group_norm_nhwc_bwd_params:
[----:B------:R-:W-:Y:S01]  /*0000*/  LDC R1, c[0x0][0x28] ;  /* 0x00000a00ff017b82 */ /* 0x000fe20000000800 */
[----:B------:R-:W0:Y:S01]  /*0010*/  S2R R14, SR_CTAID.Y ;  /* 0x00000000000e7919 */ /* 0x000e220000002600 */
[----:B------:R-:W-:Y:S01]  /*0020*/  ULDC UR4, c[0x0][0x2a0] ;  /* 0x0000a80000047ab9 */ /* 0x000fe20000000800 */
[----:B------:R-:W-:-:S05]  /*0030*/  ULDC UR5, c[0x0][0x270] ;  /* 0x00009c0000057ab9 */ /* 0x000fca0000000800 */
[----:B------:R-:W1:Y:S01]  /*0040*/  S2UR UR16, SR_CTAID.X ;  /* 0x00000000001079c3 */ /* 0x000e620000002500 */
[----:B------:R-:W2:Y:S01]  /*0050*/  S2R R0, SR_TID.X ;  /* 0x0000000000007919 */ /* 0x000ea20000002100 */
[----:B------:R-:W-:Y:S01]  /*0060*/  UIMAD UR4, UR4, UR5, URZ ;  /* 0x00000005040472a4 */ /* 0x000fe2000f8e023f */
[----:B------:R-:W-:-:S05]  /*0070*/  ULDC.64 UR14, c[0x0][0x208] ;  /* 0x00008200000e7ab9 */ /* 0x000fca0000000a00 */
[----:B0-----:R-:W-:Y:S01]  /*0080*/  ISETP.GE.AND P0, PT, R14, UR4, PT ;  /* 0x000000040e007c0c */ /* 0x001fe2000bf06270 */
[----:B--2---:R-:W-:-:S05]  /*0090*/  IMAD.WIDE.U32 R2, R0, 0x24924925, RZ ;  /* 0x2492492500027825 */ /* 0x004fca00078e00ff */
[----:B------:R-:W-:-:S04]  /*00a0*/  IADD3 R2, -R3, R0, RZ ;  /* 0x0000000003027210 */ /* 0x000fc80007ffe1ff */
[----:B------:R-:W-:-:S03]  /*00b0*/  LEA.HI R2, R2, R3, RZ, 0x1f ;  /* 0x0000000302027211 */ /* 0x000fc600078ff8ff */
[----:B-1----:R-:W-:Y:S05]  /*00c0*/  @P0 BRA `(.L_x_35) ;  /* 0x0000004400a80947 */ /* 0x002fea0003800000 */
[----:B------:R-:W0:Y:S01]  /*00d0*/  LDC R15, c[0x0][0x2ac] ;  /* 0x0000ab00ff0f7b82 */ /* 0x000e220000000800 */
[----:B------:R-:W-:Y:S01]  /*00e0*/  SHF.R.U32.HI R2, RZ, 0x2, R2 ;  /* 0x00000002ff027819 */ /* 0x000fe20000011602 */
[----:B------:R-:W-:Y:S01]  /*00f0*/  ULDC.64 UR12, c[0x0][0x288] ;  /* 0x0000a200000c7ab9 */ /* 0x000fe20000000a00 */
[----:B------:R-:W-:Y:S01]  /*0100*/  ISETP.GE.U32.AND P2, PT, R0, 0xe0, PT ;  /* 0x000000e00000780c */ /* 0x000fe20003f46070 */
[----:B------:R-:W-:Y:S01]  /*0110*/  ULEA.HI UR9, UP0, UR13, UR12, URZ, 0x1 ;  /* 0x0000000c0d097291 */ /* 0x000fe2000f81083f */
[----:B------:R-:W-:Y:S01]  /*0120*/  HFMA2.MMA R47, -RZ, RZ, 0, 0 ;  /* 0x00000000ff2f7435 */ /* 0x000fe200000001ff */
[----:B------:R-:W-:Y:S01]  /*0130*/  IMAD R48, R2, -0x7, R0 ;  /* 0xfffffff902307824 */ /* 0x000fe200078e0200 */
[----:B------:R-:W-:Y:S01]  /*0140*/  UIMAD.WIDE.U32 UR6, UR12, 0x3, URZ ;  /* 0x000000030c0678a5 */ /* 0x000fe2000f8e003f */
[----:B------:R-:W1:Y:S01]  /*0150*/  S2UR UR8, SR_CgaCtaId ;  /* 0x00000000000879c3 */ /* 0x000e620000008800 */
[----:B------:R-:W-:Y:S01]  /*0160*/  UIMAD UR11, UR13, 0x3, URZ ;  /* 0x000000030d0b78a4 */ /* 0x000fe2000f8e023f */
[----:B------:R-:W-:Y:S01]  /*0170*/  MOV R36, R14 ;  /* 0x0000000e00247202 */ /* 0x000fe20000000f00 */
[----:B------:R-:W-:Y:S01]  /*0180*/  UIADD3.X UR10, URZ, UR13, URZ, UP0, !UPT ;  /* 0x0000000d3f0a7290 */ /* 0x000fe200087fe43f */
[----:B------:R-:W-:Y:S01]  /*0190*/  SHF.L.U32 R48, R48, 0x1, RZ ;  /* 0x0000000130307819 */ /* 0x000fe200000006ff */
[----:B------:R-:W-:Y:S01]  /*01a0*/  UIADD3 UR7, UR7, UR11, URZ ;  /* 0x0000000b07077290 */ /* 0x000fe2000fffe03f */
[----:B------:R-:W-:Y:S01]  /*01b0*/  ULDC.64 UR12, c[0x0][0x290] ;  /* 0x0000a400000c7ab9 */ /* 0x000fe20000000a00 */
[----:B------:R-:W-:Y:S01]  /*01c0*/  UMOV UR5, 0x400 ;  /* 0x0000040000057882 */ /* 0x000fe20000000000 */
[----:B------:R-:W-:Y:S01]  /*01d0*/  USHF.R.S64 UR9, UR9, 0x1, UR10 ;  /* 0x0000000109097899 */ /* 0x000fe2000800100a */
[----:B0-----:R-:W-:-:S02]  /*01e0*/  IMAD R15, R15, UR16, R2 ;  /* 0x000000100f0f7c24 */ /* 0x001fc4000f8e0202 */
[----:B------:R-:W0:Y:S03]  /*01f0*/  LDC R2, c[0x0][0x10] ;  /* 0x00000400ff027b82 */ /* 0x000e260000000800 */
[C---:B------:R-:W-:Y:S02]  /*0200*/  IADD3 R51, R15.reuse, 0x20, RZ ;  /* 0x000000200f337810 */ /* 0x040fe40007ffe0ff */
[----:B------:R-:W-:Y:S01]  /*0210*/  ISETP.LT.U32.AND P1, PT, R15, UR12, PT ;  /* 0x0000000c0f007c0c */ /* 0x000fe2000bf21070 */
[----:B-1----:R-:W-:Y:S01]  /*0220*/  ULEA UR5, UR8, UR5, 0x18 ;  /* 0x0000000508057291 */ /* 0x002fe2000f8ec03f */
[----:B------:R-:W-:Y:S01]  /*0230*/  SHF.R.S32.HI R4, RZ, 0x1f, R15 ;  /* 0x0000001fff047819 */ /* 0x000fe2000001140f */
[----:B------:R-:W1:Y:S01]  /*0240*/  LDC R37, c[0x0][0xc] ;  /* 0x00000300ff257b82 */ /* 0x000e620000000800 */
[----:B------:R-:W-:Y:S01]  /*0250*/  ISETP.LT.U32.AND P0, PT, R51, UR12, PT ;  /* 0x0000000c33007c0c */ /* 0x000fe2000bf01070 */
[----:B------:R-:W-:Y:S01]  /*0260*/  ULEA.HI UR8, UP0, UR7, UR6, URZ, 0x1 ;  /* 0x0000000607087291 */ /* 0x000fe2000f81083f */
[----:B------:R-:W-:Y:S01]  /*0270*/  SHF.R.S32.HI R3, RZ, 0x1f, R51 ;  /* 0x0000001fff037819 */ /* 0x000fe20000011433 */
[----:B------:R-:W-:Y:S01]  /*0280*/  ULDC.U8 UR12, c[0x0][0x2a4] ;  /* 0x0000a900000c7ab9 */ /* 0x000fe20000000000 */
[----:B------:R-:W-:Y:S01]  /*0290*/  ISETP.LT.AND.EX P1, PT, R4, UR13, !P2, P1 ;  /* 0x0000000d04007c0c */ /* 0x000fe2000d721310 */
[----:B------:R-:W-:Y:S01]  /*02a0*/  UIADD3.X UR6, URZ, UR7, URZ, UP0, !UPT ;  /* 0x000000073f067290 */ /* 0x000fe200087fe43f */
[----:B------:R-:W-:Y:S01]  /*02b0*/  ISETP.LT.AND.EX P2, PT, R3, UR13, !P2, P0 ;  /* 0x0000000d03007c0c */ /* 0x000fe2000d741300 */
[----:B------:R-:W-:Y:S01]  /*02c0*/  USHF.R.S32.HI UR7, URZ, 0x1, UR10 ;  /* 0x000000013f077899 */ /* 0x000fe2000801140a */
[----:B------:R-:W-:Y:S01]  /*02d0*/  SHF.R.S32.HI R3, RZ, 0x1f, R0 ;  /* 0x0000001fff037819 */ /* 0x000fe20000011400 */
[----:B------:R-:W-:Y:S01]  /*02e0*/  USHF.R.S64 UR8, UR8, 0x1, UR6 ;  /* 0x0000000108087899 */ /* 0x000fe20008001006 */
[----:B------:R-:W-:Y:S01]  /*02f0*/  IADD3 R50, R15, 0x40, RZ ;  /* 0x000000400f327810 */ /* 0x000fe20007ffe0ff */
[----:B------:R-:W-:Y:S01]  /*0300*/  USHF.R.S32.HI UR6, URZ, 0x1, UR6 ;  /* 0x000000013f067899 */ /* 0x000fe20008011406 */
[----:B------:R-:W-:Y:S01]  /*0310*/  LEA.HI R3, R3, R0, RZ, 0x5 ;  /* 0x0000000003037211 */ /* 0x000fe200078f28ff */
[----:B------:R-:W-:Y:S01]  /*0320*/  USHF.L.U64.HI UR7, UR9, 0x2, UR7 ;  /* 0x0000000209077899 */ /* 0x000fe20008010207 */
[----:B------:R-:W-:Y:S01]  /*0330*/  IADD3 R49, R15, 0x60, RZ ;  /* 0x000000600f317810 */ /* 0x000fe20007ffe0ff */
[----:B0-----:R-:W-:Y:S01]  /*0340*/  IMAD R4, R2, UR16, R14 ;  /* 0x0000001002047c24 */ /* 0x001fe2000f8e020e */
[----:B------:R-:W-:Y:S01]  /*0350*/  SHF.R.S32.HI R3, RZ, 0x5, R3 ;  /* 0x00000005ff037819 */ /* 0x000fe20000011403 */
[----:B------:R-:W-:Y:S01]  /*0360*/  USHF.L.U64.HI UR6, UR8, 0x2, UR6 ;  /* 0x0000000208067899 */ /* 0x000fe20008010206 */
[----:B------:R-:W-:-:S02]  /*0370*/  SHF.R.S32.HI R4, RZ, 0x1f, R50 ;  /* 0x0000001fff047819 */ /* 0x000fc40000011432 */
[----:B------:R-:W-:Y:S02]  /*0380*/  LEA R52, R3, UR5, 0x3 ;  /* 0x0000000503347c11 */ /* 0x000fe4000f8e18ff */
[----:B------:R-:W-:Y:S02]  /*0390*/  SHF.R.S32.HI R3, RZ, 0x1f, R49 ;  /* 0x0000001fff037819 */ /* 0x000fe40000011431 */
[----:B-1----:R-:W-:-:S07]  /*03a0*/  LOP3.LUT R5, R37, 0x3, RZ, 0xc0, !PT ;  /* 0x0000000325057812 */ /* 0x002fce00078ec0ff */
.L_x_70:
[----:B0-----:R-:W0:Y:S01]  /*03b0*/  LDC R9, c[0x0][0x2a0] ;  /* 0x0000a800ff097b82 */ /* 0x001e220000000800 */
[----:B-1----:R-:W-:Y:S01]  /*03c0*/  IABS R6, R36 ;  /* 0x0000002400067213 */ /* 0x002fe20000000000 */
[----:B------:R-:W-:Y:S01]  /*03d0*/  ULDC.64 UR10, c[0x0][0x298] ;  /* 0x0000a600000a7ab9 */ /* 0x000fe20000000a00 */
[----:B------:R-:W-:Y:S02]  /*03e0*/  ISETP.GE.AND P3, PT, R36, RZ, PT ;  /* 0x000000ff2400720c */ /* 0x000fe40003f66270 */
[----:B------:R-:W-:Y:S02]  /*03f0*/  SHF.R.S32.HI R16, RZ, 0x1f, R15 ;  /* 0x0000001fff107819 */ /* 0x000fe4000001140f */
[----:B------:R-:W-:Y:S01]  /*0400*/  SHF.R.S32.HI R12, RZ, 0x1f, R48 ;  /* 0x0000001fff0c7819 */ /* 0x000fe20000011430 */
[----:B------:R-:W1:Y:S01]  /*0410*/  @P1 LDC.64 R18, c[0x0][0x288] ;  /* 0x0000a200ff121b82 */ /* 0x000e620000000a00 */
[----:B------:R-:W-:Y:S02]  /*0420*/  CS2R R38, SRZ ;  /* 0x0000000000267805 */ /* 0x000fe4000001ff00 */
[----:B------:R-:W-:-:S05]  /*0430*/  SHF.R.S32.HI R28, RZ, 0x1f, R51 ;  /* 0x0000001fff1c7819 */ /* 0x000fca0000011433 */
[----:B------:R-:W2:Y:S01]  /*0440*/  @P2 LDC.64 R22, c[0x0][0x230] ;  /* 0x00008c00ff162b82 */ /* 0x000ea20000000a00 */
[----:B0-----:R-:W-:-:S07]  /*0450*/  IABS R8, R9 ;  /* 0x0000000900087213 */ /* 0x001fce0000000000 */
[----:B------:R-:W0:Y:S01]  /*0460*/  @P2 LDC.64 R24, c[0x0][0x228] ;  /* 0x00008a00ff182b82 */ /* 0x000e220000000a00 */
[----:B------:R-:W3:Y:S01]  /*0470*/  I2F.RP R3, R8 ;  /* 0x0000000800037306 */ /* 0x000ee20000209400 */
[----:B-1----:R-:W-:-:S04]  /*0480*/  @P1 IMAD R20, R16, R18, RZ ;  /* 0x0000001210141224 */ /* 0x002fc800078e02ff */
[----:B------:R-:W-:-:S03]  /*0490*/  @P1 IMAD R21, R15, R19, R20 ;  /* 0x000000130f151224 */ /* 0x000fc600078e0214 */
[----:B---3--:R-:W1:Y:S02]  /*04a0*/  MUFU.RCP R3, R3 ;  /* 0x0000000300037308 */ /* 0x008e640000001000 */
[----:B-1----:R-:W-:-:S06]  /*04b0*/  IADD3 R4, R3, 0xffffffe, RZ ;  /* 0x0ffffffe03047810 */ /* 0x002fcc0007ffe0ff */
[----:B------:R1:W3:Y:S02]  /*04c0*/  F2I.FTZ.U32.TRUNC.NTZ R5, R4 ;  /* 0x0000000400057305 */ /* 0x0002e4000021f000 */
[----:B-1----:R-:W-:Y:S02]  /*04d0*/  MOV R4, RZ ;  /* 0x000000ff00047202 */ /* 0x002fe40000000f00 */
[----:B---3--:R-:W-:-:S05]  /*04e0*/  IADD3 R7, RZ, -R5, RZ ;  /* 0x80000005ff077210 */ /* 0x008fca0007ffe0ff */
[----:B------:R-:W-:-:S04]  /*04f0*/  IMAD R7, R7, R8, RZ ;  /* 0x0000000807077224 */ /* 0x000fc800078e02ff */
[----:B------:R-:W-:Y:S01]  /*0500*/  IMAD.HI.U32 R5, R5, R7, R4 ;  /* 0x0000000705057227 */ /* 0x000fe200078e0004 */
[----:B------:R-:W-:-:S05]  /*0510*/  MOV R7, R6 ;  /* 0x0000000600077202 */ /* 0x000fca0000000f00 */
[----:B------:R-:W-:-:S04]  /*0520*/  IMAD.HI.U32 R6, R5, R7, RZ ;  /* 0x0000000705067227 */ /* 0x000fc800078e00ff */
[----:B------:R-:W-:Y:S01]  /*0530*/  IMAD.WIDE.U32 R4, R0, 0x24924925, RZ ;  /* 0x2492492500047825 */ /* 0x000fe200078e00ff */
[----:B------:R-:W-:-:S05]  /*0540*/  IADD3 R3, -R6, RZ, RZ ;  /* 0x000000ff06037210 */ /* 0x000fca0007ffe1ff */
[----:B------:R-:W-:Y:S01]  /*0550*/  IMAD R3, R8, R3, R7 ;  /* 0x0000000308037224 */ /* 0x000fe200078e0207 */
[----:B------:R-:W-:-:S04]  /*0560*/  LOP3.LUT R7, R36, R9, RZ, 0x3c, !PT ;  /* 0x0000000924077212 */ /* 0x000fc800078e3cff */
[----:B------:R-:W-:Y:S02]  /*0570*/  ISETP.GT.U32.AND P5, PT, R8, R3, PT ;  /* 0x000000030800720c */ /* 0x000fe40003fa4070 */
[----:B------:R-:W-:Y:S02]  /*0580*/  ISETP.GE.AND P4, PT, R7, RZ, PT ;  /* 0x000000ff0700720c */ /* 0x000fe40003f86270 */
[----:B------:R-:W-:-:S04]  /*0590*/  IADD3 R7, R0, -R5, RZ ;  /* 0x8000000500077210 */ /* 0x000fc80007ffe0ff */
[----:B------:R-:W-:-:S04]  /*05a0*/  LEA.HI R5, R7, R5, RZ, 0x1f ;  /* 0x0000000507057211 */ /* 0x000fc800078ff8ff */
[----:B------:R-:W-:Y:S02]  /*05b0*/  SHF.R.U32.HI R5, RZ, 0x2, R5 ;  /* 0x00000002ff057819 */ /* 0x000fe40000011605 */
[-C--:B------:R-:W-:Y:S02]  /*05c0*/  @!P5 IADD3 R3, R3, -R8.reuse, RZ ;  /* 0x800000080303d210 */ /* 0x080fe40007ffe0ff */
[----:B------:R-:W-:Y:S02]  /*05d0*/  @!P5 IADD3 R6, R6, 0x1, RZ ;  /* 0x000000010606d810 */ /* 0x000fe40007ffe0ff */
[CC--:B------:R-:W-:Y:S02]  /*05e0*/  ISETP.GE.U32.AND P0, PT, R3.reuse, R8.reuse, PT ;  /* 0x000000080300720c */ /* 0x0c0fe40003f06070 */
[----:B------:R-:W-:Y:S02]  /*05f0*/  ISETP.GT.U32.AND P6, PT, R8, R3, PT ;  /* 0x000000030800720c */ /* 0x000fe40003fc4070 */
[----:B------:R-:W-:-:S02]  /*0600*/  IADD3 R4, R3, -R8, RZ ;  /* 0x8000000803047210 */ /* 0x000fc40007ffe0ff */
[----:B------:R-:W-:Y:S01]  /*0610*/  ISETP.NE.AND P5, PT, R9, RZ, PT ;  /* 0x000000ff0900720c */ /* 0x000fe20003fa5270 */
[----:B------:R-:W1:Y:S01]  /*0620*/  LDC R8, c[0x0][0x2ac] ;  /* 0x0000ab00ff087b82 */ /* 0x000e620000000800 */
[----:B------:R-:W-:Y:S02]  /*0630*/  SEL R3, R4, R3, !P6 ;  /* 0x0000000304037207 */ /* 0x000fe40007000000 */
[----:B------:R-:W-:Y:S02]  /*0640*/  LOP3.LUT R4, RZ, R9, RZ, 0x33, !PT ;  /* 0x00000009ff047212 */ /* 0x000fe400078e33ff */
[----:B------:R-:W-:Y:S02]  /*0650*/  @!P3 IADD3 R3, -R3, RZ, RZ ;  /* 0x000000ff0303b210 */ /* 0x000fe40007ffe1ff */
[----:B------:R-:W-:Y:S02]  /*0660*/  @P0 IADD3 R6, R6, 0x1, RZ ;  /* 0x0000000106060810 */ /* 0x000fe40007ffe0ff */
[----:B------:R-:W-:-:S02]  /*0670*/  SEL R46, R4, R3, !P5 ;  /* 0x00000003042e7207 */ /* 0x000fc40006800000 */
[----:B------:R-:W-:Y:S02]  /*0680*/  MOV R9, R6 ;  /* 0x0000000600097202 */ /* 0x000fe40000000f00 */
[----:B------:R-:W3:Y:S01]  /*0690*/  LDC.64 R6, c[0x0][0x248] ;  /* 0x00009200ff067b82 */ /* 0x000ee20000000a00 */
[----:B------:R-:W-:Y:S01]  /*06a0*/  IMAD R3, R46, 0xe, RZ ;  /* 0x0000000e2e037824 */ /* 0x000fe200078e02ff */
[----:B------:R-:W-:-:S04]  /*06b0*/  @!P4 IADD3 R9, -R9, RZ, RZ ;  /* 0x000000ff0909c210 */ /* 0x000fc80007ffe1ff */
[----:B------:R-:W-:Y:S02]  /*06c0*/  SEL R9, R4, R9, !P5 ;  /* 0x0000000904097207 */ /* 0x000fe40006800000 */
[----:B------:R-:W-:Y:S02]  /*06d0*/  IADD3 R4, P0, R48, R3, RZ ;  /* 0x0000000330047210 */ /* 0x000fe40007f1e0ff */
[----:B------:R-:W-:Y:S01]  /*06e0*/  SHF.R.S32.HI R10, RZ, 0x1f, R9 ;  /* 0x0000001fff0a7819 */ /* 0x000fe20000011409 */
[----:B-1----:R-:W-:Y:S01]  /*06f0*/  IMAD R8, R8, UR16, R5 ;  /* 0x0000001008087c24 */ /* 0x002fe2000f8e0205 */
[----:B------:R-:W-:-:S03]  /*0700*/  LEA.HI.X.SX32 R5, R3, R12, 0x1, P0 ;  /* 0x0000000c03057211 */ /* 0x000fc600000f0eff */
[----:B------:R-:W-:Y:S01]  /*0710*/  IMAD R12, R10, UR10, RZ ;  /* 0x0000000a0a0c7c24 */ /* 0x000fe2000f8e02ff */
[----:B------:R-:W-:Y:S01]  /*0720*/  IADD3 R10, R8, 0x40, RZ ;  /* 0x00000040080a7810 */ /* 0x000fe20007ffe0ff */
[----:B------:R-:W-:-:S04]  /*0730*/  IMAD.WIDE.U32 R4, R9, UR10, R4 ;  /* 0x0000000a09047c25 */ /* 0x000fc8000f8e0004 */
[----:B------:R-:W-:Y:S01]  /*0740*/  IMAD R11, R9, UR11, R12 ;  /* 0x0000000b090b7c24 */ /* 0x000fe2000f8e020c */
[----:B------:R-:W-:Y:S01]  /*0750*/  ULDC.64 UR10, c[0x0][0x290] ;  /* 0x0000a400000a7ab9 */ /* 0x000fe20000000a00 */
[----:B------:R-:W1:Y:S01]  /*0760*/  @P1 LDC.64 R12, c[0x0][0x230] ;  /* 0x00008c00ff0c1b82 */ /* 0x000e620000000a00 */
[----:B---3--:R-:W-:Y:S01]  /*0770*/  IMAD.WIDE R16, R36, 0x8, R6 ;  /* 0x0000000824107825 */ /* 0x008fe200078e0206 */
[----:B------:R-:W-:Y:S02]  /*0780*/  ISETP.GE.U32.AND P0, PT, R10, UR10, PT ;  /* 0x0000000a0a007c0c */ /* 0x000fe4000bf06070 */
[----:B------:R-:W-:Y:S02]  /*0790*/  SHF.R.S32.HI R10, RZ, 0x1f, R10 ;  /* 0x0000001fff0a7819 */ /* 0x000fe4000001140a */
[----:B------:R-:W-:Y:S01]  /*07a0*/  IADD3 R7, R5, R11, RZ ;  /* 0x0000000b05077210 */ /* 0x000fe20007ffe0ff */
[----:B------:R-:W3:Y:S01]  /*07b0*/  LDG.E.64 R16, desc[UR14][R16.64] ;  /* 0x0000000e10107981 */ /* 0x000ee2000c1e1b00 */
[----:B------:R-:W-:-:S02]  /*07c0*/  ISETP.GE.AND.EX P0, PT, R10, UR11, PT, P0 ;  /* 0x0000000b0a007c0c */ /* 0x000fc4000bf06300 */
[----:B------:R-:W-:Y:S01]  /*07d0*/  @P1 MOV R6, R4 ;  /* 0x0000000400061202 */ /* 0x000fe20000000f00 */
[----:B------:R-:W4:Y:S01]  /*07e0*/  @P2 LDC.64 R10, c[0x0][0x288] ;  /* 0x0000a200ff0a2b82 */ /* 0x000f220000000a00 */
[----:B------:R-:W-:Y:S02]  /*07f0*/  ISETP.LT.U32.AND P0, PT, R0, 0xe0, !P0 ;  /* 0x000000e00000780c */ /* 0x000fe40004701070 */
[----:B------:R-:W-:Y:S01]  /*0800*/  IADD3 R20, R8, 0x60, RZ ;  /* 0x0000006008147810 */ /* 0x000fe20007ffe0ff */
[----:B------:R-:W-:-:S04]  /*0810*/  @P1 IMAD.WIDE.U32 R18, R15, R18, R6 ;  /* 0x000000120f121225 */ /* 0x000fc800078e0006 */
[----:B------:R-:W2:Y:S01]  /*0820*/  @P1 LDC.64 R8, c[0x0][0x228] ;  /* 0x00008a00ff081b82 */ /* 0x000ea20000000a00 */
[----:B------:R-:W-:Y:S02]  /*0830*/  ISETP.GE.U32.AND P3, PT, R20, UR10, PT ;  /* 0x0000000a14007c0c */ /* 0x000fe4000bf66070 */
[----:B------:R-:W-:Y:S02]  /*0840*/  SHF.R.S32.HI R20, RZ, 0x1f, R20 ;  /* 0x0000001fff147819 */ /* 0x000fe40000011414 */
[----:B------:R-:W-:Y:S02]  /*0850*/  @P1 IADD3 R21, R19, R21, RZ ;  /* 0x0000001513151210 */ /* 0x000fe40007ffe0ff */
[----:B------:R-:W-:Y:S01]  /*0860*/  ISETP.GE.AND.EX P3, PT, R20, UR11, PT, P3 ;  /* 0x0000000b14007c0c */ /* 0x000fe2000bf66330 */
[----:B------:R-:W0:Y:S01]  /*0870*/  @P0 LDC.64 R26, c[0x0][0x288] ;  /* 0x0000a200ff1a0b82 */ /* 0x000e220000000a00 */
[----:B------:R-:W-:Y:S02]  /*0880*/  @P1 SHF.L.U32 R19, R18, 0x1, RZ ;  /* 0x0000000112131819 */ /* 0x000fe400000006ff */
[----:B------:R-:W-:-:S02]  /*0890*/  ISETP.LT.U32.AND P3, PT, R0, 0xe0, !P3 ;  /* 0x000000e00000780c */ /* 0x000fc40005f61070 */
[----:B------:R-:W-:Y:S02]  /*08a0*/  @P1 SHF.L.U64.HI R18, R18, 0x1, R21 ;  /* 0x0000000112121819 */ /* 0x000fe40000010215 */
[----:B-1----:R-:W-:-:S04]  /*08b0*/  @P1 IADD3 R12, P4, R19, R12, RZ ;  /* 0x0000000c130c1210 */ /* 0x002fc80007f9e0ff */
[----:B------:R-:W-:Y:S01]  /*08c0*/  @P1 IADD3.X R13, R18, R13, RZ, P4, !PT ;  /* 0x0000000d120d1210 */ /* 0x000fe200027fe4ff */
[----:B----4-:R-:W-:-:S04]  /*08d0*/  @P2 IMAD R28, R28, R10, RZ ;  /* 0x0000000a1c1c2224 */ /* 0x010fc800078e02ff */
[----:B------:R1:W5:Y:S01]  /*08e0*/  @P1 LDG.E R39, desc[UR14][R12.64] ;  /* 0x0000000e0c271981 */ /* 0x000362000c1e1900 */
[----:B--2---:R-:W-:Y:S01]  /*08f0*/  @P1 IADD3 R8, P4, R19, R8, RZ ;  /* 0x0000000813081210 */ /* 0x004fe20007f9e0ff */
[----:B------:R-:W2:Y:S01]  /*0900*/  @P3 LDC.64 R20, c[0x0][0x288] ;  /* 0x0000a200ff143b82 */ /* 0x000ea20000000a00 */
[----:B------:R-:W-:Y:S01]  /*0910*/  @P2 IMAD R29, R51, R11, R28 ;  /* 0x0000000b331d2224 */ /* 0x000fe200078e021c */
[----:B------:R-:W-:Y:S02]  /*0920*/  CS2R R44, SRZ ;  /* 0x00000000002c7805 */ /* 0x000fe4000001ff00 */
[----:B------:R-:W-:Y:S02]  /*0930*/  @P1 IADD3.X R9, R18, R9, RZ, P4, !PT ;  /* 0x0000000912091210 */ /* 0x000fe400027fe4ff */
[----:B-1----:R-:W-:-:S03]  /*0940*/  @P2 MOV R12, R4 ;  /* 0x00000004000c2202 */ /* 0x002fc60000000f00 */
[----:B------:R1:W5:Y:S01]  /*0950*/  @P1 LDG.E R45, desc[UR14][R8.64] ;  /* 0x0000000e082d1981 */ /* 0x000362000c1e1900 */
[----:B------:R-:W-:Y:S02]  /*0960*/  @P2 MOV R13, R7 ;  /* 0x00000007000d2202 */ /* 0x000fe40000000f00 */
[----:B------:R-:W-:Y:S02]  /*0970*/  SHF.R.S32.HI R30, RZ, 0x1f, R50 ;  /* 0x0000001fff1e7819 */ /* 0x000fe40000011432 */
[----:B------:R-:W-:Y:S01]  /*0980*/  SHF.R.S32.HI R31, RZ, 0x1f, R49 ;  /* 0x0000001fff1f7819 */ /* 0x000fe20000011431 */
[----:B------:R-:W-:Y:S01]  /*0990*/  @P2 IMAD.WIDE.U32 R10, R51, R10, R12 ;  /* 0x0000000a330a2225 */ /* 0x000fe200078e000c */
[----:B------:R-:W-:Y:S01]  /*09a0*/  CS2R R40, SRZ ;  /* 0x0000000000287805 */ /* 0x000fe2000001ff00 */
[----:B------:R-:W4:Y:S02]  /*09b0*/  @P3 LDC.64 R12, c[0x0][0x228] ;  /* 0x00008a00ff0c3b82 */ /* 0x000f240000000a00 */
[----:B0-----:R-:W-:Y:S01]  /*09c0*/  @P0 IMAD R30, R30, R26, RZ ;  /* 0x0000001a1e1e0224 */ /* 0x001fe200078e02ff */
[----:B------:R-:W-:-:S02]  /*09d0*/  @P2 IADD3 R29, R11, R29, RZ ;  /* 0x0000001d0b1d2210 */ /* 0x000fc40007ffe0ff */
[----:B-1----:R-:W-:Y:S02]  /*09e0*/  @P0 MOV R8, R4 ;  /* 0x0000000400080202 */ /* 0x002fe40000000f00 */
[----:B------:R-:W-:Y:S01]  /*09f0*/  @P0 MOV R9, R7 ;  /* 0x0000000700090202 */ /* 0x000fe20000000f00 */
[----:B------:R-:W0:Y:S01]  /*0a00*/  @P0 LDC.64 R18, c[0x0][0x230] ;  /* 0x00008c00ff120b82 */ /* 0x000e220000000a00 */
[----:B------:R-:W-:Y:S01]  /*0a10*/  @P2 SHF.L.U64.HI R28, R10, 0x1, R29 ;  /* 0x000000010a1c2819 */ /* 0x000fe2000001021d */
[----:B------:R-:W-:Y:S01]  /*0a20*/  @P0 IMAD R29, R50, R27, R30 ;  /* 0x0000001b321d0224 */ /* 0x000fe200078e021e */
[----:B------:R-:W-:Y:S01]  /*0a30*/  @P2 SHF.L.U32 R11, R10, 0x1, RZ ;  /* 0x000000010a0b2819 */ /* 0x000fe200000006ff */
[----:B------:R-:W-:-:S03]  /*0a40*/  @P0 IMAD.WIDE.U32 R26, R50, R26, R8 ;  /* 0x0000001a321a0225 */ /* 0x000fc600078e0008 */
[----:B------:R-:W-:Y:S01]  /*0a50*/  @P2 IADD3 R22, P4, R11, R22, RZ ;  /* 0x000000160b162210 */ /* 0x000fe20007f9e0ff */
[----:B--2---:R-:W-:Y:S01]  /*0a60*/  @P3 IMAD R30, R31, R20, RZ ;  /* 0x000000141f1e3224 */ /* 0x004fe200078e02ff */
[----:B------:R-:W-:Y:S01]  /*0a70*/  @P2 IADD3 R24, P5, R11, R24, RZ ;  /* 0x000000180b182210 */ /* 0x000fe20007fbe0ff */
[----:B------:R-:W1:Y:S01]  /*0a80*/  @P0 LDC.64 R8, c[0x0][0x228] ;  /* 0x00008a00ff080b82 */ /* 0x000e620000000a00 */
[----:B------:R-:W-:Y:S02]  /*0a90*/  @P0 IADD3 R27, R27, R29, RZ ;  /* 0x0000001d1b1b0210 */ /* 0x000fe40007ffe0ff */
[C---:B------:R-:W-:Y:S02]  /*0aa0*/  @P2 IADD3.X R23, R28.reuse, R23, RZ, P4, !PT ;  /* 0x000000171c172210 */ /* 0x040fe400027fe4ff */
[----:B------:R-:W-:Y:S02]  /*0ab0*/  @P2 IADD3.X R25, R28, R25, RZ, P5, !PT ;  /* 0x000000191c192210 */ /* 0x000fe40002ffe4ff */
[C---:B------:R-:W-:Y:S01]  /*0ac0*/  @P0 SHF.L.U32 R29, R26.reuse, 0x1, RZ ;  /* 0x000000011a1d0819 */ /* 0x040fe200000006ff */
[----:B------:R-:W-:Y:S01]  /*0ad0*/  @P3 IMAD R31, R49, R21, R30 ;  /* 0x00000015311f3224 */ /* 0x000fe200078e021e */
[----:B------:R-:W-:Y:S01]  /*0ae0*/  @P0 SHF.L.U64.HI R28, R26, 0x1, R27 ;  /* 0x000000011a1c0819 */ /* 0x000fe2000001021b */
[----:B------:R-:W5:Y:S01]  /*0af0*/  @P2 LDG.E R40, desc[UR14][R22.64] ;  /* 0x0000000e16282981 */ /* 0x000f62000c1e1900 */
[----:B------:R-:W-:-:S02]  /*0b00*/  @P3 MOV R26, R4 ;  /* 0x00000004001a3202 */ /* 0x000fc40000000f00 */
[----:B------:R-:W-:Y:S02]  /*0b10*/  CS2R R42, SRZ ;  /* 0x00000000002a7805 */ /* 0x000fe4000001ff00 */
[----:B------:R-:W-:Y:S01]  /*0b20*/  @P3 MOV R27, R7 ;  /* 0x00000007001b3202 */ /* 0x000fe20000000f00 */
[----:B------:R-:W5:Y:S01]  /*0b30*/  @P2 LDG.E R44, desc[UR14][R24.64] ;  /* 0x0000000e182c2981 */ /* 0x000f62000c1e1900 */
[----:B------:R-:W2:Y:S01]  /*0b40*/  @P3 LDC.64 R10, c[0x0][0x230] ;  /* 0x00008c00ff0a3b82 */ /* 0x000ea20000000a00 */
[----:B------:R-:W-:-:S05]  /*0b50*/  @P3 IMAD.WIDE.U32 R20, R49, R20, R26 ;  /* 0x0000001431143225 */ /* 0x000fca00078e001a */
[----:B------:R-:W-:Y:S02]  /*0b60*/  @P3 IADD3 R27, R21, R31, RZ ;  /* 0x0000001f151b3210 */ /* 0x000fe40007ffe0ff */
[C---:B------:R-:W-:Y:S02]  /*0b70*/  @P3 SHF.L.U32 R21, R20.reuse, 0x1, RZ ;  /* 0x0000000114153819 */ /* 0x040fe400000006ff */
[----:B------:R-:W-:Y:S02]  /*0b80*/  @P3 SHF.L.U64.HI R20, R20, 0x1, R27 ;  /* 0x0000000114143819 */ /* 0x000fe4000001021b */
[----:B----4-:R-:W-:-:S04]  /*0b90*/  @P3 IADD3 R12, P6, R21, R12, RZ ;  /* 0x0000000c150c3210 */ /* 0x010fc80007fde0ff */
[----:B------:R-:W-:-:S05]  /*0ba0*/  @P3 IADD3.X R13, R20, R13, RZ, P6, !PT ;  /* 0x0000000d140d3210 */ /* 0x000fca00037fe4ff */
[----:B------:R-:W5:Y:S01]  /*0bb0*/  @P3 LDG.E R41, desc[UR14][R12.64] ;  /* 0x0000000e0c293981 */ /* 0x000f62000c1e1900 */
[----:B0-----:R-:W-:-:S04]  /*0bc0*/  @P0 IADD3 R18, P4, R29, R18, RZ ;  /* 0x000000121d120210 */ /* 0x001fc80007f9e0ff */
[----:B------:R-:W-:Y:S02]  /*0bd0*/  @P0 IADD3.X R19, R28, R19, RZ, P4, !PT ;  /* 0x000000131c130210 */ /* 0x000fe400027fe4ff */
[----:B-1----:R-:W-:-:S03]  /*0be0*/  @P0 IADD3 R8, P4, R29, R8, RZ ;  /* 0x000000081d080210 */ /* 0x002fc60007f9e0ff */
[----:B------:R-:W5:Y:S01]  /*0bf0*/  @P0 LDG.E R38, desc[UR14][R18.64] ;  /* 0x0000000e12260981 */ /* 0x000f62000c1e1900 */
[----:B------:R-:W-:-:S05]  /*0c00*/  @P0 IADD3.X R9, R28, R9, RZ, P4, !PT ;  /* 0x000000091c090210 */ /* 0x000fca00027fe4ff */
[----:B------:R0:W5:Y:S01]  /*0c10*/  @P0 LDG.E R42, desc[UR14][R8.64] ;  /* 0x0000000e082a0981 */ /* 0x000162000c1e1900 */
[----:B--2---:R-:W-:Y:S01]  /*0c20*/  @P3 IADD3 R10, P5, R21, R10, RZ ;  /* 0x0000000a150a3210 */ /* 0x004fe20007fbe0ff */
[----:B------:R-:W-:-:S03]  /*0c30*/  UMOV UR11, 0x3f800000 ;  /* 0x3f800000000b7882 */ /* 0x000fc60000000000 */
[----:B------:R-:W-:Y:S01]  /*0c40*/  @P3 IADD3.X R11, R20, R11, RZ, P5, !PT ;  /* 0x0000000b140b3210 */ /* 0x000fe20002ffe4ff */
[----:B------:R-:W-:Y:S04]  /*0c50*/  BSSY B0, `(.L_x_36) ;  /* 0x000001b000007945 */ /* 0x000fe80003800000 */
[----:B------:R1:W5:Y:S01]  /*0c60*/  @P3 LDG.E R43, desc[UR14][R10.64] ;  /* 0x0000000e0a2b3981 */ /* 0x000362000c1e1900 */
[----:B0-----:R-:W-:Y:S02]  /*0c70*/  CS2R R8, SRZ ;  /* 0x0000000000087805 */ /* 0x001fe4000001ff00 */
[----:B-1----:R-:W-:Y:S02]  /*0c80*/  CS2R R10, SRZ ;  /* 0x00000000000a7805 */ /* 0x002fe4000001ff00 */
        /* <DEDUP_REMOVED lines=8> */
[----:B------:R-:W0:Y:S02]  /*0d10*/  @P0 MUFU.RSQ R16, R16 ;  /* 0x0000001000100308 */ /* 0x000e240000001400 */
        /* <DEDUP_REMOVED lines=14> */
.L_x_37:
[----:B------:R-:W-:Y:S05]  /*0e00*/  BSYNC B0 ;  /* 0x0000000000007941 */ /* 0x000fea0003800000 */
.L_x_36:
[----:B------:R-:W-:Y:S02]  /*0e10*/  ISETP.NE.AND P4, PT, RZ, UR12, PT ;  /* 0x0000000cff007c0c */ /* 0x000fe4000bf85270 */
[C---:B-----5:R-:W-:Y:S02]  /*0e20*/  PRMT R3, R39.reuse, 0x7632, R3 ;  /* 0x0000763227037816 */ /* 0x060fe40000000003 */
[----:B0-----:R-:W-:Y:S02]  /*0e30*/  SHF.L.U32 R12, R39, 0x10, RZ ;  /* 0x00000010270c7819 */ /* 0x001fe400000006ff */
[----:B------:R-:W-:Y:S02]  /*0e40*/  SHF.L.U32 R3, R3, 0x10, RZ ;  /* 0x0000001003037819 */ /* 0x000fe400000006ff */
[----:B------:R-:W-:Y:S01]  /*0e50*/  SHF.L.U32 R22, R40, 0x10, RZ ;  /* 0x0000001028167819 */ /* 0x000fe200000006ff */
[----:B------:R-:W-:Y:S01]  /*0e60*/  FADD.FTZ R12, R12, -UR13 ;  /* 0x8000000d0c0c7e21 */ /* 0x000fe20008010000 */
[----:B------:R-:W-:Y:S01]  /*0e70*/  PRMT R20, R45, 0x7632, R20 ;  /* 0x000076322d147816 */ /* 0x000fe20000000014 */
[----:B------:R-:W-:Y:S01]  /*0e80*/  FADD.FTZ R18, R3, -UR13 ;  /* 0x8000000d03127e21 */ /* 0x000fe20008010000 */
[----:B------:R-:W-:Y:S01]  /*0e90*/  PRMT R17, R40, 0x7632, R17 ;  /* 0x0000763228117816 */ /* 0x000fe20000000011 */
[----:B------:R-:W-:Y:S01]  /*0ea0*/  FMUL.FTZ R3, R12, UR11 ;  /* 0x0000000b0c037c20 */ /* 0x000fe20008410000 */
[----:B------:R-:W-:Y:S01]  /*0eb0*/  PRMT R21, R44, 0x7632, R21 ;  /* 0x000076322c157816 */ /* 0x000fe20000000015 */
[----:B------:R-:W-:Y:S01]  /*0ec0*/  FADD.FTZ R22, R22, -UR13 ;  /* 0x8000000d16167e21 */ /* 0x000fe20008010000 */
        /* <DEDUP_REMOVED lines=25> */
.L_x_38:
        /* <DEDUP_REMOVED lines=26> */
.L_x_39:
[----:B------:R-:W-:Y:S01]  /*1200*/  PRMT R24, R38, 0x7632, R24 ;  /* 0x0000763226187816 */ /* 0x000fe20000000018 */
[----:B------:R-:W-:Y:S01]  /*1210*/  FFMA.FTZ R17, R12, R19, R25 ;  /* 0x000000130c117223 */ /* 0x000fe20000010019 */
[----:B------:R-:W-:Y:S01]  /*1220*/  FADD.FTZ R18, R19, R18 ;  /* 0x0000001213127221 */ /* 0x000fe20000010000 */
[----:B------:R-:W-:Y:S01]  /*1230*/  FMUL.FTZ R25, R16, R8 ;  /* 0x0000000810197220 */ /* 0x000fe20000410000 */
[----:B------:R-:W-:Y:S01]  /*1240*/  SHF.L.U32 R19, R38, 0x10, RZ ;  /* 0x0000001026137819 */ /* 0x000fe200000006ff */
[----:B------:R-:W-:Y:S01]  /*1250*/  FMUL.FTZ R28, R21, R9 ;  /* 0x00000009151c7220 */ /* 0x000fe20000410000 */
[----:B------:R-:W-:Y:S01]  /*1260*/  SHF.L.U32 R27, R24, 0x10, RZ ;  /* 0x00000010181b7819 */ /* 0x000fe200000006ff */
[----:B------:R-:W-:Y:S01]  /*1270*/  FFMA.FTZ R17, R22, R25, R17 ;  /* 0x0000001916117223 */ /* 0x000fe20000010011 */
[--C-:B------:R-:W-:Y:S01]  /*1280*/  FADD.FTZ R18, R18, R25.reuse ;  /* 0x0000001912127221 */ /* 0x100fe20000010000 */
[C---:B------:R-:W-:Y:S01]  /*1290*/  PRMT R25, R42.reuse, 0x7632, R25 ;  /* 0x000076322a197816 */ /* 0x040fe20000000019 */
[----:B------:R-:W-:Y:S01]  /*12a0*/  FADD.FTZ R26, R19, -UR13 ;  /* 0x8000000d131a7e21 */ /* 0x000fe20008010000 */
[----:B------:R-:W-:Y:S01]  /*12b0*/  FADD.FTZ R27, R27, -UR13 ;  /* 0x8000000d1b1b7e21 */ /* 0x000fe20008010000 */
[----:B------:R-:W-:-:S02]  /*12c0*/  SHF.L.U32 R24, R42, 0x10, RZ ;  /* 0x000000102a187819 */ /* 0x000fc400000006ff */
[----:B------:R-:W-:Y:S01]  /*12d0*/  PRMT R19, R43, 0x7632, R19 ;  /* 0x000076322b137816 */ /* 0x000fe20000000013 */
        /* <DEDUP_REMOVED lines=14> */
[----:B0-----:R-:W-:Y:S01]  /*13c0*/  FMUL.FTZ R24, R24, R32 ;  /* 0x0000002018187220 */ /* 0x001fe20000410000 */
[----:B------:R-:W-:-:S04]  /*13d0*/  FADD.FTZ R32, -R32, 1 ;  /* 0x3f80000020207421 */ /* 0x000fc80000010100 */
[----:B------:R-:W-:Y:S01]  /*13e0*/  FFMA.FTZ R32, R31, R32, 1 ;  /* 0x3f8000001f207423 */ /* 0x000fe20000010020 */
[----:B-1----:R-:W-:Y:S01]  /*13f0*/  FMUL.FTZ R25, R25, R29 ;  /* 0x0000001d19197220 */ /* 0x002fe20000410000 */
[----:B------:R-:W-:Y:S02]  /*1400*/  FADD.FTZ R29, -R29, 1 ;  /* 0x3f8000001d1d7421 */ /* 0x000fe40000010100 */
[----:B------:R-:W-:Y:S02]  /*1410*/  FMUL.FTZ R24, R24, R32 ;  /* 0x0000002018187220 */ /* 0x000fe40000410000 */
[----:B------:R-:W-:-:S04]  /*1420*/  FFMA.FTZ R29, R30, R29, 1 ;  /* 0x3f8000001e1d7423 */ /* 0x000fc8000001001d */
[----:B------:R-:W-:-:S07]  /*1430*/  FMUL.FTZ R25, R25, R29 ;  /* 0x0000001d19197220 */ /* 0x000fce0000410000 */
.L_x_40:
[----:B------:R-:W-:Y:S01]  /*1440*/  FFMA.FTZ R31, R23, R28, R17 ;  /* 0x0000001c171f7223 */ /* 0x000fe20000010011 */
[----:B------:R-:W-:Y:S01]  /*1450*/  SHF.L.U32 R30, R43, 0x10, RZ ;  /* 0x000000102b1e7819 */ /* 0x000fe200000006ff */
[----:B------:R-:W-:Y:S01]  /*1460*/  FMUL.FTZ R29, R24, R8 ;  /* 0x00000008181d7220 */ /* 0x000fe20000410000 */
[----:B------:R-:W-:Y:S01]  /*1470*/  SHF.L.U32 R17, R19, 0x10, RZ ;  /* 0x0000001013117819 */ /* 0x000fe200000006ff */
[----:B------:R-:W-:Y:S01]  /*1480*/  FADD.FTZ R18, R28, R18 ;  /* 0x000000121c127221 */ /* 0x000fe20000010000 */
[----:B------:R-:W-:Y:S01]  /*1490*/  PRMT R19, R41, 0x7632, R19 ;  /* 0x0000763229137816 */ /* 0x000fe20000000013 */
[----:B------:R-:W-:Y:S01]  /*14a0*/  FADD.FTZ R30, R30, -UR13 ;  /* 0x8000000d1e1e7e21 */ /* 0x000fe20008010000 */
[----:B------:R-:W-:Y:S01]  /*14b0*/  FFMA.FTZ R28, R26, R29, R31 ;  /* 0x0000001d1a1c7223 */ /* 0x000fe2000001001f */
[----:B------:R-:W-:Y:S01]  /*14c0*/  FADD.FTZ R17, R17, -UR13 ;  /* 0x8000000d11117e21 */ /* 0x000fe20008010000 */
[----:B------:R-:W-:Y:S01]  /*14d0*/  FADD.FTZ R29, R18, R29 ;  /* 0x0000001d121d7221 */ /* 0x000fe20000010000 */
[----:B------:R-:W-:Y:S01]  /*14e0*/  SHF.L.U32 R18, R41, 0x10, RZ ;  /* 0x0000001029127819 */ /* 0x000fe200000006ff */
[----:B------:R-:W-:Y:S01]  /*14f0*/  FMUL.FTZ R30, R30, UR11 ;  /* 0x0000000b1e1e7c20 */ /* 0x000fe20008410000 */
[----:B------:R-:W-:Y:S01]  /*1500*/  SHF.L.U32 R19, R19, 0x10, RZ ;  /* 0x0000001013137819 */ /* 0x000fe200000006ff */
[----:B------:R-:W-:Y:S01]  /*1510*/  FMUL.FTZ R31, R25, R9 ;  /* 0x00000009191f7220 */ /* 0x000fe20000410000 */
        /* <DEDUP_REMOVED lines=20> */
.L_x_41:
[----:B------:R-:W0:Y:S01]  /*1660*/  S2R R33, SR_LANEID ;  /* 0x0000000000217919 */ /* 0x000e220000000000 */
[----:B------:R-:W-:Y:S01]  /*1670*/  FFMA.FTZ R32, R27, R31, R28 ;  /* 0x0000001f1b207223 */ /* 0x000fe2000001001c */
[----:B------:R-:W-:Y:S01]  /*1680*/  FMUL.FTZ R28, R18, R8 ;  /* 0x00000008121c7220 */ /* 0x000fe20000410000 */
[----:B------:R-:W-:Y:S01]  /*1690*/  FADD.FTZ R29, R31, R29 ;  /* 0x0000001d1f1d7221 */ /* 0x000fe20000010000 */
[----:B------:R-:W-:Y:S01]  /*16a0*/  FMUL.FTZ R31, R19, R9 ;  /* 0x00000009131f7220 */ /* 0x000fe20000410000 */
[----:B------:R-:W1:Y:S01]  /*16b0*/  S2UR UR17, SR_CgaCtaId ;  /* 0x00000000001179c3 */ /* 0x000e620000008800 */
[----:B------:R-:W-:Y:S01]  /*16c0*/  FFMA.FTZ R32, R30, R28, R32 ;  /* 0x0000001c1e207223 */ /* 0x000fe20000010020 */
[----:B------:R-:W-:Y:S01]  /*16d0*/  FADD.FTZ R28, R29, R28 ;  /* 0x0000001c1d1c7221 */ /* 0x000fe20000010000 */
[----:B------:R-:W-:Y:S01]  /*16e0*/  FFMA.FTZ R3, R3, R13, RZ ;  /* 0x0000000d03037223 */ /* 0x000fe200000100ff */
[----:B------:R-:W-:Y:S01]  /*16f0*/  FFMA.FTZ R12, R12, R20, RZ ;  /* 0x000000140c0c7223 */ /* 0x000fe200000100ff */
[----:B------:R-:W-:Y:S01]  /*1700*/  FFMA.FTZ R29, R17, R31, R32 ;  /* 0x0000001f111d7223 */ /* 0x000fe20000010020 */
[----:B------:R-:W-:Y:S01]  /*1710*/  FADD.FTZ R28, R31, R28 ;  /* 0x0000001c1f1c7221 */ /* 0x000fe20000010000 */
[----:B------:R-:W-:Y:S01]  /*1720*/  FADD.FTZ R13, RZ, R13 ;  /* 0x0000000dff0d7221 */ /* 0x000fe20000010000 */
[----:B------:R-:W-:Y:S01]  /*1730*/  FADD.FTZ R20, RZ, R20 ;  /* 0x00000014ff147221 */ /* 0x000fe20000010000 */
[----:B------:R-:W-:Y:S01]  /*1740*/  UMOV UR10, 0x400 ;  /* 0x00000400000a7882 */ /* 0x000fe20000000000 */
[----:B------:R-:W2:Y:S01]  /*1750*/  SHFL.DOWN PT, R31, R29, 0x1, 0x1f ;  /* 0x08201f001d1f7f89 */ /* 0x000ea200000e0000 */
[----:B------:R-:W-:Y:S01]  /*1760*/  UIADD3 UR5, UR10, 0x50, URZ ;  /* 0x000000500a057890 */ /* 0x000fe2000fffe03f */
[----:B------:R-:W-:Y:S01]  /*1770*/  FFMA.FTZ R3, R22, R16, R3 ;  /* 0x0000001016037223 */ /* 0x000fe20000010003 */
[----:B------:R-:W-:Y:S01]  /*1780*/  FFMA.FTZ R12, R23, R21, R12 ;  /* 0x00000015170c7223 */ /* 0x000fe2000001000c */
[----:B------:R-:W3:Y:S01]  /*1790*/  SHFL.DOWN PT, R32, R28, 0x1, 0x1f ;  /* 0x08201f001c207f89 */ /* 0x000ee200000e0000 */
[----:B------:R-:W-:Y:S01]  /*17a0*/  FADD.FTZ R13, R13, R16 ;  /* 0x000000100d0d7221 */ /* 0x000fe20000010000 */
[----:B------:R-:W-:Y:S01]  /*17b0*/  FADD.FTZ R20, R20, R21 ;  /* 0x0000001514147221 */ /* 0x000fe20000010000 */
[----:B------:R-:W-:Y:S01]  /*17c0*/  FFMA.FTZ R3, R26, R24, R3 ;  /* 0x000000181a037223 */ /* 0x000fe20000010003 */
[----:B------:R-:W-:Y:S01]  /*17d0*/  FFMA.FTZ R12, R27, R25, R12 ;  /* 0x000000191b0c7223 */ /* 0x000fe2000001000c */
[----:B------:R-:W-:Y:S01]  /*17e0*/  ISETP.NE.AND P3, PT, R0, RZ, PT ;  /* 0x000000ff0000720c */ /* 0x000fe20003f65270 */
[----:B------:R-:W-:Y:S01]  /*17f0*/  FADD.FTZ R13, R13, R24 ;  /* 0x000000180d0d7221 */ /* 0x000fe20000010000 */
[----:B------:R-:W-:Y:S01]  /*1800*/  FADD.FTZ R20, R20, R25 ;  /* 0x0000001914147221 */ /* 0x000fe20000010000 */
[----:B------:R-:W-:Y:S01]  /*1810*/  FFMA.FTZ R16, R30, R18, R3 ;  /* 0x000000121e107223 */ /* 0x000fe20000010003 */
[----:B------:R-:W-:Y:S01]  /*1820*/  FFMA.FTZ R17, R17, R19, R12 ;  /* 0x0000001311117223 */ /* 0x000fe2000001000c */
[----:B-1----:R-:W-:Y:S01]  /*1830*/  ULEA UR5, UR17, UR5, 0x18 ;  /* 0x0000000511057291 */ /* 0x002fe2000f8ec03f */
[----:B------:R-:W-:Y:S01]  /*1840*/  FADD.FTZ R18, R13, R18 ;  /* 0x000000120d127221 */ /* 0x000fe20000010000 */
[----:B------:R-:W-:Y:S01]  /*1850*/  FADD.FTZ R19, R20, R19 ;  /* 0x0000001314137221 */ /* 0x000fe20000010000 */
[----:B0-----:R-:W-:Y:S01]  /*1860*/  ISETP.GT.AND P0, PT, R33, 0x1e, PT ;  /* 0x0000001e2100780c */ /* 0x001fe20003f04270 */
[----:B------:R-:W-:Y:S01]  /*1870*/  BSSY B0, `(.L_x_42) ;  /* 0x0000030000007945 */ /* 0x000fe20003800000 */
[----:B------:R-:W-:-:S02]  /*1880*/  ISETP.GT.U32.AND P5, PT, R0, 0x6, PT ;  /* 0x000000060000780c */ /* 0x000fc40003fa4070 */
[----:B------:R-:W-:-:S05]  /*1890*/  LEA R3, R0, UR5, 0x4 ;  /* 0x0000000500037c11 */ /* 0x000fca000f8e20ff */
[----:B------:R-:W-:Y:S04]  /*18a0*/  STS.128 [R3], R16 ;  /* 0x0000001003007388 */ /* 0x000fe80000000c00 */
[----:B--2---:R-:W-:Y:S01]  /*18b0*/  @!P0 FADD.FTZ R29, R29, R31 ;  /* 0x0000001f1d1d8221 */ /* 0x004fe20000010000 */
[----:B---3--:R-:W-:Y:S01]  /*18c0*/  @!P0 FADD.FTZ R28, R28, R32 ;  /* 0x000000201c1c8221 */ /* 0x008fe20000010000 */
[----:B------:R-:W-:-:S03]  /*18d0*/  ISETP.GT.AND P0, PT, R33, 0x1d, PT ;  /* 0x0000001d2100780c */ /* 0x000fc60003f04270 */
[----:B------:R-:W0:Y:S04]  /*18e0*/  SHFL.DOWN PT, R31, R29, 0x2, 0x1f ;  /* 0x08401f001d1f7f89 */ /* 0x000e2800000e0000 */
[----:B------:R-:W1:Y:S06]  /*18f0*/  SHFL.DOWN PT, R32, R28, 0x2, 0x1f ;  /* 0x08401f001c207f89 */ /* 0x000e6c00000e0000 */
        /* <DEDUP_REMOVED lines=39> */
.L_x_43:
[----:B------:R-:W-:Y:S05]  /*1b70*/  BSYNC B0 ;  /* 0x0000000000007941 */ /* 0x000fea0003800000 */
.L_x_42:
[----:B------:R-:W-:Y:S06]  /*1b80*/  BAR.SYNC.DEFER_BLOCKING 0x0 ;  /* 0x0000000000007b1d */ /* 0x000fec0000010000 */
[----:B------:R-:W-:Y:S04]  /*1b90*/  BSSY B0, `(.L_x_44) ;  /* 0x000009d000007945 */ /* 0x000fe80003800000 */
[----:B------:R-:W-:Y:S05]  /*1ba0*/  @P5 BRA `(.L_x_45) ;  /* 0x00000008006c5947 */ /* 0x000fea0003800000 */
[----:B------:R-:W1:Y:S04]  /*1bb0*/  LDS.128 R28, [R3+0x70] ;  /* 0x00007000031c7984 */ /* 0x000e680000000c00 */
[----:B------:R-:W2:Y:S04]  /*1bc0*/  LDS.128 R24, [R3+0xe0] ;  /* 0x0000e00003187984 */ /* 0x000ea80000000c00 */
[----:B------:R-:W3:Y:S01]  /*1bd0*/  LDS.128 R20, [R3+0x150] ;  /* 0x0001500003147984 */ /* 0x000ee20000000c00 */
        /* <DEDUP_REMOVED lines=14> */
[----:B------:R-:W3:Y:S04]  /*1cc0*/  LDS.128 R24, [R3+0x2a0] ;  /* 0x0002a00003187984 */ /* 0x000ee80000000c00 */
[----:B------:R-:W4:Y:S01]  /*1cd0*/  LDS.128 R20, [R3+0x310] ;  /* 0x0003100003147984 */ /* 0x000f220000000c00 */
        /* <DEDUP_REMOVED lines=8> */
[----:B---3--:R-:W-:Y:S01]  /*1d60*/  FADD.FTZ R24, R16, R24 ;  /* 0x0000001810187221 */ /* 0x008fe20000010000 */
[----:B------:R-:W-:Y:S01]  /*1d70*/  FADD.FTZ R25, R29, R25 ;  /* 0x000000191d197221 */ /* 0x000fe20000010000 */
[----:B------:R-:W1:Y:S01]  /*1d80*/  LDS.128 R16, [R3+0x380] ;  /* 0x0003800003107984 */ /* 0x000e620000000c00 */
[----:B------:R-:W-:Y:S01]  /*1d90*/  FADD.FTZ R34, R30, R26 ;  /* 0x0000001a1e227221 */ /* 0x000fe20000010000 */
[----:B------:R-:W-:Y:S01]  /*1da0*/  FADD.FTZ R35, R31, R27 ;  /* 0x0000001b1f237221 */ /* 0x000fe20000010000 */
[----:B----4-:R-:W-:Y:S01]  /*1db0*/  FADD.FTZ R32, R24, R20 ;  /* 0x0000001418207221 */ /* 0x010fe20000010000 */
        /* <DEDUP_REMOVED lines=105> */
[----:B------:R4:W5:Y:S01]  /*2450*/  LDS.128 R32, [R3+0xd90] ;  /* 0x000d900003207984 */ /* 0x0009620000000c00 */
        /* <DEDUP_REMOVED lines=10> */
[----:B----4-:R-:W-:Y:S01]  /*2500*/  FADD.FTZ R3, R17, R26 ;  /* 0x0000001a11037221 */ /* 0x010fe20000010000 */
[----:B------:R-:W-:Y:S01]  /*2510*/  FADD.FTZ R22, R18, R27 ;  /* 0x0000001b12167221 */ /* 0x000fe20000010000 */
[----:B-----5:R-:W-:Y:S01]  /*2520*/  FADD.FTZ R16, R21, R32 ;  /* 0x0000002015107221 */ /* 0x020fe20000010000 */
[----:B------:R-:W-:Y:S01]  /*2530*/  FADD.FTZ R17, R20, R33 ;  /* 0x0000002114117221 */ /* 0x000fe20000010000 */
[----:B------:R-:W-:Y:S01]  /*2540*/  FADD.FTZ R18, R3, R34 ;  /* 0x0000002203127221 */ /* 0x000fe20000010000 */
[----:B------:R-:W-:-:S07]  /*2550*/  FADD.FTZ R19, R22, R35 ;  /* 0x0000002316137221 */ /* 0x000fce0000010000 */
.L_x_45:
[----:B------:R-:W-:Y:S05]  /*2560*/  BSYNC B0 ;  /* 0x0000000000007941 */ /* 0x000fea0003800000 */
.L_x_44:
[----:B------:R-:W1:Y:S01]  /*2570*/  LDC.64 R20, c[0x0][0x268] ;  /* 0x00009a00ff147b82 */ /* 0x000e620000000a00 */
[----:B------:R-:W-:Y:S01]  /*2580*/  IMAD R3, R46, 0x7, R0 ;  /* 0x000000072e037824 */ /* 0x000fe200078e0200 */
[----:B------:R-:W-:Y:S01]  /*2590*/  BSSY B0, `(.L_x_46) ;  /* 0x0000012000007945 */ /* 0x000fe20003800000 */
[----:B------:R-:W-:Y:S02]  /*25a0*/  ISETP.GE.U32.AND P0, PT, R37, 0x2, PT ;  /* 0x000000022500780c */ /* 0x000fe40003f06070 */
[----:B------:R-:W-:Y:S01]  /*25b0*/  PRMT R32, R39, 0x7632, R32 ;  /* 0x0000763227207816 */ /* 0x000fe20000000020 */
[----:B-1----:R-:W-:Y:S01]  /*25c0*/  IMAD.WIDE R20, R3, 0x4, R20 ;  /* 0x0000000403147825 */ /* 0x002fe200078e0214 */
[----:B------:R-:W-:Y:S09]  /*25d0*/  @P5 BRA `(.L_x_47) ;  /* 0x0000000000345947 */ /* 0x000ff20003800000 */
        /* <DEDUP_REMOVED lines=13> */
.L_x_47:
[----:B------:R-:W-:Y:S05]  /*26b0*/  BSYNC B0 ;  /* 0x0000000000007941 */ /* 0x000fea0003800000 */
.L_x_46:
[----:B------:R-:W-:Y:S02]  /*26c0*/  PRMT R31, R45, 0x7632, R31 ;  /* 0x000076322d1f7816 */ /* 0x000fe4000000001f */
[----:B------:R-:W-:Y:S02]  /*26d0*/  PRMT R30, R40, 0x7632, R30 ;  /* 0x00007632281e7816 */ /* 0x000fe4000000001e */
[----:B--2---:R-:W-:Y:S02]  /*26e0*/  PRMT R29, R44, 0x7632, R29 ;  /* 0x000076322c1d7816 */ /* 0x004fe4000000001d */
[----:B------:R-:W-:Y:S02]  /*26f0*/  PRMT R28, R38, 0x7632, R28 ;  /* 0x00007632261c7816 */ /* 0x000fe4000000001c */
[----:B------:R-:W-:Y:S02]  /*2700*/  PRMT R27, R42, 0x7632, R27 ;  /* 0x000076322a1b7816 */ /* 0x000fe4000000001b */
[----:B------:R-:W-:-:S02]  /*2710*/  PRMT R16, R43, 0x7632, R16 ;  /* 0x000076322b107816 */ /* 0x000fc40000000010 */
[----:B------:R-:W-:Y:S01]  /*2720*/  PRMT R17, R41, 0x7632, R17 ;  /* 0x0000763229117816 */ /* 0x000fe20000000011 */
[----:B------:R-:W-:Y:S06]  /*2730*/  @!P0 BRA `(.L_x_48) ;  /* 0x0000001000888947 */ /* 0x000fec0003800000 */
[----:B------:R-:W1:Y:S01]  /*2740*/  LDC.64 R20, c[0x0][0x258] ;  /* 0x00009600ff147b82 */ /* 0x000e620000000a00 */
[----:B------:R-:W-:-:S05]  /*2750*/  LOP3.LUT R3, R47, 0x1, RZ, 0xc0, !PT ;  /* 0x000000012f037812 */ /* 0x000fca00078ec0ff */
[----:B------:R-:W-:Y:S02]  /*2760*/  IMAD R3, R3, R2, RZ ;  /* 0x0000000203037224 */ /* 0x000fe400078e02ff */
[----:B------:R-:W2:Y:S02]  /*2770*/  LDC.64 R18, c[0x0][0x260] ;  /* 0x00009800ff127b82 */ /* 0x000ea40000000a00 */
[C---:B------:R-:W-:Y:S01]  /*2780*/  IMAD R22, R3.reuse, R37, RZ ;  /* 0x0000002503167224 */ /* 0x040fe200078e02ff */
[----:B------:R-:W-:-:S04]  /*2790*/  IADD3 R3, R3, R14, RZ ;  /* 0x0000000e03037210 */ /* 0x000fc80007ffe0ff */
[----:B------:R-:W-:Y:S01]  /*27a0*/  SHF.L.U32 R23, R22, 0x1, RZ ;  /* 0x0000000116177819 */ /* 0x000fe200000006ff */
[----:B-1----:R-:W-:-:S04]  /*27b0*/  IMAD.WIDE.U32 R20, R3, 0x4, R20 ;  /* 0x0000000403147825 */ /* 0x002fc800078e0014 */
[----:B--2---:R-:W-:Y:S01]  /*27c0*/  IMAD.WIDE R18, R23, 0x4, R18 ;  /* 0x0000000417127825 */ /* 0x004fe200078e0212 */
[----:B------:R-:W-:Y:S06]  /*27d0*/  @P3 BRA `(.L_x_49) ;  /* 0x0000000000643947 */ /* 0x000fec0003800000 */
[----:B------:R-:W1:Y:S01]  /*27e0*/  S2R R22, SR_LANEID ;  /* 0x0000000000167919 */ /* 0x000e620000000000 */
[----:B------:R-:W-:Y:S01]  /*27f0*/  VOTEU.ANY UR5, UPT, PT ;  /* 0x0000000000057886 */ /* 0x000fe200038e0100 */
[----:B------:R-:W-:Y:S01]  /*2800*/  IMAD R24, R2, UR16, R14 ;  /* 0x0000001002187c24 */ /* 0x000fe2000f8e020e */
[----:B------:R-:W-:Y:S01]  /*2810*/  UFLO.U32 UR10, UR5 ;  /* 0x00000005000a72bd */ /* 0x000fe200080e0000 */
[----:B------:R-:W-:Y:S01]  /*2820*/  HFMA2.MMA R3, -RZ, RZ, 0, 5.9604644775390625e-08 ;  /* 0x00000001ff037435 */ /* 0x000fe200000001ff */
[----:B------:R-:W-:Y:S01]  /*2830*/  LOP3.LUT P0, RZ, R47, 0x2, RZ, 0xc0, !PT ;  /* 0x000000022fff7812 */ /* 0x000fe2000780c0ff */
[----:B------:R-:W-:-:S08]  /*2840*/  UPOPC UR5, UR5 ;  /* 0x00000005000572bf */ /* 0x000fd00008000000 */
[----:B------:R-:W-:-:S05]  /*2850*/  SEL R3, R3, 0xffffffff, !P0 ;  /* 0xffffffff03037807 */ /* 0x000fca0004000000 */
[----:B------:R-:W-:Y:S01]  /*2860*/  IMAD R3, R3, UR5, RZ ;  /* 0x0000000503037c24 */ /* 0x000fe2000f8e02ff */
[----:B-1----:R-:W-:Y:S02]  /*2870*/  ISETP.EQ.U32.AND P5, PT, R22, UR10, PT ;  /* 0x0000000a16007c0c */ /* 0x002fe4000bfa2070 */
[----:B------:R-:W-:-:S04]  /*2880*/  LEA R22, P6, R24, R18, 0x3 ;  /* 0x0000001218167211 */ /* 0x000fc800078c18ff */
[----:B------:R-:W-:Y:S02]  /*2890*/  LEA.HI.X R23, R24, R19, RZ, 0x3, P6 ;  /* 0x0000001318177211 */ /* 0x000fe400030f1cff */
[----:B------:R-:W-:-:S03]  /*28a0*/  SEL R24, R37, RZ, !P0 ;  /* 0x000000ff25187207 */ /* 0x000fc60004000000 */
[----:B------:R1:W-:Y:S01]  /*28b0*/  STG.E.64 desc[UR14][R22.64], R12 ;  /* 0x0000000c16007986 */ /* 0x0003e2000c101b0e */
[----:B------:R-:W-:Y:S01]  /*28c0*/  ISETP.NE.AND P0, PT, R24, -0x1, PT ;  /* 0xffffffff1800780c */ /* 0x000fe20003f05270 */
[----:B------:R-:W-:Y:S06]  /*28d0*/  @P5 MEMBAR.ALL.GPU ;  /* 0x0000000000005992 */ /* 0x000fec000000a000 */
[----:B------:R-:W-:-:S00]  /*28e0*/  @P5 ERRBAR ;  /* 0x00000000000059ab */ /* 0x000fc00000000000 */
[----:B------:R-:W-:Y:S06]  /*28f0*/  @P5 CGAERRBAR ;  /* 0x00000000000055ab */ /* 0x000fec0000000000 */
[----:B------:R1:W-:Y:S01]  /*2900*/  @P5 REDG.E.ADD.S32.STRONG.GPU desc[UR14][R20.64], R3 ;  /* 0x000000031400598e */ /* 0x0003e2000c10e38e */
[----:B------:R-:W-:Y:S05]  /*2910*/  @!P0 BRA `(.L_x_49) ;  /* 0x0000000000148947 */ /* 0x000fea0003800000 */
.L_x_50:
[----:B-1----:R-:W2:Y:S04]  /*2920*/  LDG.E.STRONG.GPU R3, desc[UR14][R20.64] ;  /* 0x0000000e14037981 */ /* 0x002ea8000c1ef900 */
[----:B--2---:R-:W-:Y:S01]  /*2930*/  CCTL.IVALL ;  /* 0x00000000ff00798f */ /* 0x004fe20002000000 */
[----:B------:R-:W-:Y:S05]  /*2940*/  YIELD ;  /* 0x0000000000007946 */ /* 0x000fea0003800000 */
[----:B------:R-:W-:-:S13]  /*2950*/  ISETP.NE.AND P0, PT, R3, R24, PT ;  /* 0x000000180300720c */ /* 0x000fda0003f05270 */
[----:B------:R-:W-:Y:S05]  /*2960*/  @P0 BRA `(.L_x_50) ;  /* 0xfffffffc00ec0947 */ /* 0x000fea000383ffff */
.L_x_49:
[----:B------:R-:W-:Y:S01]  /*2970*/  ISETP.NE.AND P0, PT, R37, RZ, PT ;  /* 0x000000ff2500720c */ /* 0x000fe20003f05270 */
[----:B------:R-:W-:Y:S05]  /*2980*/  WARPSYNC.ALL ;  /* 0x0000000000007948 */ /* 0x000fea0003800000 */
[----:B------:R-:W-:Y:S07]  /*2990*/  BAR.SYNC.DEFER_BLOCKING 0x0 ;  /* 0x0000000000007b1d */ /* 0x000fee0000010000 */
[----:B------:R-:W-:Y:S05]  /*29a0*/  @!P0 BRA `(.L_x_48) ;  /* 0x0000000c00ec8947 */ /* 0x000fea0003800000 */
[----:B-1----:R-:W-:Y:S02]  /*29b0*/  IADD3 R3, R37, -0x1, RZ ;  /* 0xffffffff25037810 */ /* 0x002fe40007ffe0ff */
[----:B------:R-:W-:Y:S02]  /*29c0*/  MOV R26, RZ ;  /* 0x000000ff001a7202 */ /* 0x000fe40000000f00 */
[----:B------:R-:W-:-:S13]  /*29d0*/  ISETP.GE.U32.AND P0, PT, R3, 0x3, PT ;  /* 0x000000030300780c */ /* 0x000fda0003f06070 */
[----:B------:R-:W-:Y:S05]  /*29e0*/  @!P0 BRA `(.L_x_51) ;  /* 0x0000000c00688947 */ /* 0x000fea0003800000 */
[----:B------:R-:W-:Y:S01]  /*29f0*/  LOP3.LUT R22, R37, 0x3, RZ, 0xc0, !PT ;  /* 0x0000000325167812 */ /* 0x000fe200078ec0ff */
[----:B------:R-:W-:-:S03]  /*2a00*/  HFMA2.MMA R26, -RZ, RZ, 0, 0 ;  /* 0x00000000ff1a7435 */ /* 0x000fc600000001ff */
[----:B------:R-:W-:-:S04]  /*2a10*/  IADD3 R3, -R22, R37, RZ ;  /* 0x0000002516037210 */ /* 0x000fc80007ffe1ff */
[----:B------:R-:W-:-:S13]  /*2a20*/  ISETP.GT.AND P0, PT, R3, RZ, PT ;  /* 0x000000ff0300720c */ /* 0x000fda0003f04270 */
[----:B------:R-:W-:Y:S05]  /*2a30*/  @!P0 BRA `(.L_x_52) ;  /* 0x0000000800d88947 */ /* 0x000fea0003800000 */
[----:B------:R-:W-:Y:S02]  /*2a40*/  ISETP.GT.AND P5, PT, R3, 0xc, PT ;  /* 0x0000000c0300780c */ /* 0x000fe40003fa4270 */
[----:B------:R-:W-:-:S11]  /*2a50*/  PLOP3.LUT P0, PT, PT, PT, PT, 0x80, 0x0 ;  /* 0x000000000000781c */ /* 0x000fd60003f0f070 */
[----:B------:R-:W-:Y:S05]  /*2a60*/  @!P5 BRA `(.L_x_53) ;  /* 0x0000000400d0d947 */ /* 0x000fea0003800000 */
[----:B------:R-:W-:-:S13]  /*2a70*/  PLOP3.LUT P0, PT, PT, PT, PT, 0x8, 0x0 ;  /* 0x000000000000781c */ /* 0x000fda0003f0e170 */
.L_x_54:
[C---:B------:R-:W-:Y:S02]  /*2a80*/  ISETP.EQ.OR P5, PT, R26.reuse, UR16, P3 ;  /* 0x000000101a007c0c */ /* 0x040fe40009fa2670 */
[----:B------:R-:W-:-:S04]  /*2a90*/  IADD3 R23, R26, 0x1, RZ ;  /* 0x000000011a177810 */ /* 0x000fc80007ffe0ff */
[----:B------:R-:W-:-:S07]  /*2aa0*/  ISETP.EQ.OR P6, PT, R23, UR16, P3 ;  /* 0x0000001017007c0c */ /* 0x000fce0009fc2670 */
[----:B------:R-:W-:-:S04]  /*2ab0*/  @!P5 IMAD R21, R2, R26, R14 ;  /* 0x0000001a0215d224 */ /* 0x000fc800078e020e */
[----:B------:R-:W-:-:S04]  /*2ac0*/  @!P5 IMAD.WIDE.U32 R20, R21, 0x8, R18 ;  /* 0x000000081514d825 */ /* 0x000fc800078e0012 */
[----:B------:R-:W-:Y:S02]  /*2ad0*/  @!P6 IMAD R22, R2, R23, R14 ;  /* 0x000000170216e224 */ /* 0x000fe400078e020e */
[----:B------:R-:W0:Y:S02]  /*2ae0*/  @!P5 LDG.E.64 R20, desc[UR14][R20.64] ;  /* 0x0000000e1414d981 */ /* 0x000e24000c1e1b00 */
[----:B------:R-:W-:-:S06]  /*2af0*/  @!P6 IMAD.WIDE.U32 R22, R22, 0x8, R18 ;  /* 0x000000081616e825 */ /* 0x000fcc00078e0012 */
[----:B------:R-:W2:Y:S01]  /*2b00*/  @!P6 LDG.E.64 R22, desc[UR14][R22.64] ;  /* 0x0000000e1616e981 */ /* 0x000ea2000c1e1b00 */
[C---:B------:R-:W-:Y:S02]  /*2b10*/  IADD3 R24, R26.reuse, 0x2, RZ ;  /* 0x000000021a187810 */ /* 0x040fe40007ffe0ff */
[----:B------:R-:W-:Y:S01]  /*2b20*/  IADD3 R25, R26, 0x3, RZ ;  /* 0x000000031a197810 */ /* 0x000fe20007ffe0ff */
[----:B0-----:R-:W-:Y:S01]  /*2b30*/  @!P5 FADD.FTZ R12, R12, R20 ;  /* 0x000000140c0cd221 */ /* 0x001fe20000010000 */
[----:B------:R-:W-:Y:S01]  /*2b40*/  @!P5 FADD.FTZ R13, R13, R21 ;  /* 0x000000150d0dd221 */ /* 0x000fe20000010000 */
[----:B------:R-:W-:Y:S02]  /*2b50*/  ISETP.EQ.OR P5, PT, R24, UR16, P3 ;  /* 0x0000001018007c0c */ /* 0x000fe40009fa2670 */
[----:B--2---:R-:W-:Y:S01]  /*2b60*/  @!P6 FADD.FTZ R12, R12, R22 ;  /* 0x000000160c0ce221 */ /* 0x004fe20000010000 */
[----:B------:R-:W-:Y:S01]  /*2b70*/  @!P6 FADD.FTZ R13, R13, R23 ;  /* 0x000000170d0de221 */ /* 0x000fe20000010000 */
[----:B------:R-:W-:-:S09]  /*2b80*/  ISETP.EQ.OR P6, PT, R25, UR16, P3 ;  /* 0x0000001019007c0c */ /* 0x000fd20009fc2670 */
[----:B------:R-:W-:-:S04]  /*2b90*/  @!P5 IMAD R21, R2, R24, R14 ;  /* 0x000000180215d224 */ /* 0x000fc800078e020e */
[----:B------:R-:W-:-:S04]  /*2ba0*/  @!P5 IMAD.WIDE.U32 R20, R21, 0x8, R18 ;  /* 0x000000081514d825 */ /* 0x000fc800078e0012 */
[----:B------:R-:W-:Y:S02]  /*2bb0*/  @!P6 IMAD R22, R2, R25, R14 ;  /* 0x000000190216e224 */ /* 0x000fe400078e020e */
[----:B------:R-:W2:Y:S02]  /*2bc0*/  @!P5 LDG.E.64 R20, desc[UR14][R20.64] ;  /* 0x0000000e1414d981 */ /* 0x000ea4000c1e1b00 */
[----:B------:R-:W-:-:S06]  /*2bd0*/  @!P6 IMAD.WIDE.U32 R22, R22, 0x8, R18 ;  /* 0x000000081616e825 */ /* 0x000fcc00078e0012 */
[----:B------:R-:W3:Y:S01]  /*2be0*/  @!P6 LDG.E.64 R22, desc[UR14][R22.64] ;  /* 0x0000000e1616e981 */ /* 0x000ee2000c1e1b00 */
        /* <DEDUP_REMOVED lines=84> */
[----:B------:R-:W-:Y:S02]  /*3130*/  IADD3 R3, R3, -0x10, RZ ;  /* 0xfffffff003037810 */ /* 0x000fe40007ffe0ff */
[----:B------:R-:W-:Y:S01]  /*3140*/  IADD3 R26, R26, 0x10, RZ ;  /* 0x000000101a1a7810 */ /* 0x000fe20007ffe0ff */
[----:B--2---:R-:W-:Y:S01]  /*3150*/  @!P5 FADD.FTZ R12, R12, R20 ;  /* 0x000000140c0cd221 */ /* 0x004fe20000010000 */
[----:B------:R-:W-:Y:S01]  /*3160*/  @!P5 FADD.FTZ R13, R13, R21 ;  /* 0x000000150d0dd221 */ /* 0x000fe20000010000 */
[----:B------:R-:W-:Y:S02]  /*3170*/  ISETP.GT.AND P5, PT, R3, 0xc, PT ;  /* 0x0000000c0300780c */ /* 0x000fe40003fa4270 */
[----:B---3--:R-:W-:Y:S01]  /*3180*/  @!P6 FADD.FTZ R12, R12, R22 ;  /* 0x000000160c0ce221 */ /* 0x008fe20000010000 */
[----:B------:R-:W-:-:S10]  /*3190*/  @!P6 FADD.FTZ R13, R13, R23 ;  /* 0x000000170d0de221 */ /* 0x000fd40000010000 */
[----:B------:R-:W-:Y:S05]  /*31a0*/  @P5 BRA `(.L_x_54) ;  /* 0xfffffff800345947 */ /* 0x000fea000383ffff */
.L_x_53:
[----:B------:R-:W-:-:S13]  /*31b0*/  ISETP.GT.AND P5, PT, R3, 0x4, PT ;  /* 0x000000040300780c */ /* 0x000fda0003fa4270 */
[----:B------:R-:W-:Y:S05]  /*31c0*/  @!P5 BRA `(.L_x_55) ;  /* 0x0000000000ecd947 */ /* 0x000fea0003800000 */
        /* <DEDUP_REMOVED lines=10> */
[----:B------:R-:W-:Y:S02]  /*3270*/  IADD3 R25, R26, 0x3, RZ ;  /* 0x000000031a197810 */ /* 0x000fe40007ffe0ff */
[----:B------:R-:W-:Y:S02]  /*3280*/  ISETP.EQ.OR P0, PT, R24, UR16, P3 ;  /* 0x0000001018007c0c */ /* 0x000fe40009f02670 */
[----:B------:R-:W-:Y:S01]  /*3290*/  IADD3 R26, R26, 0x4, RZ ;  /* 0x000000041a1a7810 */ /* 0x000fe20007ffe0ff */
[----:B0-----:R-:W-:Y:S01]  /*32a0*/  @!P6 FADD.FTZ R12, R12, R22 ;  /* 0x000000160c0ce221 */ /* 0x001fe20000010000 */
[----:B------:R-:W-:Y:S01]  /*32b0*/  @!P6 FADD.FTZ R13, R13, R23 ;  /* 0x000000170d0de221 */ /* 0x000fe20000010000 */
[----:B------:R-:W-:-:S08]  /*32c0*/  ISETP.EQ.OR P6, PT, R25, UR16, P3 ;  /* 0x0000001019007c0c */ /* 0x000fd00009fc2670 */
[----:B------:R-:W-:-:S04]  /*32d0*/  @!P0 IMAD R23, R2, R24, R14 ;  /* 0x0000001802178224 */ /* 0x000fc800078e020e */
[----:B------:R-:W-:-:S04]  /*32e0*/  @!P0 IMAD.WIDE.U32 R22, R23, 0x8, R18 ;  /* 0x0000000817168825 */ /* 0x000fc800078e0012 */
[----:B--2---:R-:W-:Y:S01]  /*32f0*/  @!P5 FADD.FTZ R12, R12, R20 ;  /* 0x000000140c0cd221 */ /* 0x004fe20000010000 */
[----:B------:R-:W-:Y:S01]  /*3300*/  @!P5 FADD.FTZ R13, R13, R21 ;  /* 0x000000150d0dd221 */ /* 0x000fe20000010000 */
[----:B------:R-:W-:Y:S01]  /*3310*/  ISETP.EQ.OR P5, PT, R26, UR16, P3 ;  /* 0x000000101a007c0c */ /* 0x000fe20009fa2670 */
[----:B------:R-:W2:Y:S01]  /*3320*/  @!P0 LDG.E.64 R22, desc[UR14][R22.64] ;  /* 0x0000000e16168981 */ /* 0x000ea2000c1e1b00 */
[----:B------:R-:W-:-:S04]  /*3330*/  @!P6 IMAD R21, R2, R25, R14 ;  /* 0x000000190215e224 */ /* 0x000fc800078e020e */
[----:B------:R-:W-:-:S07]  /*3340*/  @!P6 IMAD.WIDE.U32 R20, R21, 0x8, R18 ;  /* 0x000000081514e825 */ /* 0x000fce00078e0012 */
[----:B------:R-:W-:Y:S01]  /*3350*/  @!P5 IMAD R24, R2, R26, R14 ;  /* 0x0000001a0218d224 */ /* 0x000fe200078e020e */
[----:B------:R-:W3:Y:S03]  /*3360*/  @!P6 LDG.E.64 R20, desc[UR14][R20.64] ;  /* 0x0000000e1414e981 */ /* 0x000ee6000c1e1b00 */
[----:B------:R-:W-:-:S06]  /*3370*/  @!P5 IMAD.WIDE.U32 R24, R24, 0x8, R18 ;  /* 0x000000081818d825 */ /* 0x000fcc00078e0012 */
[----:B------:R-:W4:Y:S01]  /*3380*/  @!P5 LDG.E.64 R24, desc[UR14][R24.64] ;  /* 0x0000000e1818d981 */ /* 0x000f22000c1e1b00 */
[----:B--2---:R-:W-:Y:S01]  /*3390*/  @!P0 FADD.FTZ R12, R12, R22 ;  /* 0x000000160c0c8221 */ /* 0x004fe20000010000 */
[----:B------:R-:W-:Y:S01]  /*33a0*/  IADD3 R22, R26, 0x1, RZ ;  /* 0x000000011a167810 */ /* 0x000fe20007ffe0ff */
[----:B------:R-:W-:-:S03]  /*33b0*/  @!P0 FADD.FTZ R13, R13, R23 ;  /* 0x000000170d0d8221 */ /* 0x000fc60000010000 */
[----:B------:R-:W-:Y:S01]  /*33c0*/  ISETP.EQ.OR P0, PT, R22, UR16, P3 ;  /* 0x0000001016007c0c */ /* 0x000fe20009f02670 */
[----:B---3--:R-:W-:Y:S01]  /*33d0*/  @!P6 FADD.FTZ R12, R12, R20 ;  /* 0x000000140c0ce221 */ /* 0x008fe20000010000 */
[C---:B------:R-:W-:Y:S01]  /*33e0*/  IADD3 R20, R26.reuse, 0x2, RZ ;  /* 0x000000021a147810 */ /* 0x040fe20007ffe0ff */
[----:B------:R-:W-:Y:S01]  /*33f0*/  @!P6 FADD.FTZ R13, R13, R21 ;  /* 0x000000150d0de221 */ /* 0x000fe20000010000 */
[----:B------:R-:W-:Y:S02]  /*3400*/  IADD3 R23, R26, 0x3, RZ ;  /* 0x000000031a177810 */ /* 0x000fe40007ffe0ff */
[----:B------:R-:W-:Y:S01]  /*3410*/  ISETP.EQ.OR P6, PT, R20, UR16, P3 ;  /* 0x0000001014007c0c */ /* 0x000fe20009fc2670 */
[----:B----4-:R-:W-:Y:S01]  /*3420*/  @!P5 FADD.FTZ R12, R12, R24 ;  /* 0x000000180c0cd221 */ /* 0x010fe20000010000 */
[----:B------:R-:W-:Y:S01]  /*3430*/  @!P5 FADD.FTZ R13, R13, R25 ;  /* 0x000000190d0dd221 */ /* 0x000fe20000010000 */
[----:B------:R-:W-:-:S04]  /*3440*/  ISETP.EQ.OR P5, PT, R23, UR16, P3 ;  /* 0x0000001017007c0c */ /* 0x000fc80009fa2670 */
[----:B------:R-:W-:-:S06]  /*3450*/  @!P0 IMAD R21, R2, R22, R14 ;  /* 0x0000001602158224 */ /* 0x000fcc00078e020e */
        /* <DEDUP_REMOVED lines=9> */
[----:B------:R-:W-:Y:S02]  /*34f0*/  IADD3 R26, R26, 0x4, RZ ;  /* 0x000000041a1a7810 */ /* 0x000fe40007ffe0ff */
[----:B------:R-:W-:Y:S01]  /*3500*/  IADD3 R3, R3, -0x4, RZ ;  /* 0xfffffffc03037810 */ /* 0x000fe20007ffe0ff */
[----:B--2---:R-:W-:Y:S01]  /*3510*/  @!P0 FADD.FTZ R12, R12, R20 ;  /* 0x000000140c0c8221 */ /* 0x004fe20000010000 */
[----:B------:R-:W-:-:S03]  /*3520*/  @!P0 FADD.FTZ R13, R13, R21 ;  /* 0x000000150d0d8221 */ /* 0x000fc60000010000 */
[----:B---3--:R-:W-:Y:S01]  /*3530*/  @!P6 FADD.FTZ R12, R12, R24 ;  /* 0x000000180c0ce221 */ /* 0x008fe20000010000 */
[----:B------:R-:W-:Y:S01]  /*3540*/  @!P6 FADD.FTZ R13, R13, R25 ;  /* 0x000000190d0de221 */ /* 0x000fe20000010000 */
[----:B------:R-:W-:Y:S02]  /*3550*/  PLOP3.LUT P0, PT, PT, PT, PT, 0x8, 0x0 ;  /* 0x000000000000781c */ /* 0x000fe40003f0e170 */
[----:B----4-:R-:W-:Y:S01]  /*3560*/  @!P5 FADD.FTZ R12, R12, R22 ;  /* 0x000000160c0cd221 */ /* 0x010fe20000010000 */
[----:B------:R-:W-:-:S10]  /*3570*/  @!P5 FADD.FTZ R13, R13, R23 ;  /* 0x000000170d0dd221 */ /* 0x000fd40000010000 */
.L_x_55:
[----:B------:R-:W-:-:S13]  /*3580*/  ISETP.NE.OR P0, PT, R3, RZ, P0 ;  /* 0x000000ff0300720c */ /* 0x000fda0000705670 */
[----:B------:R-:W-:Y:S05]  /*3590*/  @!P0 BRA `(.L_x_51) ;  /* 0x00000000007c8947 */ /* 0x000fea0003800000 */
.L_x_52:
[----:B------:R-:W-:-:S13]  /*35a0*/  ISETP.EQ.OR P6, PT, R26, UR16, P3 ;  /* 0x000000101a007c0c */ /* 0x000fda0009fc2670 */
[----:B------:R-:W-:-:S04]  /*35b0*/  @!P6 IMAD R21, R2, R26, R14 ;  /* 0x0000001a0215e224 */ /* 0x000fc800078e020e */
[----:B------:R-:W-:-:S06]  /*35c0*/  @!P6 IMAD.WIDE.U32 R20, R21, 0x8, R18 ;  /* 0x000000081514e825 */ /* 0x000fcc00078e0012 */
[----:B------:R-:W0:Y:S01]  /*35d0*/  @!P6 LDG.E.64 R20, desc[UR14][R20.64] ;  /* 0x0000000e1414e981 */ /* 0x000e22000c1e1b00 */
[C---:B------:R-:W-:Y:S02]  /*35e0*/  IADD3 R23, R26.reuse, 0x1, RZ ;  /* 0x000000011a177810 */ /* 0x040fe40007ffe0ff */
[C---:B------:R-:W-:Y:S02]  /*35f0*/  IADD3 R24, R26.reuse, 0x2, RZ ;  /* 0x000000021a187810 */ /* 0x040fe40007ffe0ff */
[----:B------:R-:W-:Y:S02]  /*3600*/  ISETP.EQ.OR P0, PT, R23, UR16, P3 ;  /* 0x0000001017007c0c */ /* 0x000fe40009f02670 */
[----:B------:R-:W-:Y:S02]  /*3610*/  IADD3 R22, R26, 0x3, RZ ;  /* 0x000000031a167810 */ /* 0x000fe40007ffe0ff */
[----:B------:R-:W-:-:S09]  /*3620*/  ISETP.EQ.OR P5, PT, R24, UR16, P3 ;  /* 0x0000001018007c0c */ /* 0x000fd20009fa2670 */
[----:B------:R-:W-:-:S04]  /*3630*/  @!P0 IMAD R23, R2, R23, R14 ;  /* 0x0000001702178224 */ /* 0x000fc800078e020e */
[----:B------:R-:W-:-:S04]  /*3640*/  @!P5 IMAD R24, R2, R24, R14 ;  /* 0x000000180218d224 */ /* 0x000fc800078e020e */
[----:B------:R-:W-:-:S06]  /*3650*/  @!P5 IMAD.WIDE.U32 R24, R24, 0x8, R18 ;  /* 0x000000081818d825 */ /* 0x000fcc00078e0012 */
[----:B------:R-:W2:Y:S01]  /*3660*/  @!P5 LDG.E.64 R24, desc[UR14][R24.64] ;  /* 0x0000000e1818d981 */ /* 0x000ea2000c1e1b00 */
[----:B0-----:R-:W-:Y:S01]  /*3670*/  @!P6 FADD.FTZ R12, R12, R20 ;  /* 0x000000140c0ce221 */ /* 0x001fe20000010000 */
[----:B------:R-:W-:Y:S01]  /*3680*/  @!P6 FADD.FTZ R13, R13, R21 ;  /* 0x000000150d0de221 */ /* 0x000fe20000010000 */
[----:B------:R-:W-:Y:S01]  /*3690*/  ISETP.EQ.OR P6, PT, R22, UR16, P3 ;  /* 0x0000001016007c0c */ /* 0x000fe20009fc2670 */
[----:B------:R-:W-:-:S06]  /*36a0*/  @!P0 IMAD.WIDE.U32 R20, R23, 0x8, R18 ;  /* 0x0000000817148825 */ /* 0x000fcc00078e0012 */
[----:B------:R-:W3:Y:S06]  /*36b0*/  @!P0 LDG.E.64 R20, desc[UR14][R20.64] ;  /* 0x0000000e14148981 */ /* 0x000eec000c1e1b00 */
[----:B------:R-:W-:-:S04]  /*36c0*/  @!P6 IMAD R22, R2, R22, R14 ;  /* 0x000000160216e224 */ /* 0x000fc800078e020e */
[----:B------:R-:W-:-:S06]  /*36d0*/  @!P6 IMAD.WIDE.U32 R22, R22, 0x8, R18 ;  /* 0x000000081616e825 */ /* 0x000fcc00078e0012 */
[----:B------:R-:W4:Y:S01]  /*36e0*/  @!P6 LDG.E.64 R22, desc[UR14][R22.64] ;  /* 0x0000000e1616e981 */ /* 0x000f22000c1e1b00 */
[----:B------:R-:W-:Y:S02]  /*36f0*/  IADD3 R3, R3, -0x4, RZ ;  /* 0xfffffffc03037810 */ /* 0x000fe40007ffe0ff */
[----:B------:R-:W-:Y:S01]  /*3700*/  IADD3 R26, R26, 0x4, RZ ;  /* 0x000000041a1a7810 */ /* 0x000fe20007ffe0ff */
[----:B---3--:R-:W-:Y:S01]  /*3710*/  @!P0 FADD.FTZ R12, R12, R20 ;  /* 0x000000140c0c8221 */ /* 0x008fe20000010000 */
[----:B------:R-:W-:Y:S01]  /*3720*/  @!P0 FADD.FTZ R13, R13, R21 ;  /* 0x000000150d0d8221 */ /* 0x000fe20000010000 */
[----:B------:R-:W-:Y:S02]  /*3730*/  ISETP.NE.AND P0, PT, R3, RZ, PT ;  /* 0x000000ff0300720c */ /* 0x000fe40003f05270 */
[----:B--2---:R-:W-:Y:S01]  /*3740*/  @!P5 FADD.FTZ R12, R12, R24 ;  /* 0x000000180c0cd221 */ /* 0x004fe20000010000 */
[----:B------:R-:W-:-:S03]  /*3750*/  @!P5 FADD.FTZ R13, R13, R25 ;  /* 0x000000190d0dd221 */ /* 0x000fc60000010000 */
[----:B----4-:R-:W-:Y:S01]  /*3760*/  @!P6 FADD.FTZ R12, R12, R22 ;  /* 0x000000160c0ce221 */ /* 0x010fe20000010000 */
[----:B------:R-:W-:-:S06]  /*3770*/  @!P6 FADD.FTZ R13, R13, R23 ;  /* 0x000000170d0de221 */ /* 0x000fcc0000010000 */
[----:B------:R-:W-:Y:S05]  /*3780*/  @P0 BRA `(.L_x_52) ;  /* 0xfffffffc00840947 */ /* 0x000fea000383ffff */
.L_x_51:
[----:B------:R-:W-:-:S04]  /*3790*/  LOP3.LUT R22, R37, 0x3, RZ, 0xc0, !PT ;  /* 0x0000000325167812 */ /* 0x000fc800078ec0ff */
[----:B------:R-:W-:-:S13]  /*37a0*/  ISETP.NE.AND P0, PT, R22, RZ, PT ;  /* 0x000000ff1600720c */ /* 0x000fda0003f05270 */
        /* <DEDUP_REMOVED lines=10> */
.L_x_57:
[----:B------:R-:W-:Y:S05]  /*3850*/  BSYNC B0 ;  /* 0x0000000000007941 */ /* 0x000fea0003800000 */
.L_x_56:
        /* <DEDUP_REMOVED lines=16> */
.L_x_48:
[----:B------:R-:W2:Y:S01]  /*3960*/  S2UR UR10, SR_CgaCtaId ;  /* 0x00000000000a79c3 */ /* 0x000ea20000008800 */
[----:B------:R-:W-:Y:S01]  /*3970*/  UMOV UR5, 0x400 ;  /* 0x0000040000057882 */ /* 0x000fe20000000000 */
[----:B------:R-:W-:Y:S01]  /*3980*/  IMAD.WIDE.U32 R18, R0, 0x24924925, RZ ;  /* 0x2492492500127825 */ /* 0x000fe200078e00ff */
[----:B------:R-:W-:Y:S01]  /*3990*/  ULDC.64 UR18, c[0x0][0x290] ;  /* 0x0000a40000127ab9 */ /* 0x000fe20000000a00 */
[----:B------:R-:W-:Y:S02]  /*39a0*/  SHF.L.U32 R39, R39, 0x10, RZ ;  /* 0x0000001027277819 */ /* 0x000fe400000006ff */
[----:B------:R-:W-:Y:S02]  /*39b0*/  SHF.L.U32 R32, R32, 0x10, RZ ;  /* 0x0000001020207819 */ /* 0x000fe400000006ff */
[----:B-1----:R-:W1:Y:S01]  /*39c0*/  LDC R20, c[0x0][0x2ac] ;  /* 0x0000ab00ff147b82 */ /* 0x002e620000000800 */
[----:B------:R-:W-:Y:S02]  /*39d0*/  IADD3 R3, R0, -R19, RZ ;  /* 0x8000001300037210 */ /* 0x000fe40007ffe0ff */
[----:B------:R-:W-:-:S02]  /*39e0*/  SHF.L.U32 R45, R45, 0x10, RZ ;  /* 0x000000102d2d7819 */ /* 0x000fc400000006ff */
[----:B------:R-:W-:Y:S02]  /*39f0*/  LEA.HI R3, R3, R19, RZ, 0x1f ;  /* 0x0000001303037211 */ /* 0x000fe400078ff8ff */
[----:B------:R-:W-:Y:S02]  /*3a00*/  SHF.L.U32 R40, R40, 0x10, RZ ;  /* 0x0000001028287819 */ /* 0x000fe400000006ff */
[----:B------:R-:W-:Y:S02]  /*3a10*/  SHF.R.U32.HI R3, RZ, 0x2, R3 ;  /* 0x00000002ff037819 */ /* 0x000fe40000011603 */
[----:B------:R-:W-:Y:S01]  /*3a20*/  SHF.L.U32 R30, R30, 0x10, RZ ;  /* 0x000000101e1e7819 */ /* 0x000fe200000006ff */
[----:B--2---:R-:W-:Y:S02]  /*3a30*/  ULEA UR5, UR10, UR5, 0x18 ;  /* 0x000000050a057291 */ /* 0x004fe4000f8ec03f */
[----:B-1----:R-:W-:-:S07]  /*3a40*/  IMAD R3, R20, UR16, R3 ;  /* 0x0000001014037c24 */ /* 0x002fce000f8e0203 */
[----:B------:R-:W-:Y:S01]  /*3a50*/  @!P3 STS.64 [UR5+0x48], R12 ;  /* 0x0000480cff00b988 */ /* 0x000fe20008000a05 */
[----:B------:R-:W-:Y:S01]  /*3a60*/  BAR.SYNC.DEFER_BLOCKING 0x0 ;  /* 0x0000000000007b1d */ /* 0x000fe20000010000 */
[C---:B------:R-:W-:Y:S02]  /*3a70*/  IADD3 R18, R3.reuse, 0x40, RZ ;  /* 0x0000004003127810 */ /* 0x040fe40007ffe0ff */
[----:B------:R-:W-:Y:S02]  /*3a80*/  IADD3 R3, R3, 0x60, RZ ;  /* 0x0000006003037810 */ /* 0x000fe40007ffe0ff */
[----:B------:R-:W-:Y:S02]  /*3a90*/  ISETP.GE.U32.AND P0, PT, R18, UR18, PT ;  /* 0x0000001212007c0c */ /* 0x000fe4000bf06070 */
[----:B------:R-:W-:Y:S02]  /*3aa0*/  SHF.R.S32.HI R18, RZ, 0x1f, R18 ;  /* 0x0000001fff127819 */ /* 0x000fe40000011412 */
[----:B------:R-:W-:-:S02]  /*3ab0*/  ISETP.GE.U32.AND P3, PT, R3, UR18, PT ;  /* 0x0000001203007c0c */ /* 0x000fc4000bf66070 */
[----:B------:R-:W-:Y:S02]  /*3ac0*/  SHF.R.S32.HI R3, RZ, 0x1f, R3 ;  /* 0x0000001fff037819 */ /* 0x000fe40000011403 */
[----:B------:R-:W-:Y:S01]  /*3ad0*/  ISETP.GE.AND.EX P0, PT, R18, UR19, PT, P0 ;  /* 0x0000001312007c0c */ /* 0x000fe2000bf06300 */
[----:B------:R-:W-:Y:S01]  /*3ae0*/  FADD.FTZ R18, R32, -UR13 ;  /* 0x8000000d20127e21 */ /* 0x000fe20008010000 */
[----:B------:R-:W-:-:S03]  /*3af0*/  ISETP.GE.AND.EX P3, PT, R3, UR19, PT, P3 ;  /* 0x0000001303007c0c */ /* 0x000fc6000bf66330 */
[----:B------:R-:W-:Y:S01]  /*3b00*/  FMUL.FTZ R18, R18, UR11 ;  /* 0x0000000b12127c20 */ /* 0x000fe20008410000 */
[----:B0-----:R-:W0:Y:S01]  /*3b10*/  LDS.64 R12, [UR5+0x48] ;  /* 0x00004805ff0c7984 */ /* 0x001e220008000a00 */
[----:B------:R-:W-:Y:S02]  /*3b20*/  ULDC UR5, c[0x0][0x2bc] ;  /* 0x0000af0000057ab9 */ /* 0x000fe40000000800 */
[----:B0-----:R-:W-:Y:S01]  /*3b30*/  FMUL.FTZ R20, R13, UR5 ;  /* 0x000000050d147c20 */ /* 0x001fe20008410000 */
[----:B------:R-:W-:Y:S01]  /*3b40*/  FADD.FTZ R13, R39, -UR13 ;  /* 0x8000000d270d7e21 */ /* 0x000fe20008010000 */
[----:B------:R-:W-:Y:S01]  /*3b50*/  FMUL.FTZ R3, R12, UR5 ;  /* 0x000000050c037c20 */ /* 0x000fe20008410000 */
[----:B------:R-:W-:Y:S02]  /*3b60*/  SHF.L.U32 R12, R31, 0x10, RZ ;  /* 0x000000101f0c7819 */ /* 0x000fe400000006ff */
        /* <DEDUP_REMOVED lines=20> */
.L_x_58:
[----:B------:R-:W-:Y:S04]  /*3cb0*/  BSSY B0, `(.L_x_59) ;  /* 0x0000015000007945 */ /* 0x000fe80003800000 */
[----:B------:R-:W-:Y:S05]  /*3cc0*/  @!P1 BRA `(.L_x_60) ;  /* 0x00000000004c9947 */ /* 0x000fea0003800000 */
[C-C-:B------:R-:W-:Y:S01]  /*3cd0*/  FFMA.FTZ R22, R3.reuse, R13, R20.reuse ;  /* 0x0000000d03167223 */ /* 0x140fe20000010014 */
[----:B------:R-:W-:Y:S01]  /*3ce0*/  FFMA.FTZ R13, R3, R18, R20 ;  /* 0x00000012030d7223 */ /* 0x000fe20000010014 */
[----:B------:R-:W-:Y:S01]  /*3cf0*/  SHF.R.S32.HI R19, RZ, 0x1f, R15 ;  /* 0x0000001fff137819 */ /* 0x000fe2000001140f */
[----:B------:R-:W-:Y:S01]  /*3d00*/  ULDC.64 UR18, c[0x0][0x288] ;  /* 0x0000a20000127ab9 */ /* 0x000fe20000000a00 */
[----:B------:R-:W-:Y:S01]  /*3d10*/  FFMA.FTZ R22, R45, R8, -R22 ;  /* 0x000000082d167223 */ /* 0x000fe20000010816 */
[----:B------:R-:W-:Y:S01]  /*3d20*/  FFMA.FTZ R21, R12, R9, -R13 ;  /* 0x000000090c157223 */ /* 0x000fe2000001080d */
[----:B------:R-:W-:Y:S01]  /*3d30*/  MOV R12, R4 ;  /* 0x00000004000c7202 */ /* 0x000fe20000000f00 */
[----:B------:R-:W-:Y:S01]  /*3d40*/  IMAD R18, R19, UR18, RZ ;  /* 0x0000001213127c24 */ /* 0x000fe2000f8e02ff */
[----:B------:R-:W-:Y:S01]  /*3d50*/  MOV R13, R7 ;  /* 0x00000007000d7202 */ /* 0x000fe20000000f00 */
[----:B------:R-:W-:Y:S01]  /*3d60*/  FMUL.FTZ R22, R22, UR11 ;  /* 0x0000000b16167c20 */ /* 0x000fe20008410000 */
[----:B------:R-:W-:Y:S01]  /*3d70*/  FMUL.FTZ R21, R21, UR11 ;  /* 0x0000000b15157c20 */ /* 0x000fe20008410000 */
[----:B------:R-:W-:-:S02]  /*3d80*/  IMAD R19, R15, UR19, R18 ;  /* 0x000000130f137c24 */ /* 0x000fc4000f8e0212 */
[----:B------:R-:W-:Y:S01]  /*3d90*/  IMAD.WIDE.U32 R12, R15, UR18, R12 ;  /* 0x000000120f0c7c25 */ /* 0x000fe2000f8e000c */
[----:B------:R-:W-:Y:S01]  /*3da0*/  ULDC.64 UR18, c[0x0][0x210] ;  /* 0x0000840000127ab9 */ /* 0x000fe20000000a00 */
[----:B------:R-:W-:Y:S02]  /*3db0*/  F2FP.BF16.F32.PACK_AB R21, R21, R22 ;  /* 0x000000161515723e */ /* 0x000fe400000010ff */
[----:B------:R-:W-:Y:S02]  /*3dc0*/  LEA R18, P5, R12, UR18, 0x1 ;  /* 0x000000120c127c11 */ /* 0x000fe4000f8a08ff */
[----:B------:R-:W-:-:S04]  /*3dd0*/  IADD3 R19, R13, R19, RZ ;  /* 0x000000130d137210 */ /* 0x000fc80007ffe0ff */
[----:B------:R-:W-:-:S05]  /*3de0*/  LEA.HI.X R19, R12, UR19, R19, 0x1, P5 ;  /* 0x000000130c137c11 */ /* 0x000fca000a8f0c13 */
[----:B------:R0:W-:Y:S02]  /*3df0*/  STG.E desc[UR14][R18.64], R21 ;  /* 0x0000001512007986 */ /* 0x0001e4000c10190e */
.L_x_60:
[----:B------:R-:W-:Y:S05]  /*3e00*/  BSYNC B0 ;  /* 0x0000000000007941 */ /* 0x000fea0003800000 */
.L_x_59:
[----:B------:R-:W-:Y:S01]  /*3e10*/  FADD.FTZ R13, R40, -UR13 ;  /* 0x8000000d280d7e21 */ /* 0x000fe20008010000 */
[----:B0-----:R-:W-:Y:S01]  /*3e20*/  FADD.FTZ R18, R30, -UR13 ;  /* 0x8000000d1e127e21 */ /* 0x001fe20008010000 */
[----:B------:R-:W-:Y:S02]  /*3e30*/  SHF.L.U32 R19, R44, 0x10, RZ ;  /* 0x000000102c137819 */ /* 0x000fe400000006ff */
[----:B------:R-:W-:Y:S01]  /*3e40*/  SHF.L.U32 R12, R29, 0x10, RZ ;  /* 0x000000101d0c7819 */ /* 0x000fe200000006ff */
[----:B------:R-:W-:Y:S01]  /*3e50*/  FMUL.FTZ R13, R13, UR11 ;  /* 0x0000000b0d0d7c20 */ /* 0x000fe20008410000 */
        /* <DEDUP_REMOVED lines=20> */
.L_x_61:
[----:B------:R-:W-:Y:S04]  /*3fa0*/  BSSY B0, `(.L_x_62) ;  /* 0x0000015000007945 */ /* 0x000fe80003800000 */
[----:B------:R-:W-:Y:S05]  /*3fb0*/  @!P2 BRA `(.L_x_63) ;  /* 0x00000000004ca947 */ /* 0x000fea0003800000 */
[----:B------:R-:W-:Y:S01]  /*3fc0*/  SHF.R.S32.HI R21, RZ, 0x1f, R51 ;  /* 0x0000001fff157819 */ /* 0x000fe20000011433 */
[C-C-:B------:R-:W-:Y:S01]  /*3fd0*/  FFMA.FTZ R22, R3.reuse, R13, R20.reuse ;  /* 0x0000000d03167223 */ /* 0x140fe20000010014 */
[----:B------:R-:W-:Y:S01]  /*3fe0*/  FFMA.FTZ R13, R3, R18, R20 ;  /* 0x00000012030d7223 */ /* 0x000fe20000010014 */
[----:B------:R-:W-:Y:S02]  /*3ff0*/  ULDC.64 UR18, c[0x0][0x288] ;  /* 0x0000a20000127ab9 */ /* 0x000fe40000000a00 */
[----:B------:R-:W-:Y:S02]  /*4000*/  IMAD R18, R21, UR18, RZ ;  /* 0x0000001215127c24 */ /* 0x000fe4000f8e02ff */
[----:B------:R-:W-:Y:S01]  /*4010*/  FFMA.FTZ R21, R12, R9, -R13 ;  /* 0x000000090c157223 */ /* 0x000fe2000001080d */
[----:B------:R-:W-:Y:S01]  /*4020*/  MOV R12, R4 ;  /* 0x00000004000c7202 */ /* 0x000fe20000000f00 */
[----:B------:R-:W-:Y:S01]  /*4030*/  FFMA.FTZ R22, R19, R8, -R22 ;  /* 0x0000000813167223 */ /* 0x000fe20000010816 */
[----:B------:R-:W-:Y:S01]  /*4040*/  MOV R13, R7 ;  /* 0x00000007000d7202 */ /* 0x000fe20000000f00 */
[----:B------:R-:W-:-:S02]  /*4050*/  IMAD R19, R51, UR19, R18 ;  /* 0x0000001333137c24 */ /* 0x000fc4000f8e0212 */
[----:B------:R-:W-:Y:S01]  /*4060*/  FMUL.FTZ R21, R21, UR11 ;  /* 0x0000000b15157c20 */ /* 0x000fe20008410000 */
[----:B------:R-:W-:Y:S01]  /*4070*/  FMUL.FTZ R22, R22, UR11 ;  /* 0x0000000b16167c20 */ /* 0x000fe20008410000 */
[----:B------:R-:W-:Y:S01]  /*4080*/  IMAD.WIDE.U32 R12, R51, UR18, R12 ;  /* 0x00000012330c7c25 */ /* 0x000fe2000f8e000c */
[----:B------:R-:W-:-:S03]  /*4090*/  ULDC.64 UR18, c[0x0][0x210] ;  /* 0x0000840000127ab9 */ /* 0x000fc60000000a00 */
[----:B------:R-:W-:Y:S02]  /*40a0*/  F2FP.BF16.F32.PACK_AB R21, R21, R22 ;  /* 0x000000161515723e */ /* 0x000fe400000010ff */
[----:B------:R-:W-:Y:S02]  /*40b0*/  LEA R18, P5, R12, UR18, 0x1 ;  /* 0x000000120c127c11 */ /* 0x000fe4000f8a08ff */
[----:B------:R-:W-:-:S04]  /*40c0*/  IADD3 R19, R13, R19, RZ ;  /* 0x000000130d137210 */ /* 0x000fc80007ffe0ff */
[----:B------:R-:W-:-:S05]  /*40d0*/  LEA.HI.X R19, R12, UR19, R19, 0x1, P5 ;  /* 0x000000130c137c11 */ /* 0x000fca000a8f0c13 */
[----:B------:R0:W-:Y:S02]  /*40e0*/  STG.E desc[UR14][R18.64], R21 ;  /* 0x0000001512007986 */ /* 0x0001e4000c10190e */
.L_x_63:
[----:B------:R-:W-:Y:S05]  /*40f0*/  BSYNC B0 ;  /* 0x0000000000007941 */ /* 0x000fea0003800000 */
.L_x_62:
[----:B------:R-:W-:Y:S02]  /*4100*/  SHF.L.U32 R38, R38, 0x10, RZ ;  /* 0x0000001026267819 */ /* 0x000fe400000006ff */
[----:B------:R-:W-:Y:S02]  /*4110*/  SHF.L.U32 R28, R28, 0x10, RZ ;  /* 0x000000101c1c7819 */ /* 0x000fe400000006ff */
[----:B------:R-:W-:Y:S01]  /*4120*/  SHF.L.U32 R13, R42, 0x10, RZ ;  /* 0x000000102a0d7819 */ /* 0x000fe200000006ff */
[----:B0-----:R-:W-:Y:S01]  /*4130*/  FADD.FTZ R19, R38, -UR13 ;  /* 0x8000000d26137e21 */ /* 0x001fe20008010000 */
[----:B------:R-:W-:Y:S01]  /*4140*/  ISETP.LT.U32.AND P0, PT, R0, 0xe0, !P0 ;  /* 0x000000e00000780c */ /* 0x000fe20004701070 */
[----:B------:R-:W-:Y:S01]  /*4150*/  FADD.FTZ R18, R28, -UR13 ;  /* 0x8000000d1c127e21 */ /* 0x000fe20008010000 */
[----:B------:R-:W-:Y:S01]  /*4160*/  ISETP.LT.U32.AND P3, PT, R0, 0xe0, !P3 ;  /* 0x000000e00000780c */ /* 0x000fe20005f61070 */
[----:B------:R-:W-:Y:S01]  /*4170*/  FMUL.FTZ R19, R19, UR11 ;  /* 0x0000000b13137c20 */ /* 0x000fe20008410000 */
[----:B------:R-:W-:Y:S01]  /*4180*/  SHF.L.U32 R12, R27, 0x10, RZ ;  /* 0x000000101b0c7819 */ /* 0x000fe200000006ff */
[----:B------:R-:W-:Y:S01]  /*4190*/  FMUL.FTZ R18, R18, UR11 ;  /* 0x0000000b12127c20 */ /* 0x000fe20008410000 */
[----:B------:R-:W-:-:S02]  /*41a0*/  SHF.L.U32 R43, R43, 0x10, RZ ;  /* 0x000000102b2b7819 */ /* 0x000fc400000006ff */
        /* <DEDUP_REMOVED lines=20> */
.L_x_64:
        /* <DEDUP_REMOVED lines=11> */
[----:B------:R-:W-:Y:S02]  /*43a0*/  FMUL.FTZ R22, R22, UR11 ;  /* 0x0000000b16167c20 */ /* 0x000fe40008410000 */
[----:B------:R-:W-:-:S02]  /*43b0*/  IMAD R23, R50, UR19, R21 ;  /* 0x0000001332177c24 */ /* 0x000fc4000f8e0215 */
        /* <DEDUP_REMOVED lines=8> */
.L_x_66:
[----:B------:R-:W-:Y:S05]  /*4440*/  BSYNC B0 ;  /* 0x0000000000007941 */ /* 0x000fea0003800000 */
.L_x_65:
[----:B------:R-:W-:Y:S01]  /*4450*/  FADD.FTZ R43, R43, -UR13 ;  /* 0x8000000d2b2b7e21 */ /* 0x000fe20008010000 */
[----:B------:R-:W-:Y:S01]  /*4460*/  FADD.FTZ R16, R16, -UR13 ;  /* 0x8000000d10107e21 */ /* 0x000fe20008010000 */
        /* <DEDUP_REMOVED lines=9> */
[----:B------:R-:W1:Y:S08]  /*4500*/  MUFU.EX2 R13, R13 ;  /* 0x0000000d000d7308 */ /* 0x000e700000000800 */
[----:B------:R-:W0:Y:S01]  /*4510*/  MUFU.EX2 R17, R17 ;  /* 0x0000001100117308 */ /* 0x000e220000000800 */
[----:B-1----:R-:W-:-:S07]  /*4520*/  FADD.FTZ R16, R13, 1 ;  /* 0x3f8000000d107421 */ /* 0x002fce0000010000 */
[----:B------:R-:W1:Y:S01]  /*4530*/  MUFU.RCP R16, R16 ;  /* 0x0000001000107308 */ /* 0x000e620000001000 */
[----:B0-----:R-:W-:-:S07]  /*4540*/  FADD.FTZ R18, R17, 1 ;  /* 0x3f80000011127421 */ /* 0x001fce0000010000 */
[----:B------:R-:W0:Y:S01]  /*4550*/  MUFU.RCP R19, R18 ;  /* 0x0000001200137308 */ /* 0x000e220000001000 */
[----:B-1----:R-:W-:Y:S01]  /*4560*/  FADD.FTZ R21, -R16, 1 ;  /* 0x3f80000010157421 */ /* 0x002fe20000010100 */
[----:B------:R-:W-:-:S03]  /*4570*/  FMUL.FTZ R41, R41, R16 ;  /* 0x0000001029297220 */ /* 0x000fc60000410000 */
[----:B------:R-:W-:Y:S01]  /*4580*/  FFMA.FTZ R10, R10, R21, 1 ;  /* 0x3f8000000a0a7423 */ /* 0x000fe20000010015 */
[----:B0-----:R-:W-:Y:S01]  /*4590*/  FADD.FTZ R22, -R19, 1 ;  /* 0x3f80000013167421 */ /* 0x001fe20000010100 */
[----:B------:R-:W-:Y:S02]  /*45a0*/  FMUL.FTZ R12, R12, R19 ;  /* 0x000000130c0c7220 */ /* 0x000fe40000410000 */
[----:B------:R-:W-:Y:S01]  /*45b0*/  FMUL.FTZ R41, R41, R10 ;  /* 0x0000000a29297220 */ /* 0x000fe20000410000 */
[----:B------:R-:W-:-:S04]  /*45c0*/  FFMA.FTZ R11, R11, R22, 1 ;  /* 0x3f8000000b0b7423 */ /* 0x000fc80000010016 */
[----:B------:R-:W-:-:S07]  /*45d0*/  FMUL.FTZ R12, R12, R11 ;  /* 0x0000000b0c0c7220 */ /* 0x000fce0000410000 */
.L_x_67:
[----:B------:R-:W-:Y:S04]  /*45e0*/  BSSY B0, `(.L_x_68) ;  /* 0x0000014000007945 */ /* 0x000fe80003800000 */
[----:B------:R-:W-:Y:S05]  /*45f0*/  @!P3 BRA `(.L_x_69) ;  /* 0x000000000048b947 */ /* 0x000fea0003800000 */
[----:B------:R-:W-:Y:S01]  /*4600*/  SHF.R.S32.HI R10, RZ, 0x1f, R49 ;  /* 0x0000001fff0a7819 */ /* 0x000fe20000011431 */
        /* <DEDUP_REMOVED lines=17> */
.L_x_69:
[----:B------:R-:W-:Y:S05]  /*4720*/  BSYNC B0 ;  /* 0x0000000000007941 */ /* 0x000fea0003800000 */
.L_x_68:
[----:B------:R-:W-:Y:S02]  /*4730*/  IADD3 R36, R2, R36, RZ ;  /* 0x0000002402247210 */ /* 0x000fe40007ffe0ff */
[----:B------:R-:W-:Y:S02]  /*4740*/  IADD3 R47, R47, 0x1, RZ ;  /* 0x000000012f2f7810 */ /* 0x000fe40007ffe0ff */
[----:B------:R-:W-:-:S13]  /*4750*/  ISETP.GE.AND P0, PT, R36, UR4, PT ;  /* 0x0000000424007c0c */ /* 0x000fda000bf06270 */
[----:B------:R-:W-:Y:S05]  /*4760*/  @!P0 BRA `(.L_x_70) ;  /* 0xffffffbc00108947 */ /* 0x000fea000383ffff */
.L_x_35:
[----:B-1----:R-:W1:Y:S01]  /*4770*/  LDC R6, c[0x0][0xc] ;  /* 0x00000300ff067b82 */ /* 0x002e620000000800 */
[----:B------:R-:W-:Y:S01]  /*4780*/  ISETP.NE.AND P2, PT, R0, RZ, PT ;  /* 0x000000ff0000720c */ /* 0x000fe20003f45270 */
[----:B------:R-:W-:Y:S06]  /*4790*/  BSSY B0, `(.L_x_71) ;  /* 0x0000015000007945 */ /* 0x000fec0003800000 */
[----:B------:R-:W2:Y:S08]  /*47a0*/  LDC R7, c[0x0][0x10] ;  /* 0x00000400ff077b82 */ /* 0x000eb00000000800 */
[----:B------:R-:W3:Y:S01]  /*47b0*/  LDC.64 R2, c[0x0][0x258] ;  /* 0x00009600ff027b82 */ /* 0x000ee20000000a00 */
[----:B-1----:R-:W-:-:S02]  /*47c0*/  IADD3 R4, R6, -0x1, RZ ;  /* 0xffffffff06047810 */ /* 0x002fc40007ffe0ff */
[----:B------:R-:W-:Y:S02]  /*47d0*/  ISETP.NE.AND P1, PT, R6, 0x1, PT ;  /* 0x000000010600780c */ /* 0x000fe40003f25270 */
[----:B------:R-:W-:Y:S02]  /*47e0*/  ISETP.NE.AND P0, PT, R4, UR16, PT ;  /* 0x0000001004007c0c */ /* 0x000fe4000bf05270 */
[C---:B--2---:R-:W-:Y:S02]  /*47f0*/  IADD3 R5, R7.reuse, -0x1, RZ ;  /* 0xffffffff07057810 */ /* 0x044fe40007ffe0ff */
[----:B------:R-:W-:Y:S02]  /*4800*/  SHF.L.U32 R4, R7, 0x1, RZ ;  /* 0x0000000107047819 */ /* 0x000fe400000006ff */
[----:B------:R-:W-:Y:S02]  /*4810*/  ISETP.NE.OR P0, PT, R14, R5, P0 ;  /* 0x000000050e00720c */ /* 0x000fe40000705670 */
[----:B------:R-:W-:-:S05]  /*4820*/  SEL R5, R4, RZ, P1 ;  /* 0x000000ff04057207 */ /* 0x000fca0000800000 */
[----:B---3--:R-:W-:Y:S01]  /*4830*/  IMAD.WIDE.U32 R2, R5, 0x4, R2 ;  /* 0x0000000405027825 */ /* 0x008fe200078e0002 */
[----:B------:R-:W-:Y:S06]  /*4840*/  @P2 BRA `(.L_x_72) ;  /* 0x0000000000242947 */ /* 0x000fec0003800000 */
[----:B------:R-:W1:Y:S01]  /*4850*/  S2R R4, SR_LANEID ;  /* 0x0000000000047919 */ /* 0x000e620000000000 */
[----:B------:R-:W-:Y:S02]  /*4860*/  VOTEU.ANY UR4, UPT, PT ;  /* 0x0000000000047886 */ /* 0x000fe400038e0100 */
[----:B------:R-:W-:Y:S02]  /*4870*/  UFLO.U32 UR5, UR4 ;  /* 0x00000004000572bd */ /* 0x000fe400080e0000 */
[----:B------:R-:W2:Y:S04]  /*4880*/  POPC R5, UR4 ;  /* 0x0000000400057d09 */ /* 0x000ea80008000000 */
[----:B-1----:R-:W-:-:S13]  /*4890*/  ISETP.EQ.U32.AND P1, PT, R4, UR5, PT ;  /* 0x0000000504007c0c */ /* 0x002fda000bf22070 */
[----:B------:R-:W-:Y:S06]  /*48a0*/  @P1 MEMBAR.ALL.GPU ;  /* 0x0000000000001992 */ /* 0x000fec000000a000 */
[----:B------:R-:W-:-:S00]  /*48b0*/  @P1 ERRBAR ;  /* 0x00000000000019ab */ /* 0x000fc00000000000 */
[----:B------:R-:W-:Y:S06]  /*48c0*/  @P1 CGAERRBAR ;  /* 0x00000000000015ab */ /* 0x000fec0000000000 */
[----:B--2---:R1:W-:Y:S02]  /*48d0*/  @P1 REDG.E.ADD.S32.STRONG.GPU desc[UR14][R2.64], R5 ;  /* 0x000000050200198e */ /* 0x0043e4000c10e38e */
.L_x_72:
[----:B------:R-:W-:Y:S05]  /*48e0*/  BSYNC B0 ;  /* 0x0000000000007941 */ /* 0x000fea0003800000 */
.L_x_71:
[----:B------:R-:W-:Y:S05]  /*48f0*/  @P0 EXIT ;  /* 0x000000000000094d */ /* 0x000fea0003800000 */
[----:B------:R-:W-:Y:S05]  /*4900*/  @P2 BRA `(.L_x_73) ;  /* 0x0000000000202947 */ /* 0x000fea0003800000 */
[----:B------:R-:W-:-:S05]  /*4910*/  IMAD R4, R6, R7, RZ ;  /* 0x0000000706047224 */ /* 0x000fca00078e02ff */
[----:B------:R-:W-:-:S13]  /*4920*/  ISETP.NE.AND P0, PT, R4, -0x1, PT ;  /* 0xffffffff0400780c */ /* 0x000fda0003f05270 */
[----:B------:R-:W-:Y:S05]  /*4930*/  @!P0 BRA `(.L_x_73) ;  /* 0x0000000000148947 */ /* 0x000fea0003800000 */
.L_x_74:
[----:B-1----:R-:W2:Y:S04]  /*4940*/  LDG.E.STRONG.GPU R5, desc[UR14][R2.64] ;  /* 0x0000000e02057981 */ /* 0x002ea8000c1ef900 */
[----:B--2---:R-:W-:Y:S01]  /*4950*/  CCTL.IVALL ;  /* 0x00000000ff00798f */ /* 0x004fe20002000000 */
[----:B------:R-:W-:Y:S05]  /*4960*/  YIELD ;  /* 0x0000000000007946 */ /* 0x000fea0003800000 */
[----:B------:R-:W-:-:S13]  /*4970*/  ISETP.NE.AND P0, PT, R5, R4, PT ;  /* 0x000000040500720c */ /* 0x000fda0003f05270 */
[----:B------:R-:W-:Y:S05]  /*4980*/  @P0 BRA `(.L_x_74) ;  /* 0xfffffffc00ec0947 */ /* 0x000fea000383ffff */
.L_x_73:
[----:B------:R-:W-:Y:S05]  /*4990*/  WARPSYNC.ALL ;  /* 0x0000000000007948 */ /* 0x000fea0003800000 */
[----:B-1----:R-:W1:Y:S01]  /*49a0*/  LDC.64 R2, c[0x0][0x288] ;  /* 0x0000a200ff027b82 */ /* 0x002e620000000a00 */
[----:B------:R-:W-:-:S07]  /*49b0*/  SHF.R.S32.HI R10, RZ, 0x1f, R0 ;  /* 0x0000001fff0a7819 */ /* 0x000fce0000011400 */
[----:B------:R-:W-:Y:S01]  /*49c0*/  BAR.SYNC.DEFER_BLOCKING 0x0 ;  /* 0x0000000000007b1d */ /* 0x000fe20000010000 */
[----:B-1----:R-:W-:-:S04]  /*49d0*/  LEA.HI R4, P0, R3, R2, RZ, 0x1 ;  /* 0x0000000203047211 */ /* 0x002fc800078108ff */
[----:B------:R-:W-:-:S04]  /*49e0*/  IADD3.X R5, RZ, R3, RZ, P0, !PT ;  /* 0x00000003ff057210 */ /* 0x000fc800007fe4ff */
[--C-:B------:R-:W-:Y:S02]  /*49f0*/  SHF.R.S64 R25, R4, 0x1, R5.reuse ;  /* 0x0000000104197819 */ /* 0x100fe40000001005 */
[----:B------:R-:W-:Y:S02]  /*4a00*/  SHF.R.S32.HI R24, RZ, 0x1, R5 ;  /* 0x00000001ff187819 */ /* 0x000fe40000011405 */
[----:B------:R-:W-:-:S04]  /*4a10*/  ISETP.GT.U32.AND P0, PT, R25, R0, PT ;  /* 0x000000001900720c */ /* 0x000fc80003f04070 */
[----:B------:R-:W-:-:S13]  /*4a20*/  ISETP.GT.AND.EX P0, PT, R24, R10, PT, P0 ;  /* 0x0000000a1800720c */ /* 0x000fda0003f04300 */
[----:B------:R-:W-:Y:S05]  /*4a30*/  @!P0 EXIT ;  /* 0x000000000000894d */ /* 0x000fea0003800000 */
[C---:B------:R-:W-:Y:S01]  /*4a40*/  IMAD.WIDE.U32 R8, R2.reuse, 0x3, RZ ;  /* 0x0000000302087825 */ /* 0x040fe200078e00ff */
[----:B------:R-:W-:Y:S01]  /*4a50*/  LEA R11, R3, R3, 0x1 ;  /* 0x00000003030b7211 */ /* 0x000fe200078e08ff */
[----:B------:R-:W1:Y:S01]  /*4a60*/  LDC.64 R6, c[0x0][0x218] ;  /* 0x00008600ff067b82 */ /* 0x000e620000000a00 */
[----:B------:R-:W-:Y:S01]  /*4a70*/  MOV R13, R10 ;  /* 0x0000000a000d7202 */ /* 0x000fe20000000f00 */
[----:B------:R-:W-:Y:S01]  /*4a80*/  ULDC.64 UR4, c[0x0][0x268] ;  /* 0x00009a0000047ab9 */ /* 0x000fe20000000a00 */
[----:B------:R-:W-:Y:S02]  /*4a90*/  IADD3 R11, R9, R11, RZ ;  /* 0x0000000b090b7210 */ /* 0x000fe40007ffe0ff */
[----:B------:R-:W-:Y:S02]  /*4aa0*/  SHF.L.U64.HI R3, R2, 0x2, R3 ;  /* 0x0000000202037819 */ /* 0x000fe40000010203 */
[----:B------:R-:W-:Y:S01]  /*4ab0*/  LEA.HI R8, P0, R11, R8, RZ, 0x1 ;  /* 0x000000080b087211 */ /* 0x000fe200078108ff */
[----:B------:R-:W2:Y:S01]  /*4ac0*/  LDC.64 R4, c[0x0][0x220] ;  /* 0x00008800ff047b82 */ /* 0x000ea20000000a00 */
[----:B------:R-:W-:-:S02]  /*4ad0*/  SHF.L.U64.HI R31, R25, 0x2, R24 ;  /* 0x00000002191f7819 */ /* 0x000fc40000010218 */
[----:B------:R-:W-:-:S04]  /*4ae0*/  IADD3.X R11, RZ, R11, RZ, P0, !PT ;  /* 0x0000000bff0b7210 */ /* 0x000fc800007fe4ff */
[--C-:B------:R-:W-:Y:S02]  /*4af0*/  SHF.R.S64 R27, R8, 0x1, R11.reuse ;  /* 0x00000001081b7819 */ /* 0x100fe4000000100b */
[----:B------:R-:W-:-:S04]  /*4b00*/  SHF.R.S32.HI R8, RZ, 0x1, R11 ;  /* 0x00000001ff087819 */ /* 0x000fc8000001140b */
[----:B------:R-:W-:-:S07]  /*4b10*/  SHF.L.U64.HI R29, R27, 0x2, R8 ;  /* 0x000000021b1d7819 */ /* 0x000fce0000010208 */
.L_x_75:
[----:B------:R-:W-:-:S04]  /*4b20*/  LEA R12, P0, R0, UR4, 0x2 ;  /* 0x00000004000c7c11 */ /* 0x000fc8000f8010ff */
[----:B------:R-:W-:Y:S02]  /*4b30*/  LEA.HI.X R13, R0, UR5, R13, 0x2, P0 ;  /* 0x00000005000d7c11 */ /* 0x000fe400080f140d */
[-C--:B------:R-:W-:Y:S02]  /*4b40*/  LEA R14, P0, R25, R12.reuse, 0x2 ;  /* 0x0000000c190e7211 */ /* 0x080fe400078010ff */
[-C--:B0-----:R-:W-:Y:S01]  /*4b50*/  LEA R18, P1, R2, R12.reuse, 0x2 ;  /* 0x0000000c02127211 */ /* 0x081fe200078210ff */
[----:B---3--:R0:W3:Y:S01]  /*4b60*/  LDG.E R20, desc[UR14][R12.64] ;  /* 0x0000000e0c147981 */ /* 0x0080e2000c1e1900 */
[----:B------:R-:W-:Y:S02]  /*4b70*/  LEA R16, P2, R27, R12, 0x2 ;  /* 0x0000000c1b107211 */ /* 0x000fe400078410ff */
[----:B------:R-:W-:Y:S02]  /*4b80*/  IADD3.X R15, R13, R31, RZ, P0, !PT ;  /* 0x0000001f0d0f7210 */ /* 0x000fe400007fe4ff */
[----:B------:R-:W-:-:S02]  /*4b90*/  IADD3.X R19, R3, R13, RZ, P1, !PT ;  /* 0x0000000d03137210 */ /* 0x000fc40000ffe4ff */
[----:B------:R-:W-:Y:S01]  /*4ba0*/  IADD3.X R17, R13, R29, RZ, P2, !PT ;  /* 0x0000001d0d117210 */ /* 0x000fe200017fe4ff */
[----:B------:R-:W3:Y:S04]  /*4bb0*/  LDG.E R21, desc[UR14][R14.64] ;  /* 0x0000000e0e157981 */ /* 0x000ee8000c1e1900 */
[----:B------:R-:W4:Y:S04]  /*4bc0*/  LDG.E R22, desc[UR14][R18.64] ;  /* 0x0000000e12167981 */ /* 0x000f28000c1e1900 */
[----:B------:R-:W4:Y:S01]  /*4bd0*/  LDG.E R23, desc[UR14][R16.64] ;  /* 0x0000000e10177981 */ /* 0x000f22000c1e1900 */
[----:B------:R-:W-:-:S02]  /*4be0*/  SHF.L.U32 R11, R0, 0x1, RZ ;  /* 0x00000001000b7819 */ /* 0x000fc400000006ff */
[----:B------:R-:W-:-:S03]  /*4bf0*/  IADD3 R0, R0, 0xe0, RZ ;  /* 0x000000e000007810 */ /* 0x000fc60007ffe0ff */
[----:B-1----:R-:W-:-:S04]  /*4c00*/  IMAD.WIDE R8, R11, 0x4, R6 ;  /* 0x000000040b087825 */ /* 0x002fc800078e0206 */
[----:B--2---:R-:W-:Y:S01]  /*4c10*/  IMAD.WIDE R10, R11, 0x4, R4 ;  /* 0x000000040b0a7825 */ /* 0x004fe200078e0204 */
[----:B------:R-:W-:Y:S02]  /*4c20*/  ISETP.GT.U32.AND P0, PT, R25, R0, PT ;  /* 0x000000001900720c */ /* 0x000fe40003f04070 */
[----:B0-----:R-:W-:-:S04]  /*4c30*/  SHF.R.S32.HI R13, RZ, 0x1f, R0 ;  /* 0x0000001fff0d7819 */ /* 0x001fc80000011400 */
[----:B------:R-:W-:Y:S01]  /*4c40*/  ISETP.GT.AND.EX P0, PT, R24, R13, PT, P0 ;  /* 0x0000000d1800720c */ /* 0x000fe20003f04300 */
[----:B---3--:R3:W-:Y:S04]  /*4c50*/  STG.E.64 desc[UR14][R8.64], R20 ;  /* 0x0000001408007986 */ /* 0x0087e8000c101b0e */
[----:B----4-:R3:W-:Y:S08]  /*4c60*/  STG.E.64 desc[UR14][R10.64], R22 ;  /* 0x000000160a007986 */ /* 0x0107f0000c101b0e */
[----:B------:R-:W-:Y:S05]  /*4c70*/  @P0 BRA `(.L_x_75) ;  /* 0xfffffffc00a80947 */ /* 0x000fea000383ffff */
[----:B------:R-:W-:Y:S05]  /*4c80*/  EXIT ;  /* 0x000000000000794d */ /* 0x000fea0003800000 */
.L_x_76:
        /* <DEDUP_REMOVED lines=15> */
.L_x_3279:


//--------------------- .text._Z35group_norm_nhwc_bwd_one_pass_kernelI11Bf16IOFp32WLi256ELi14ELi224EEv26Group_norm_nhwc_bwd_params --------------------------
	.section	.text._Z35group_norm_nhwc_bwd_one_pass_kernelI11Bf16IOFp32WLi256ELi14ELi224EEv26Group_norm_nhwc_bwd_params,"ax",@progbits
	.align	128
        .global         _Z35group_norm_nhwc_bwd_one_pass_kernelI11Bf16IOFp32WLi256ELi14ELi224EEv26Group_norm_nhwc_bwd_params
        .type           _Z35group_norm_nhwc_bwd_one_pass_kernelI11Bf16IOFp32WLi256ELi14ELi224EEv26Group_norm_nhwc_bwd_params,@function
        .size           _Z35group_norm_nhwc_bwd_one_pass_kernelI11Bf16IOFp32WLi256ELi14ELi224EEv26Group_norm_nhwc_bwd_params,(.L_x_3280 - _Z35group_norm_nhwc_bwd_one_pass_kernelI11Bf16IOFp32WLi256ELi14ELi224EEv26Group_norm_nhwc_bwd_params)
        .other          _Z35group_norm_nhwc_bwd_one_pass_kernelI11Bf16IOFp32WLi256ELi14ELi224EEv26Group_norm_nhwc_bwd_params,@"STO_CUDA_ENTRY STV_DEFAULT"
_Z35group_norm_nhwc_bwd_one_pass_kernelI11Bf16IOFp32WLi256ELi14ELi224EEv26Group_norm_nhwc_bwd_params:
.text._Z35group_norm_nhwc_bwd_one_pass_kernelI11Bf16IOFp32WLi256ELi14ELi224EEv26Group_norm_nhwc_bwd_params:
        /* <DEDUP_REMOVED lines=14> */
[----:B------:R-:W-:Y:S01]  /*00e0*/  SHF.R.U32.HI R2, RZ, 0x2, R2 ;  /* 0x00000002ff027819 */ /* 0x000fe20000011602 */
[----:B------:R-:W-:Y:S01]  /*00f0*/  ULDC.64 UR18, c[0x0][0x290] ;  /* 0x0000a40000127ab9 */ /* 0x000fe20000000a00 */
[----:B------:R-:W-:Y:S01]  /*0100*/  ISETP.GE.U32.AND P1, PT, R57, 0xe0, PT ;  /* 0x000000e03900780c */ /* 0x000fe20003f26070 */
[----:B------:R-:W-:Y:S01]  /*0110*/  ULDC.64 UR12, c[0x0][0x288] ;  /* 0x0000a200000c7ab9 */ /* 0x000fe20000000a00 */
[----:B------:R-:W-:Y:S01]  /*0120*/  UMOV UR6, 0x400 ;  /* 0x0000040000067882 */ /* 0x000fe20000000000 */
[----:B------:R-:W-:Y:S02]  /*0130*/  UIMAD.WIDE.U32 UR4, UR12, 0x3, URZ ;  /* 0x000000030c0478a5 */ /* 0x000fe4000f8e003f */
[----:B------:R-:W0:Y:S01]  /*0140*/  LDC R3, c[0x0][0x2ac] ;  /* 0x0000ab00ff037b82 */ /* 0x000e220000000800 */
[----:B------:R-:W-:Y:S02]  /*0150*/  UIMAD UR8, UR13, 0x3, URZ ;  /* 0x000000030d0878a4 */ /* 0x000fe4000f8e023f */
[----:B------:R-:W-:-:S02]  /*0160*/  ULEA.HI UR7, UP0, UR13, UR12, URZ, 0x1 ;  /* 0x0000000c0d077291 */ /* 0x000fc4000f81083f */
[----:B------:R-:W-:Y:S02]  /*0170*/  UIADD3 UR8, UR5, UR8, URZ ;  /* 0x0000000805087290 */ /* 0x000fe4000fffe03f */
[----:B------:R-:W-:Y:S01]  /*0180*/  UIADD3.X UR11, URZ, UR13, URZ, UP0, !UPT ;  /* 0x0000000d3f0b7290 */ /* 0x000fe200087fe43f */
[----:B------:R-:W1:Y:S03]  /*0190*/  S2UR UR9, SR_CgaCtaId ;  /* 0x00000000000979c3 */ /* 0x000e660000008800 */
[----:B------:R-:W-:Y:S02]  /*01a0*/  USHF.R.S64 UR5, UR7, 0x1, UR11 ;  /* 0x0000000107057899 */ /* 0x000fe4000800100b */
[----:B------:R-:W-:-:S04]  /*01b0*/  USHF.R.S32.HI UR7, URZ, 0x1, UR11 ;  /* 0x000000013f077899 */ /* 0x000fc8000801140b */
[----:B------:R-:W-:Y:S01]  /*01c0*/  USHF.L.U64.HI UR7, UR5, 0x2, UR7 ;  /* 0x0000000205077899 */ /* 0x000fe20008010207 */
[----:B0-----:R-:W-:-:S05]  /*01d0*/  IMAD R56, R3, UR16, R2 ;  /* 0x0000001003387c24 */ /* 0x001fca000f8e0202 */
[C---:B------:R-:W-:Y:S02]  /*01e0*/  IADD3 R0, R56.reuse, 0x20, RZ ;  /* 0x0000002038007810 */ /* 0x040fe40007ffe0ff */
[----:B------:R-:W-:Y:S01]  /*01f0*/  ISETP.LT.U32.AND P6, PT, R56, UR18, PT ;  /* 0x0000001238007c0c */ /* 0x000fe2000bfc1070 */
[----:B-1----:R-:W-:Y:S01]  /*0200*/  ULEA UR9, UR9, UR6, 0x18 ;  /* 0x0000000609097291 */ /* 0x002fe2000f8ec03f */
[----:B------:R-:W-:Y:S01]  /*0210*/  ISETP.LT.U32.AND P5, PT, R0, UR18, PT ;  /* 0x0000001200007c0c */ /* 0x000fe2000bfa1070 */
[----:B------:R-:W-:Y:S01]  /*0220*/  ULEA.HI UR6, UP0, UR8, UR4, URZ, 0x1 ;  /* 0x0000000408067291 */ /* 0x000fe2000f81083f */
[----:B------:R-:W-:Y:S02]  /*0230*/  SHF.R.S32.HI R2, RZ, 0x1f, R0 ;  /* 0x0000001fff027819 */ /* 0x000fe40000011400 */
[----:B------:R-:W-:Y:S01]  /*0240*/  IADD3 R0, R56, 0x40, RZ ;  /* 0x0000004038007810 */ /* 0x000fe20007ffe0ff */
[----:B------:R-:W-:Y:S01]  /*0250*/  UIADD3.X UR8, URZ, UR8, URZ, UP0, !UPT ;  /* 0x000000083f087290 */ /* 0x000fe200087fe43f */
[----:B------:R-:W-:Y:S01]  /*0260*/  ISETP.LT.AND.EX P5, PT, R2, UR19, !P1, P5 ;  /* 0x0000001302007c0c */ /* 0x000fe2000cfa1350 */
[----:B------:R-:W-:Y:S01]  /*0270*/  UMOV UR4, URZ ;  /* 0x0000003f00047c82 */ /* 0x000fe20008000000 */
[----:B------:R-:W-:Y:S01]  /*0280*/  ISETP.LT.U32.AND P4, PT, R0, UR18, PT ;  /* 0x0000001200007c0c */ /* 0x000fe2000bf81070 */
[----:B------:R-:W-:Y:S01]  /*0290*/  USHF.R.S64 UR6, UR6, 0x1, UR8 ;  /* 0x0000000106067899 */ /* 0x000fe20008001008 */
[----:B------:R-:W-:Y:S01]  /*02a0*/  SHF.R.S32.HI R0, RZ, 0x1f, R0 ;  /* 0x0000001fff007819 */ /* 0x000fe20000011400 */
[----:B------:R-:W-:Y:S01]  /*02b0*/  USHF.R.S32.HI UR8, URZ, 0x1, UR8 ;  /* 0x000000013f087899 */ /* 0x000fe20008011408 */
[----:B------:R-:W-:-:S02]  /*02c0*/  IADD3 R2, R56, 0x60, RZ ;  /* 0x0000006038027810 */ /* 0x000fc40007ffe0ff */
[----:B------:R-:W-:Y:S01]  /*02d0*/  ISETP.LT.AND.EX P4, PT, R0, UR19, !P1, P4 ;  /* 0x0000001300007c0c */ /* 0x000fe2000cf81340 */
[----:B------:R-:W-:Y:S01]  /*02e0*/  USHF.L.U64.HI UR8, UR6, 0x2, UR8 ;  /* 0x0000000206087899 */ /* 0x000fe20008010208 */
[----:B------:R-:W-:Y:S02]  /*02f0*/  IADD3 R0, R56, 0x80, RZ ;  /* 0x0000008038007810 */ /* 0x000fe40007ffe0ff */
[----:B------:R-:W-:Y:S02]  /*0300*/  ISETP.LT.U32.AND P3, PT, R2, UR18, PT ;  /* 0x0000001202007c0c */ /* 0x000fe4000bf61070 */
[----:B------:R-:W-:Y:S02]  /*0310*/  SHF.R.S32.HI R2, RZ, 0x1f, R2 ;  /* 0x0000001fff027819 */ /* 0x000fe40000011402 */
[----:B------:R-:W-:Y:S02]  /*0320*/  ISETP.LT.U32.AND P2, PT, R0, UR18, PT ;  /* 0x0000001200007c0c */ /* 0x000fe4000bf41070 */
[----:B------:R-:W-:-:S02]  /*0330*/  SHF.R.S32.HI R3, RZ, 0x1f, R0 ;  /* 0x0000001fff037819 */ /* 0x000fc40000011400 */
[----:B------:R-:W0:Y:S01]  /*0340*/  S2R R0, SR_LANEID ;  /* 0x0000000000007919 */ /* 0x000e220000000000 */
[----:B------:R-:W-:Y:S02]  /*0350*/  ISETP.LT.AND.EX P3, PT, R2, UR19, !P1, P3 ;  /* 0x0000001302007c0c */ /* 0x000fe4000cf61330 */
[----:B------:R-:W-:Y:S02]  /*0360*/  SHF.R.S32.HI R2, RZ, 0x1f, R57 ;  /* 0x0000001fff027819 */ /* 0x000fe40000011439 */
[----:B------:R-:W-:Y:S02]  /*0370*/  ISETP.LT.AND.EX P2, PT, R3, UR19, !P1, P2 ;  /* 0x0000001303007c0c */ /* 0x000fe4000cf41320 */
[----:B------:R-:W-:Y:S02]  /*0380*/  LEA.HI R4, R2, R57, RZ, 0x5 ;  /* 0x0000003902047211 */ /* 0x000fe400078f28ff */
[----:B------:R-:W-:Y:S02]  /*0390*/  IADD3 R2, R56, 0xa0, RZ ;  /* 0x000000a038027810 */ /* 0x000fe40007ffe0ff */
[----:B------:R-:W-:-:S02]  /*03a0*/  SHF.R.S32.HI R3, RZ, 0x1f, R56 ;  /* 0x0000001fff037819 */ /* 0x000fc40000011438 */
[----:B------:R-:W-:Y:S02]  /*03b0*/  ISETP.LT.U32.AND P0, PT, R2, UR18, PT ;  /* 0x0000001202007c0c */ /* 0x000fe4000bf01070 */
[----:B------:R-:W-:Y:S02]  /*03c0*/  SHF.R.S32.HI R2, RZ, 0x1f, R2 ;  /* 0x0000001fff027819 */ /* 0x000fe40000011402 */
[----:B------:R-:W-:Y:S02]  /*03d0*/  ISETP.LT.AND.EX P6, PT, R3, UR19, !P1, P6 ;  /* 0x0000001303007c0c */ /* 0x000fe4000cfc1360 */
[----:B------:R-:W-:Y:S02]  /*03e0*/  ISETP.LT.AND.EX P1, PT, R2, UR19, !P1, P0 ;  /* 0x0000001302007c0c */ /* 0x000fe4000cf21300 */
[----:B------:R-:W-:Y:S02]  /*03f0*/  SHF.R.S32.HI R2, RZ, 0x5, R4 ;  /* 0x00000005ff027819 */ /* 0x000fe40000011404 */
[----:B------:R-:W-:-:S02]  /*0400*/  P2R R59, PR, RZ, 0x40 ;  /* 0x00000040ff3b7803 */ /* 0x000fc40000000000 */
[----:B------:R-:W-:Y:S01]  /*0410*/  LEA R2, R2, UR9, 0x3 ;  /* 0x0000000902027c11 */ /* 0x000fe2000f8e18ff */
[----:B------:R-:W-:-:S06]  /*0420*/  UMOV UR9, UR10 ;  /* 0x0000000a00097c82 */ /* 0x000fcc0008000000 */
.L_x_128:
[----:B-1----:R-:W1:Y:S01]  /*0430*/  LDC R10, c[0x0][0x2a0] ;  /* 0x0000a800ff0a7b82 */ /* 0x002e620000000800 */
[----:B------:R-:W-:Y:S01]  /*0440*/  IABS R9, UR9 ;  /* 0x0000000900097c13 */ /* 0x000fe20008000000 */
[----:B------:R-:W-:Y:S01]  /*0450*/  ULDC.64 UR10, c[0x0][0x298] ;  /* 0x0000a600000a7ab9 */ /* 0x000fe20000000a00 */
[----:B------:R-:W-:Y:S02]  /*0460*/  ISETP.NE.AND P6, PT, R59, RZ, PT ;  /* 0x000000ff3b00720c */ /* 0x000fe40003fc5270 */
[C---:B------:R-:W-:Y:S02]  /*0470*/  IADD3 R17, R56.reuse, 0x40, RZ ;  /* 0x0000004038117810 */ /* 0x040fe40007ffe0ff */
[C---:B------:R-:W-:Y:S01]  /*0480*/  IADD3 R23, R56.reuse, 0x60, RZ ;  /* 0x0000006038177810 */ /* 0x040fe20007ffe0ff */
[----:B--2---:R-:W2:Y:S01]  /*0490*/  @P5 LDC.64 R34, c[0x0][0x230] ;  /* 0x00008c00ff225b82 */ /* 0x004ea20000000a00 */
[----:B---34-:R-:W-:Y:S02]  /*04a0*/  SHF.R.S32.HI R21, RZ, 0x1f, R17 ;  /* 0x0000001fff157819 */ /* 0x018fe40000011411 */
[----:B------:R-:W-:-:S05]  /*04b0*/  IADD3 R41, R56, 0x80, RZ ;  /* 0x0000008038297810 */ /* 0x000fca0007ffe0ff */
[----:B------:R-:W3:Y:S01]  /*04c0*/  @P6 LDC.64 R12, c[0x0][0x288] ;  /* 0x0000a200ff0c6b82 */ /* 0x000ee20000000a00 */
[----:B-1----:R-:W-:-:S07]  /*04d0*/  IABS R8, R10 ;  /* 0x0000000a00087213 */ /* 0x002fce0000000000 */
[----:B------:R-:W1:Y:S01]  /*04e0*/  @P6 LDC.64 R38, c[0x0][0x230] ;  /* 0x00008c00ff266b82 */ /* 0x000e620000000a00 */
[----:B------:R-:W4:Y:S07]  /*04f0*/  I2F.RP R6, R8 ;  /* 0x0000000800067306 */ /* 0x000f2e0000209400 */
[----:B0-----:R-:W0:Y:S08]  /*0500*/  @P6 LDC.64 R36, c[0x0][0x228] ;  /* 0x00008a00ff246b82 */ /* 0x001e300000000a00 */
[----:B------:R-:W2:Y:S01]  /*0510*/  @P5 LDC.64 R32, c[0x0][0x228] ;  /* 0x00008a00ff205b82 */ /* 0x000ea20000000a00 */
[----:B----4-:R-:W4:Y:S07]  /*0520*/  MUFU.RCP R6, R6 ;  /* 0x0000000600067308 */ /* 0x010f2e0000001000 */
[----:B------:R-:W2:Y:S08]  /*0530*/  @P4 LDC.64 R30, c[0x0][0x230] ;  /* 0x00008c00ff1e4b82 */ /* 0x000eb00000000a00 */
[----:B------:R-:W2:Y:S01]  /*0540*/  @P3 LDC.64 R28, c[0x0][0x230] ;  /* 0x00008c00ff1c3b82 */ /* 0x000ea20000000a00 */
[----:B----4-:R-:W-:-:S02]  /*0550*/  IADD3 R4, R6, 0xffffffe, RZ ;  /* 0x0ffffffe06047810 */ /* 0x010fc40007ffe0ff */
[----:B------:R-:W-:Y:S02]  /*0560*/  LOP3.LUT R6, R10, UR9, RZ, 0x3c, !PT ;  /* 0x000000090a067c12 */ /* 0x000fe4000f8e3cff */
[----:B------:R4:W3:Y:S03]  /*0570*/  F2I.FTZ.U32.TRUNC.NTZ R5, R4 ;  /* 0x0000000400057305 */ /* 0x0008e6000021f000 */
[----:B------:R-:W2:Y:S01]  /*0580*/  @P3 LDC.64 R26, c[0x0][0x228] ;  /* 0x00008a00ff1a3b82 */ /* 0x000ea20000000a00 */
[----:B----4-:R-:W-:-:S07]  /*0590*/  HFMA2.MMA R4, -RZ, RZ, 0, 0 ;  /* 0x00000000ff047435 */ /* 0x010fce00000001ff */
[----:B------:R-:W4:Y:S01]  /*05a0*/  @P2 LDC.64 R24, c[0x0][0x230] ;  /* 0x00008c00ff182b82 */ /* 0x000f220000000a00 */
[----:B---3--:R-:W-:-:S05]  /*05b0*/  IADD3 R7, RZ, -R5, RZ ;  /* 0x80000005ff077210 */ /* 0x008fca0007ffe0ff */
[----:B------:R-:W-:-:S04]  /*05c0*/  IMAD R7, R7, R8, RZ ;  /* 0x0000000807077224 */ /* 0x000fc800078e02ff */
[----:B------:R-:W-:-:S06]  /*05d0*/  IMAD.HI.U32 R5, R5, R7, R4 ;  /* 0x0000000705057227 */ /* 0x000fcc00078e0004 */
[----:B------:R-:W-:-:S05]  /*05e0*/  IMAD.HI.U32 R7, R5, R9, RZ ;  /* 0x0000000905077227 */ /* 0x000fca00078e00ff */
[----:B------:R-:W-:-:S05]  /*05f0*/  IADD3 R5, -R7, RZ, RZ ;  /* 0x000000ff07057210 */ /* 0x000fca0007ffe1ff */
[C---:B------:R-:W-:Y:S02]  /*0600*/  IMAD R5, R8.reuse, R5, R9 ;  /* 0x0000000508057224 */ /* 0x040fe400078e0209 */
[----:B------:R-:W3:Y:S03]  /*0610*/  S2R R9, SR_TID.X ;  /* 0x0000000000097919 */ /* 0x000ee60000002100 */
[----:B------:R-:W-:-:S13]  /*0620*/  ISETP.GT.U32.AND P0, PT, R8, R5, PT ;  /* 0x000000050800720c */ /* 0x000fda0003f04070 */
[-C--:B------:R-:W-:Y:S02]  /*0630*/  @!P0 IADD3 R5, R5, -R8.reuse, RZ ;  /* 0x8000000805058210 */ /* 0x080fe40007ffe0ff */
[----:B------:R-:W-:Y:S02]  /*0640*/  @!P0 IADD3 R7, R7, 0x1, RZ ;  /* 0x0000000107078810 */ /* 0x000fe40007ffe0ff */
[----:B------:R-:W-:Y:S02]  /*0650*/  ISETP.GT.U32.AND P0, PT, R8, R5, PT ;  /* 0x000000050800720c */ /* 0x000fe40003f04070 */
[----:B------:R-:W-:-:S04]  /*0660*/  IADD3 R4, R5, -R8, RZ ;  /* 0x8000000805047210 */ /* 0x000fc80007ffe0ff */
[----:B------:R-:W-:Y:S02]  /*0670*/  SEL R18, R4, R5, !P0 ;  /* 0x0000000504127207 */ /* 0x000fe40004000000 */
[----:B------:R-:W-:Y:S01]  /*0680*/  ISETP.GE.U32.AND P0, PT, R5, R8, PT ;  /* 0x000000080500720c */ /* 0x000fe20003f06070 */
[----:B---3--:R-:W-:-:S05]  /*0690*/  IMAD.WIDE.U32 R4, R9, 0x24924925, RZ ;  /* 0x2492492509047825 */ /* 0x008fca00078e00ff */
[----:B------:R-:W-:-:S07]  /*06a0*/  IADD3 R4, -R5, R9, RZ ;  /* 0x0000000905047210 */ /* 0x000fce0007ffe1ff */
[----:B------:R-:W-:Y:S02]  /*06b0*/  @P0 IADD3 R7, R7, 0x1, RZ ;  /* 0x0000000107070810 */ /* 0x000fe40007ffe0ff */
[----:B------:R-:W-:Y:S02]  /*06c0*/  ISETP.LE.AND P0, PT, RZ, UR9, PT ;  /* 0x00000009ff007c0c */ /* 0x000fe4000bf03270 */
[----:B------:R-:W-:Y:S02]  /*06d0*/  LEA.HI R4, R4, R5, RZ, 0x1f ;  /* 0x0000000504047211 */ /* 0x000fe400078ff8ff */
[----:B------:R-:W-:Y:S02]  /*06e0*/  LOP3.LUT R5, RZ, R10, RZ, 0x33, !PT ;  /* 0x0000000aff057212 */ /* 0x000fe400078e33ff */
[----:B------:R-:W-:-:S05]  /*06f0*/  SHF.R.U32.HI R4, RZ, 0x2, R4 ;  /* 0x00000002ff047819 */ /* 0x000fca0000011604 */
[----:B------:R-:W-:Y:S02]  /*0700*/  IMAD R4, R4, -0x7, R9 ;  /* 0xfffffff904047824 */ /* 0x000fe400078e0209 */
[----:B------:R-:W-:Y:S02]  /*0710*/  @!P0 IADD3 R18, -R18, RZ, RZ ;  /* 0x000000ff12128210 */ /* 0x000fe40007ffe1ff */
[----:B------:R-:W-:Y:S02]  /*0720*/  ISETP.GE.AND P0, PT, R6, RZ, PT ;  /* 0x000000ff0600720c */ /* 0x000fe40003f06270 */
[----:B------:R-:W-:-:S11]  /*0730*/  SHF.L.U32 R6, R4, 0x1, RZ ;  /* 0x0000000104067819 */ /* 0x000fd600000006ff */
[----:B------:R-:W-:Y:S02]  /*0740*/  @!P0 IADD3 R7, -R7, RZ, RZ ;  /* 0x000000ff07078210 */ /* 0x000fe40007ffe1ff */
[----:B------:R-:W-:Y:S02]  /*0750*/  ISETP.NE.AND P0, PT, R10, RZ, PT ;  /* 0x000000ff0a00720c */ /* 0x000fe40003f05270 */
[----:B------:R-:W-:Y:S02]  /*0760*/  SHF.R.S32.HI R10, RZ, 0x1f, R6 ;  /* 0x0000001fff0a7819 */ /* 0x000fe40000011406 */
[C---:B------:R-:W-:Y:S02]  /*0770*/  SEL R18, R5.reuse, R18, !P0 ;  /* 0x0000001205127207 */ /* 0x040fe40004000000 */
[----:B------:R-:W-:Y:S02]  /*0780*/  SEL R7, R5, R7, !P0 ;  /* 0x0000000705077207 */ /* 0x000fe40004000000 */
[----:B------:R-:W3:Y:S01]  /*0790*/  @P5 LDC.64 R4, c[0x0][0x288] ;  /* 0x0000a200ff045b82 */ /* 0x000ee20000000a00 */
[----:B------:R-:W-:Y:S01]  /*07a0*/  IMAD R19, R18, 0xe, RZ ;  /* 0x0000000e12137824 */ /* 0x000fe200078e02ff */
[----:B------:R-:W-:-:S04]  /*07b0*/  SHF.R.S32.HI R8, RZ, 0x1f, R7 ;  /* 0x0000001fff087819 */ /* 0x000fc80000011407 */
[----:B------:R-:W-:Y:S01]  /*07c0*/  IADD3 R62, P0, R6, R19, RZ ;  /* 0x00000013063e7210 */ /* 0x000fe20007f1e0ff */
[----:B------:R-:W-:-:S03]  /*07d0*/  IMAD R8, R8, UR10, RZ ;  /* 0x0000000a08087c24 */ /* 0x000fc6000f8e02ff */
[----:B------:R-:W-:Y:S01]  /*07e0*/  LEA.HI.X.SX32 R63, R19, R10, 0x1, P0 ;  /* 0x0000000a133f7211 */ /* 0x000fe200000f0eff */
[C---:B------:R-:W-:Y:S02]  /*07f0*/  IMAD R65, R7.reuse, UR11, R8 ;  /* 0x0000000b07417c24 */ /* 0x040fe4000f8e0208 */
[----:B------:R-:W1:Y:S01]  /*0800*/  @P4 LDC.64 R8, c[0x0][0x288] ;  /* 0x0000a200ff084b82 */ /* 0x000e620000000a00 */
[----:B------:R-:W-:Y:S01]  /*0810*/  IMAD.WIDE.U32 R62, R7, UR10, R62 ;  /* 0x0000000a073e7c25 */ /* 0x000fe2000f8e003e */
[----:B------:R-:W-:-:S03]  /*0820*/  ULDC.64 UR10, c[0x0][0x290] ;  /* 0x0000a400000a7ab9 */ /* 0x000fc60000000a00 */
[----:B------:R-:W-:Y:S01]  /*0830*/  @P6 IMAD R7, R3, R12, RZ ;  /* 0x0000000c03076224 */ /* 0x000fe200078e02ff */
[----:B------:R-:W-:Y:S02]  /*0840*/  IADD3 R65, R63, R65, RZ ;  /* 0x000000413f417210 */ /* 0x000fe40007ffe0ff */
[----:B------:R-:W-:Y:S01]  /*0850*/  @P6 MOV R64, R62 ;  /* 0x0000003e00406202 */ /* 0x000fe20000000f00 */
[C---:B------:R-:W-:Y:S01]  /*0860*/  @P6 IMAD R7, R56.reuse, R13, R7 ;  /* 0x0000000d38076224 */ /* 0x040fe200078e0207 */
[----:B------:R-:W-:-:S03]  /*0870*/  IADD3 R13, R56, 0x20, RZ ;  /* 0x00000020380d7810 */ /* 0x000fc60007ffe0ff */
[----:B------:R-:W-:Y:S01]  /*0880*/  @P6 IMAD.WIDE.U32 R10, R56, R12, R64 ;  /* 0x0000000c380a6225 */ /* 0x000fe200078e0040 */
[----:B------:R-:W-:-:S04]  /*0890*/  SHF.R.S32.HI R15, RZ, 0x1f, R13 ;  /* 0x0000001fff0f7819 */ /* 0x000fc8000001140d */
[----:B------:R-:W-:Y:S01]  /*08a0*/  @P6 IADD3 R11, R11, R7, RZ ;  /* 0x000000070b0b6210 */ /* 0x000fe20007ffe0ff */
[----:B---3--:R-:W-:Y:S01]  /*08b0*/  @P5 IMAD R12, R15, R4, RZ ;  /* 0x000000040f0c5224 */ /* 0x008fe200078e02ff */
[C---:B------:R-:W-:Y:S02]  /*08c0*/  @P6 SHF.L.U32 R7, R10.reuse, 0x1, RZ ;  /* 0x000000010a076819 */ /* 0x040fe400000006ff */
[----:B------:R-:W-:Y:S01]  /*08d0*/  @P6 SHF.L.U64.HI R14, R10, 0x1, R11 ;  /* 0x000000010a0e6819 */ /* 0x000fe2000001020b */
[----:B------:R-:W-:Y:S01]  /*08e0*/  @P5 IMAD R15, R13, R5, R12 ;  /* 0x000000050d0f5224 */ /* 0x000fe200078e020c */
[----:B------:R-:W-:Y:S01]  /*08f0*/  @P5 MOV R10, R62 ;  /* 0x0000003e000a5202 */ /* 0x000fe20000000f00 */
[----:B-1----:R-:W-:Y:S01]  /*0900*/  @P4 IMAD R16, R21, R8, RZ ;  /* 0x0000000815104224 */ /* 0x002fe200078e02ff */
[----:B------:R-:W-:Y:S02]  /*0910*/  @P5 MOV R11, R65 ;  /* 0x00000041000b5202 */ /* 0x000fe40000000f00 */
[----:B------:R-:W-:Y:S01]  /*0920*/  @P6 IADD3 R38, P0, R7, R38, RZ ;  /* 0x0000002607266210 */ /* 0x000fe20007f1e0ff */
[----:B------:R-:W-:-:S03]  /*0930*/  @P5 IMAD.WIDE.U32 R10, R13, R4, R10 ;  /* 0x000000040d0a5225 */ /* 0x000fc600078e000a */
[C---:B------:R-:W-:Y:S01]  /*0940*/  @P6 IADD3.X R39, R14.reuse, R39, RZ, P0, !PT ;  /* 0x000000270e276210 */ /* 0x040fe200007fe4ff */
[----:B------:R-:W1:Y:S01]  /*0950*/  @P3 LDC.64 R12, c[0x0][0x288] ;  /* 0x0000a200ff0c3b82 */ /* 0x000e620000000a00 */
[----:B0-----:R-:W-:Y:S02]  /*0960*/  @P6 IADD3 R36, P0, R7, R36, RZ ;  /* 0x0000002407246210 */ /* 0x001fe40007f1e0ff */
[----:B------:R-:W-:Y:S01]  /*0970*/  @P5 IADD3 R11, R11, R15, RZ ;  /* 0x0000000f0b0b5210 */ /* 0x000fe20007ffe0ff */
[----:B------:R-:W-:Y:S01]  /*0980*/  @P4 IMAD R15, R17, R9, R16 ;  /* 0x00000009110f4224 */ /* 0x000fe200078e0210 */
[----:B------:R-:W-:Y:S02]  /*0990*/  @P6 IADD3.X R37, R14, R37, RZ, P0, !PT ;  /* 0x000000250e256210 */ /* 0x000fe400007fe4ff */
[C---:B------:R-:W-:Y:S01]  /*09a0*/  @P5 SHF.L.U32 R7, R10.reuse, 0x1, RZ ;  /* 0x000000010a075819 */ /* 0x040fe200000006ff */
[----:B------:R-:W0:Y:S01]  /*09b0*/  @P4 LDC.64 R4, c[0x0][0x228] ;  /* 0x00008a00ff044b82 */ /* 0x000e220000000a00 */
[----:B------:R-:W-:-:S02]  /*09c0*/  @P5 SHF.L.U64.HI R14, R10, 0x1, R11 ;  /* 0x000000010a0e5819 */ /* 0x000fc4000001020b */
[----:B------:R-:W-:Y:S02]  /*09d0*/  @P4 MOV R10, R62 ;  /* 0x0000003e000a4202 */ /* 0x000fe40000000f00 */
[----:B------:R-:W-:Y:S02]  /*09e0*/  @P4 MOV R11, R65 ;  /* 0x00000041000b4202 */ /* 0x000fe40000000f00 */
[----:B--2---:R-:W-:Y:S02]  /*09f0*/  @P5 IADD3 R34, P0, R7, R34, RZ ;  /* 0x0000002207225210 */ /* 0x004fe40007f1e0ff */
[----:B------:R-:W-:Y:S01]  /*0a00*/  @P3 MOV R16, R62 ;  /* 0x0000003e00103202 */ /* 0x000fe20000000f00 */
[----:B------:R-:W-:Y:S01]  /*0a10*/  @P4 IMAD.WIDE.U32 R8, R17, R8, R10 ;  /* 0x0000000811084225 */ /* 0x000fe200078e000a */
[----:B------:R-:W-:Y:S01]  /*0a20*/  @P5 IADD3.X R35, R14, R35, RZ, P0, !PT ;  /* 0x000000230e235210 */ /* 0x000fe200007fe4ff */
[----:B------:R-:W2:Y:S01]  /*0a30*/  @P2 LDC.64 R10, c[0x0][0x288] ;  /* 0x0000a200ff0a2b82 */ /* 0x000ea20000000a00 */
[----:B------:R-:W-:-:S02]  /*0a40*/  @P5 IADD3 R32, P0, R7, R32, RZ ;  /* 0x0000002007205210 */ /* 0x000fc40007f1e0ff */
[----:B------:R-:W-:Y:S02]  /*0a50*/  @P4 IADD3 R9, R9, R15, RZ ;  /* 0x0000000f09094210 */ /* 0x000fe40007ffe0ff */
[----:B------:R-:W-:Y:S02]  /*0a60*/  SHF.R.S32.HI R15, RZ, 0x1f, R23 ;  /* 0x0000001fff0f7819 */ /* 0x000fe40000011417 */
[C---:B------:R-:W-:Y:S02]  /*0a70*/  @P4 SHF.L.U32 R7, R8.reuse, 0x1, RZ ;  /* 0x0000000108074819 */ /* 0x040fe400000006ff */
[----:B------:R-:W-:Y:S01]  /*0a80*/  @P4 SHF.L.U64.HI R20, R8, 0x1, R9 ;  /* 0x0000000108144819 */ /* 0x000fe20000010209 */
[----:B-1----:R-:W-:Y:S01]  /*0a90*/  @P3 IMAD R8, R15, R12, RZ ;  /* 0x0000000c0f083224 */ /* 0x002fe200078e02ff */
[----:B------:R-:W-:Y:S02]  /*0aa0*/  @P3 MOV R17, R65 ;  /* 0x0000004100113202 */ /* 0x000fe40000000f00 */
[----:B------:R-:W-:Y:S01]  /*0ab0*/  @P5 IADD3.X R33, R14, R33, RZ, P0, !PT ;  /* 0x000000210e215210 */ /* 0x000fe200007fe4ff */
[----:B------:R-:W-:Y:S01]  /*0ac0*/  IMAD.WIDE.U32 R14, R57, 0x24924925, RZ ;  /* 0x24924925390e7825 */ /* 0x000fe200078e00ff */
[----:B------:R-:W-:-:S03]  /*0ad0*/  @P4 IADD3 R30, P0, R7, R30, RZ ;  /* 0x0000001e071e4210 */ /* 0x000fc60007f1e0ff */
[C---:B------:R-:W-:Y:S01]  /*0ae0*/  @P3 IMAD R21, R23.reuse, R13, R8 ;  /* 0x0000000d17153224 */ /* 0x040fe200078e0208 */
[----:B------:R-:W-:Y:S01]  /*0af0*/  @P4 IADD3.X R31, R20, R31, RZ, P0, !PT ;  /* 0x0000001f141f4210 */ /* 0x000fe200007fe4ff */
[----:B------:R-:W-:Y:S01]  /*0b00*/  @P3 IMAD.WIDE.U32 R12, R23, R12, R16 ;  /* 0x0000000c170c3225 */ /* 0x000fe200078e0010 */
[----:B------:R-:W1:Y:S01]  /*0b10*/  @P1 LDC.64 R8, c[0x0][0x288] ;  /* 0x0000a200ff081b82 */ /* 0x000e620000000a00 */
[----:B0-----:R-:W-:Y:S02]  /*0b20*/  @P4 IADD3 R4, P0, R7, R4, RZ ;  /* 0x0000000407044210 */ /* 0x001fe40007f1e0ff */
[----:B------:R-:W-:Y:S02]  /*0b30*/  IADD3 R7, R57, -R15, RZ ;  /* 0x8000000f39077210 */ /* 0x000fe40007ffe0ff */
[----:B------:R-:W-:Y:S02]  /*0b40*/  @P3 IADD3 R13, R13, R21, RZ ;  /* 0x000000150d0d3210 */ /* 0x000fe40007ffe0ff */
[----:B------:R-:W-:Y:S01]  /*0b50*/  SHF.R.S32.HI R17, RZ, 0x1f, R41 ;  /* 0x0000001fff117819 */ /* 0x000fe20000011429 */
[----:B------:R-:W0:Y:S01]  /*0b60*/  @P2 LDC.64 R22, c[0x0][0x228] ;  /* 0x00008a00ff162b82 */ /* 0x000e220000000a00 */
[----:B------:R-:W-:-:S02]  /*0b70*/  LEA.HI R7, R7, R15, RZ, 0x1f ;  /* 0x0000000f07077211 */ /* 0x000fc400078ff8ff */
[C---:B------:R-:W-:Y:S01]  /*0b80*/  @P3 SHF.L.U32 R15, R12.reuse, 0x1, RZ ;  /* 0x000000010c0f3819 */ /* 0x040fe200000006ff */
[----:B--2---:R-:W-:Y:S01]  /*0b90*/  @P2 IMAD R14, R17, R10, RZ ;  /* 0x0000000a110e2224 */ /* 0x004fe200078e02ff */
[----:B------:R-:W-:Y:S02]  /*0ba0*/  @P3 SHF.L.U64.HI R16, R12, 0x1, R13 ;  /* 0x000000010c103819 */ /* 0x000fe4000001020d */
[----:B------:R-:W-:Y:S01]  /*0bb0*/  @P2 MOV R12, R62 ;  /* 0x0000003e000c2202 */ /* 0x000fe20000000f00 */
[----:B------:R-:W-:Y:S01]  /*0bc0*/  @P2 IMAD R17, R41, R11, R14 ;  /* 0x0000000b29112224 */ /* 0x000fe200078e020e */
[----:B------:R-:W-:Y:S01]  /*0bd0*/  @P2 MOV R13, R65 ;  /* 0x00000041000d2202 */ /* 0x000fe20000000f00 */
[----:B------:R-:W2:Y:S01]  /*0be0*/  LDC R14, c[0x0][0x2ac] ;  /* 0x0000ab00ff0e7b82 */ /* 0x000ea20000000800 */
[----:B------:R-:W-:Y:S02]  /*0bf0*/  @P4 IADD3.X R5, R20, R5, RZ, P0, !PT ;  /* 0x0000000514054210 */ /* 0x000fe400007fe4ff */
[----:B------:R-:W-:Y:S01]  /*0c00*/  @P3 IADD3 R28, P0, R15, R28, RZ ;  /* 0x0000001c0f1c3210 */ /* 0x000fe20007f1e0ff */
[----:B------:R-:W-:Y:S01]  /*0c10*/  @P2 IMAD.WIDE.U32 R12, R41, R10, R12 ;  /* 0x0000000a290c2225 */ /* 0x000fe200078e000c */
[----:B------:R-:W-:-:S02]  /*0c20*/  IADD3 R41, R56, 0xa0, RZ ;  /* 0x000000a038297810 */ /* 0x000fc40007ffe0ff */
[C---:B------:R-:W-:Y:S01]  /*0c30*/  @P3 IADD3.X R29, R16.reuse, R29, RZ, P0, !PT ;  /* 0x0000001d101d3210 */ /* 0x040fe200007fe4ff */
[----:B------:R-:W3:Y:S01]  /*0c40*/  @P1 LDC.64 R20, c[0x0][0x230] ;  /* 0x00008c00ff141b82 */ /* 0x000ee20000000a00 */
[----:B------:R-:W-:Y:S02]  /*0c50*/  @P3 IADD3 R26, P0, R15, R26, RZ ;  /* 0x0000001a0f1a3210 */ /* 0x000fe40007f1e0ff */
[----:B------:R-:W-:Y:S02]  /*0c60*/  SHF.R.S32.HI R43, RZ, 0x1f, R41 ;  /* 0x0000001fff2b7819 */ /* 0x000fe40000011429 */
[----:B------:R-:W-:Y:S02]  /*0c70*/  @P2 IADD3 R13, R13, R17, RZ ;  /* 0x000000110d0d2210 */ /* 0x000fe40007ffe0ff */
[----:B------:R-:W-:Y:S01]  /*0c80*/  @P3 IADD3.X R27, R16, R27, RZ, P0, !PT ;  /* 0x0000001b101b3210 */ /* 0x000fe200007fe4ff */
[----:B------:R-:W3:Y:S01]  /*0c90*/  @P1 LDC.64 R10, c[0x0][0x228] ;  /* 0x00008a00ff0a1b82 */ /* 0x000ee20000000a00 */
[C---:B------:R-:W-:Y:S01]  /*0ca0*/  @P2 SHF.L.U32 R15, R12.reuse, 0x1, RZ ;  /* 0x000000010c0f2819 */ /* 0x040fe200000006ff */
[----:B-1----:R-:W-:Y:S01]  /*0cb0*/  @P1 IMAD R40, R43, R8, RZ ;  /* 0x000000082b281224 */ /* 0x002fe200078e02ff */
[----:B------:R-:W-:-:S02]  /*0cc0*/  @P2 SHF.L.U64.HI R16, R12, 0x1, R13 ;  /* 0x000000010c102819 */ /* 0x000fc4000001020d */
[----:B------:R-:W-:Y:S01]  /*0cd0*/  @P1 MOV R12, R62 ;  /* 0x0000003e000c1202 */ /* 0x000fe20000000f00 */
[----:B------:R-:W-:Y:S01]  /*0ce0*/  @P1 IMAD R17, R41, R9, R40 ;  /* 0x0000000929111224 */ /* 0x000fe200078e0228 */
[----:B------:R-:W-:Y:S02]  /*0cf0*/  @P1 MOV R13, R65 ;  /* 0x00000041000d1202 */ /* 0x000fe40000000f00 */
[----:B----4-:R-:W-:Y:S02]  /*0d00*/  @P2 IADD3 R24, P0, R15, R24, RZ ;  /* 0x000000180f182210 */ /* 0x010fe40007f1e0ff */
[----:B------:R-:W-:Y:S01]  /*0d10*/  SHF.R.U32.HI R7, RZ, 0x2, R7 ;  /* 0x00000002ff077819 */ /* 0x000fe20000011607 */
[----:B------:R-:W-:Y:S01]  /*0d20*/  @P1 IMAD.WIDE.U32 R8, R41, R8, R12 ;  /* 0x0000000829081225 */ /* 0x000fe200078e000c */
[----:B------:R-:W-:Y:S02]  /*0d30*/  @P2 IADD3.X R25, R16, R25, RZ, P0, !PT ;  /* 0x0000001910192210 */ /* 0x000fe400007fe4ff */
[----:B0-----:R-:W-:Y:S01]  /*0d40*/  @P2 IADD3 R22, P0, R15, R22, RZ ;  /* 0x000000160f162210 */ /* 0x001fe20007f1e0ff */
[----:B--2---:R-:W-:Y:S01]  /*0d50*/  IMAD R7, R14, UR16, R7 ;  /* 0x000000100e077c24 */ /* 0x004fe2000f8e0207 */
[----:B------:R-:W-:-:S02]  /*0d60*/  @P1 IADD3 R13, R9, R17, RZ ;  /* 0x00000011090d1210 */ /* 0x000fc40007ffe0ff */
[----:B------:R-:W-:Y:S02]  /*0d70*/  @P1 SHF.L.U32 R9, R8, 0x1, RZ ;  /* 0x0000000108091819 */ /* 0x000fe400000006ff */
[----:B------:R-:W-:Y:S02]  /*0d80*/  @P2 IADD3.X R23, R16, R23, RZ, P0, !PT ;  /* 0x0000001710172210 */ /* 0x000fe400007fe4ff */
[----:B------:R-:W-:Y:S02]  /*0d90*/  @P1 SHF.L.U64.HI R12, R8, 0x1, R13 ;  /* 0x00000001080c1819 */ /* 0x000fe4000001020d */
[----:B---3--:R-:W-:Y:S02]  /*0da0*/  @P1 IADD3 R20, P0, R9, R20, RZ ;  /* 0x0000001409141210 */ /* 0x008fe40007f1e0ff */
[----:B------:R-:W-:Y:S02]  /*0db0*/  IADD3 R7, R7, 0xc0, RZ ;  /* 0x000000c007077810 */ /* 0x000fe40007ffe0ff */
[----:B------:R-:W-:-:S02]  /*0dc0*/  @P1 IADD3.X R21, R12, R21, RZ, P0, !PT ;  /* 0x000000150c151210 */ /* 0x000fc400007fe4ff */
[----:B------:R-:W-:Y:S02]  /*0dd0*/  @P1 IADD3 R8, P0, R9, R10, RZ ;  /* 0x0000000a09081210 */ /* 0x000fe40007f1e0ff */
[----:B------:R-:W-:Y:S02]  /*0de0*/  IADD3 R17, R56, 0xc0, RZ ;  /* 0x000000c038117810 */ /* 0x000fe40007ffe0ff */
[----:B------:R-:W-:Y:S02]  /*0df0*/  @P1 IADD3.X R9, R12, R11, RZ, P0, !PT ;  /* 0x0000000b0c091210 */ /* 0x000fe400007fe4ff */
[----:B------:R-:W-:Y:S02]  /*0e00*/  ISETP.GE.U32.AND P0, PT, R7, UR10, PT ;  /* 0x0000000a07007c0c */ /* 0x000fe4000bf06070 */
[----:B------:R-:W-:Y:S02]  /*0e10*/  SHF.R.S32.HI R7, RZ, 0x1f, R7 ;  /* 0x0000001fff077819 */ /* 0x000fe40000011407 */
[----:B------:R-:W-:-:S02]  /*0e20*/  IADD3 R41, R56, 0xe0, RZ ;  /* 0x000000e038297810 */ /* 0x000fc40007ffe0ff */
[----:B------:R-:W-:Y:S02]  /*0e30*/  ISETP.GE.AND.EX P0, PT, R7, UR11, PT, P0 ;  /* 0x0000000b07007c0c */ /* 0x000fe4000bf06300 */
[----:B------:R-:W-:Y:S02]  /*0e40*/  SHF.R.S32.HI R7, RZ, 0x1f, R17 ;  /* 0x0000001fff077819 */ /* 0x000fe40000011411 */
[----:B------:R-:W-:-:S13]  /*0e50*/  ISETP.LT.U32.AND P0, PT, R57, 0xe0, !P0 ;  /* 0x000000e03900780c */ /* 0x000fda0004701070 */
[----:B------:R-:W0:Y:S01]  /*0e60*/  @P0 LDC.64 R14, c[0x0][0x288] ;  /* 0x0000a200ff0e0b82 */ /* 0x000e220000000a00 */
[----:B------:R-:W-:-:S07]  /*0e70*/  @P0 MOV R13, R65 ;  /* 0x00000041000d0202 */ /* 0x000fce0000000f00 */
[----:B------:R-:W1:Y:S01]  /*0e80*/  @P0 LDC.64 R10, c[0x0][0x230] ;  /* 0x00008c00ff0a0b82 */ /* 0x000e620000000a00 */
[----:B0-----:R-:W-:-:S04]  /*0e90*/  @P0 IMAD R12, R7, R14, RZ ;  /* 0x0000000e070c0224 */ /* 0x001fc800078e02ff */
[----:B------:R-:W-:Y:S01]  /*0ea0*/  @P0 IMAD R7, R17, R15, R12 ;  /* 0x0000000f11070224 */ /* 0x000fe200078e020c */
[----:B------:R-:W-:-:S05]  /*0eb0*/  @P0 MOV R12, R62 ;  /* 0x0000003e000c0202 */ /* 0x000fca0000000f00 */
[----:B------:R-:W-:-:S05]  /*0ec0*/  @P0 IMAD.WIDE.U32 R12, R17, R14, R12 ;  /* 0x0000000e110c0225 */ /* 0x000fca00078e000c */
[----:B------:R-:W-:Y:S02]  /*0ed0*/  @P0 IADD3 R7, R13, R7, RZ ;  /* 0x000000070d070210 */ /* 0x000fe40007ffe0ff */
[C---:B------:R-:W-:Y:S02]  /*0ee0*/  @P0 SHF.L.U32 R17, R12.reuse, 0x1, RZ ;  /* 0x000000010c110819 */ /* 0x040fe400000006ff */
[----:B------:R-:W-:Y:S02]  /*0ef0*/  @P0 SHF.L.U64.HI R14, R12, 0x1, R7 ;  /* 0x000000010c0e0819 */ /* 0x000fe40000010207 */
[----:B-1----:R-:W-:Y:S02]  /*0f00*/  @P0 IADD3 R12, P6, R17, R10, RZ ;  /* 0x0000000a110c0210 */ /* 0x002fe40007fde0ff */
[----:B------:R-:W-:Y:S02]  /*0f10*/  MOV R7, RZ ;  /* 0x000000ff00077202 */ /* 0x000fe40000000f00 */
[----:B------:R-:W-:-:S02]  /*0f20*/  @P0 IADD3.X R13, R14, R11, RZ, P6, !PT ;  /* 0x0000000b0e0d0210 */ /* 0x000fc400037fe4ff */
[----:B------:R-:W0:Y:S01]  /*0f30*/  @P0 LDC.64 R10, c[0x0][0x228] ;  /* 0x00008a00ff0a0b82 */ /* 0x000e220000000a00 */
[----:B------:R-:W-:Y:S02]  /*0f40*/  SHF.R.S32.HI R15, RZ, 0x1f, R41 ;  /* 0x0000001fff0f7819 */ /* 0x000fe40000011429 */
[----:B0-----:R-:W-:-:S04]  /*0f50*/  @P0 IADD3 R16, P6, R17, R10, RZ ;  /* 0x0000000a11100210 */ /* 0x001fc80007fde0ff */
[----:B------:R-:W-:Y:S01]  /*0f60*/  @P0 IADD3.X R17, R14, R11, RZ, P6, !PT ;  /* 0x0000000b0e110210 */ /* 0x000fe200037fe4ff */
[----:B------:R-:W-:-:S04]  /*0f70*/  HFMA2.MMA R14, -RZ, RZ, 0, 0 ;  /* 0x00000000ff0e7435 */ /* 0x000fc800000001ff */
[----:B------:R-:W5:Y:S06]  /*0f80*/  @P0 LDG.E R7, desc[UR14][R16.64] ;  /* 0x0000000e10070981 */ /* 0x000f6c000c1e1900 */
[----:B------:R0:W5:Y:S01]  /*0f90*/  @P0 LDG.E R14, desc[UR14][R12.64] ;  /* 0x0000000e0c0e0981 */ /* 0x000162000c1e1900 */
[----:B------:R-:W-:-:S04]  /*0fa0*/  ISETP.GE.U32.AND P0, PT, R41, UR10, PT ;  /* 0x0000000a29007c0c */ /* 0x000fc8000bf06070 */
[----:B------:R-:W-:Y:S01]  /*0fb0*/  ISETP.GE.AND.EX P0, PT, R15, UR11, PT, P0 ;  /* 0x0000000b0f007c0c */ /* 0x000fe2000bf06300 */
[----:B------:R-:W-:-:S03]  /*0fc0*/  ULDC.64 UR10, c[0x0][0x248] ;  /* 0x00009200000a7ab9 */ /* 0x000fc60000000a00 */
[----:B------:R-:W-:-:S13]  /*0fd0*/  ISETP.GT.U32.OR P0, PT, R57, 0xdf, P0 ;  /* 0x000000df3900780c */ /* 0x000fda0000704470 */
[----:B------:R-:W1:Y:S01]  /*0fe0*/  @!P0 LDC.64 R42, c[0x0][0x288] ;  /* 0x0000a200ff2a8b82 */ /* 0x000e620000000a00 */
[----:B0-----:R-:W-:Y:S02]  /*0ff0*/  @!P0 MOV R12, R62 ;  /* 0x0000003e000c8202 */ /* 0x001fe40000000f00 */
[----:B------:R-:W-:-:S05]  /*1000*/  @!P0 MOV R13, R65 ;  /* 0x00000041000d8202 */ /* 0x000fca0000000f00 */
[----:B------:R-:W0:Y:S01]  /*1010*/  @!P0 LDC.64 R10, c[0x0][0x230] ;  /* 0x00008c00ff0a8b82 */ /* 0x000e220000000a00 */
[-C--:B-1----:R-:W-:Y:S02]  /*1020*/  @!P0 IMAD R40, R15, R42.reuse, RZ ;  /* 0x0000002a0f288224 */ /* 0x082fe400078e02ff */
[----:B------:R-:W-:-:S04]  /*1030*/  @!P0 IMAD.WIDE.U32 R12, R41, R42, R12 ;  /* 0x0000002a290c8225 */ /* 0x000fc800078e000c */
[----:B------:R-:W-:Y:S02]  /*1040*/  @!P0 IMAD R15, R41, R43, R40 ;  /* 0x0000002b290f8224 */ /* 0x000fe400078e0228 */
[----:B------:R-:W1:Y:S03]  /*1050*/  @!P0 LDC.64 R40, c[0x0][0x228] ;  /* 0x00008a00ff288b82 */ /* 0x000e660000000a00 */
[----:B------:R-:W-:Y:S02]  /*1060*/  @!P0 IADD3 R15, R13, R15, RZ ;  /* 0x0000000f0d0f8210 */ /* 0x000fe40007ffe0ff */
[C---:B------:R-:W-:Y:S02]  /*1070*/  @!P0 SHF.L.U32 R13, R12.reuse, 0x1, RZ ;  /* 0x000000010c0d8819 */ /* 0x040fe400000006ff */
[----:B------:R-:W-:Y:S02]  /*1080*/  @!P0 SHF.L.U64.HI R16, R12, 0x1, R15 ;  /* 0x000000010c108819 */ /* 0x000fe4000001020f */
[----:B0-----:R-:W-:Y:S01]  /*1090*/  @!P0 IADD3 R10, P6, R13, R10, RZ ;  /* 0x0000000a0d0a8210 */ /* 0x001fe20007fde0ff */
[----:B------:R-:W-:-:S03]  /*10a0*/  UIMAD.WIDE UR10, UR9, 0x8, UR10 ;  /* 0x00000008090a78a5 */ /* 0x000fc6000f8e020a */
[----:B------:R-:W-:-:S03]  /*10b0*/  @!P0 IADD3.X R11, R16, R11, RZ, P6, !PT ;  /* 0x0000000b100b8210 */ /* 0x000fc600037fe4ff */
[----:B------:R-:W-:Y:S02]  /*10c0*/  MOV R17, UR11 ;  /* 0x0000000b00117c02 */ /* 0x000fe40008000f00 */
[----:B-1----:R-:W-:-:S04]  /*10d0*/  @!P0 IADD3 R12, P6, R13, R40, RZ ;  /* 0x000000280d0c8210 */ /* 0x002fc80007fde0ff */
[----:B------:R-:W-:Y:S02]  /*10e0*/  @!P0 IADD3.X R13, R16, R41, RZ, P6, !PT ;  /* 0x00000029100d8210 */ /* 0x000fe400037fe4ff */
[----:B------:R-:W-:-:S06]  /*10f0*/  MOV R16, UR10 ;  /* 0x0000000a00107c02 */ /* 0x000fcc0008000f00 */
[----:B------:R-:W2:Y:S01]  /*1100*/  LDG.E.64 R16, desc[UR14][R16.64] ;  /* 0x0000000e10107981 */ /* 0x000ea2000c1e1b00 */
[----:B------:R-:W-:Y:S02]  /*1110*/  ISETP.NE.AND P6, PT, R59, RZ, PT ;  /* 0x000000ff3b00720c */ /* 0x000fe40003fc5270 */
[----:B------:R-:W-:Y:S02]  /*1120*/  CS2R R54, SRZ ;  /* 0x0000000000367805 */ /* 0x000fe4000001ff00 */
[----:B------:R-:W-:Y:S02]  /*1130*/  CS2R R52, SRZ ;  /* 0x0000000000347805 */ /* 0x000fe4000001ff00 */
[----:B------:R-:W-:Y:S02]  /*1140*/  CS2R R50, SRZ ;  /* 0x0000000000327805 */ /* 0x000fe4000001ff00 */
[----:B------:R-:W-:Y:S02]  /*1150*/  CS2R R48, SRZ ;  /* 0x0000000000307805 */ /* 0x000fe4000001ff00 */
[----:B------:R-:W-:-:S02]  /*1160*/  CS2R R46, SRZ ;  /* 0x00000000002e7805 */ /* 0x000fc4000001ff00 */
[----:B------:R-:W-:Y:S01]  /*1170*/  CS2R R44, SRZ ;  /* 0x00000000002c7805 */ /* 0x000fe2000001ff00 */
[----:B------:R-:W5:Y:S04]  /*1180*/  @P5 LDG.E R55, desc[UR14][R34.64] ;  /* 0x0000000e22375981 */ /* 0x000f68000c1e1900 */
        /* <DEDUP_REMOVED lines=8> */
[----:B------:R-:W5:Y:S01]  /*1210*/  @P1 LDG.E R47, desc[UR14][R20.64] ;  /* 0x0000000e142f1981 */ /* 0x000f62000c1e1900 */
[----:B------:R-:W-:-:S03]  /*1220*/  HFMA2.MMA R15, -RZ, RZ, 0, 0 ;  /* 0x00000000ff0f7435 */ /* 0x000fc600000001ff */
[----:B------:R0:W5:Y:S01]  /*1230*/  @P4 LDG.E R49, desc[UR14][R4.64] ;  /* 0x0000000e04314981 */ /* 0x000162000c1e1900 */
[----:B------:R-:W-:Y:S01]  /*1240*/  UMOV UR13, 0x3f800000 ;  /* 0x3f800000000d7882 */ /* 0x000fe20000000000 */
[----:B------:R-:W-:Y:S02]  /*1250*/  BSSY B0, `(.L_x_78) ;  /* 0x0000020000007945 */ /* 0x000fe40003800000 */
[----:B------:R1:W5:Y:S04]  /*1260*/  @P1 LDG.E R44, desc[UR14][R8.64] ;  /* 0x0000000e082c1981 */ /* 0x000368000c1e1900 */
[----:B------:R3:W5:Y:S01]  /*1270*/  @!P0 LDG.E R15, desc[UR14][R10.64] ;  /* 0x0000000e0a0f8981 */ /* 0x000762000c1e1900 */
[----:B0-----:R-:W-:-:S06]  /*1280*/  MOV R4, RZ ;  /* 0x000000ff00047202 */ /* 0x001fcc0000000f00 */
[----:B------:R0:W5:Y:S01]  /*1290*/  @!P0 LDG.E R4, desc[UR14][R12.64] ;  /* 0x0000000e0c048981 */ /* 0x000162000c1e1900 */
[----:B-1----:R-:W-:Y:S02]  /*12a0*/  CS2R R8, SRZ ;  /* 0x0000000000087805 */ /* 0x002fe4000001ff00 */
[----:B---3--:R-:W-:Y:S02]  /*12b0*/  CS2R R10, SRZ ;  /* 0x00000000000a7805 */ /* 0x008fe4000001ff00 */
[----:B--2---:R-:W-:-:S13]  /*12c0*/  R2UR UR17, R16 ;  /* 0x00000000101172ca */ /* 0x004fda00000e0000 */
[----:B------:R-:W-:-:S05]  /*12d0*/  MOV R16, UR17 ;  /* 0x0000001100107c02 */ /* 0x000fca0008000f00 */
[----:B------:R-:W-:-:S05]  /*12e0*/  FFMA.FTZ R17, -R16, UR17, R17 ;  /* 0x0000001110117c23 */ /* 0x000fca0008010111 */
[----:B------:R-:W-:-:S13]  /*12f0*/  FSETP.GTU.FTZ.AND P0, PT, R17, RZ, PT ;  /* 0x000000ff1100720b */ /* 0x000fda0003f1c000 */
[----:B------:R-:W-:Y:S01]  /*1300*/  VOTEU.ANY UP0, P0 ;  /* 0x00000000003f7886 */ /* 0x000fe20000000100 */
[----:B------:R-:W-:-:S04]  /*1310*/  PLOP3.LUT P0, PT, PT, PT, UP0, 0x80, 0x0 ;  /* 0x000000000000781c */ /* 0x000fc80003f0f008 */
[----:B------:R-:W-:-:S09]  /*1320*/  @UP0 ULDC UR10, c[0x0][0x250] ;  /* 0x00009400000a0ab9 */ /* 0x000fd20000000800 */
[----:B------:R-:W-:Y:S01]  /*1330*/  @P0 FADD.FTZ R5, R17, UR10 ;  /* 0x0000000a11050e21 */ /* 0x000fe20008010000 */
[----:B------:R-:W-:Y:S01]  /*1340*/  PLOP3.LUT P0, PT, PT, PT, UP0, 0x80, 0x0 ;  /* 0x000000000000781c */ /* 0x000fe20003f0f008 */
[----:B------:R-:W-:-:S12]  /*1350*/  ULDC.U8 UR10, c[0x0][0x2a4] ;  /* 0x0000a900000a7ab9 */ /* 0x000fd80000000000 */
[----:B------:R-:W1:Y:S01]  /*1360*/  @P0 MUFU.RSQ R5, R5 ;  /* 0x0000000500050308 */ /* 0x000e620000001400 */
[----:B------:R-:W-:-:S13]  /*1370*/  PLOP3.LUT P0, PT, PT, PT, UP0, 0x80, 0x0 ;  /* 0x000000000000781c */ /* 0x000fda0003f0f008 */
[----:B-1----:R-:W-:Y:S02]  /*1380*/  @P0 R2UR UR13, R5 ;  /* 0x00000000050d02ca */ /* 0x002fe400000e0000 */
[----:B------:R-:W-:-:S13]  /*1390*/  ISETP.GT.U32.AND P0, PT, R57, 0xdf, PT ;  /* 0x000000df3900780c */ /* 0x000fda0003f04070 */
[----:B0-----:R-:W-:Y:S05]  /*13a0*/  @P0 BRA `(.L_x_79) ;  /* 0x0000000000280947 */ /* 0x001fea0003800000 */
        /* <DEDUP_REMOVED lines=10> */
.L_x_79:
[----:B------:R-:W-:Y:S05]  /*1450*/  BSYNC B0 ;  /* 0x0000000000007941 */ /* 0x000fea0003800000 */
.L_x_78:
[----:B------:R-:W-:Y:S02]  /*1460*/  ISETP.NE.AND P0, PT, RZ, UR10, PT ;  /* 0x0000000aff007c0c */ /* 0x000fe4000bf05270 */
[C---:B-----5:R-:W-:Y:S02]  /*1470*/  PRMT R5, R54.reuse, 0x7632, R5 ;  /* 0x0000763236057816 */ /* 0x060fe40000000005 */
[----:B------:R-:W-:Y:S02]  /*1480*/  SHF.L.U32 R6, R54, 0x10, RZ ;  /* 0x0000001036067819 */ /* 0x000fe400000006ff */
[----:B0-----:R-:W-:Y:S02]  /*1490*/  PRMT R12, R55, 0x7632, R12 ;  /* 0x00007632370c7816 */ /* 0x001fe4000000000c */
[----:B------:R-:W-:Y:S01]  /*14a0*/  SHF.L.U32 R5, R5, 0x10, RZ ;  /* 0x0000001005057819 */ /* 0x000fe200000006ff */
[----:B------:R-:W-:Y:S01]  /*14b0*/  FADD.FTZ R6, R6, -UR17 ;  /* 0x8000001106067e21 */ /* 0x000fe20008010000 */
[----:B------:R-:W-:-:S02]  /*14c0*/  SHF.L.U32 R13, R55, 0x10, RZ ;  /* 0x00000010370d7819 */ /* 0x000fc400000006ff */
[----:B------:R-:W-:Y:S01]  /*14d0*/  SHF.L.U32 R28, R12, 0x10, RZ ;  /* 0x000000100c1c7819 */ /* 0x000fe200000006ff */
[----:B------:R-:W-:Y:S01]  /*14e0*/  FADD.FTZ R12, R5, -UR17 ;  /* 0x80000011050c7e21 */ /* 0x000fe20008010000 */
[----:B------:R-:W-:Y:S01]  /*14f0*/  PRMT R22, R53, 0x7632, R22 ;  /* 0x0000763235167816 */ /* 0x000fe20000000016 */
[----:B------:R-:W-:Y:S01]  /*1500*/  FMUL.FTZ R5, R6, UR13 ;  /* 0x0000000d06057c20 */ /* 0x000fe20008410000 */
[----:B------:R-:W-:Y:S01]  /*1510*/  PRMT R21, R52, 0x7632, R21 ;  /* 0x0000763234157816 */ /* 0x000fe20000000015 */
[----:B------:R-:W-:Y:S01]  /*1520*/  FADD.FTZ R29, R13, -UR17 ;  /* 0x800000110d1d7e21 */ /* 0x000fe20008010000 */
[----:B------:R-:W-:Y:S01]  /*1530*/  P2R R58, PR, RZ, 0x1 ;  /* 0x00000001ff3a7803 */ /* 0x000fe20000000000 */
[----:B------:R-:W-:Y:S01]  /*1540*/  FMUL.FTZ R6, R12, UR13 ;  /* 0x0000000d0c067c20 */ /* 0x000fe20008410000 */
[----:B------:R-:W-:Y:S02]  /*1550*/  SHF.L.U32 R24, R53, 0x10, RZ ;  /* 0x0000001035187819 */ /* 0x000fe400000006ff */
[----:B------:R-:W-:-:S02]  /*1560*/  SHF.L.U32 R23, R52, 0x10, RZ ;  /* 0x0000001034177819 */ /* 0x000fc400000006ff */
        /* <DEDUP_REMOVED lines=21> */
.L_x_80:
        /* <DEDUP_REMOVED lines=26> */
.L_x_81:
[----:B------:R-:W-:Y:S01]  /*1860*/  FFMA.FTZ R26, R6, R16, R13 ;  /* 0x00000010061a7223 */ /* 0x000fe2000001000d */
[----:B------:R-:W-:Y:S01]  /*1870*/  FMUL.FTZ R12, R23, R8 ;  /* 0x00000008170c7220 */ /* 0x000fe20000410000 */
[----:B------:R-:W-:Y:S01]  /*1880*/  FADD.FTZ R25, R16, R17 ;  /* 0x0000001110197221 */ /* 0x000fe20000010000 */
[C---:B------:R-:W-:Y:S02]  /*1890*/  PRMT R16, R50.reuse, 0x7632, R16 ;  /* 0x0000763232107816 */ /* 0x040fe40000000010 */
[----:B------:R-:W-:Y:S01]  /*18a0*/  SHF.L.U32 R17, R50, 0x10, RZ ;  /* 0x0000001032117819 */ /* 0x000fe200000006ff */
[----:B------:R-:W-:Y:S01]  /*18b0*/  FFMA.FTZ R13, R19, R12, R26 ;  /* 0x0000000c130d7223 */ /* 0x000fe2000001001a */
[----:B------:R-:W-:Y:S01]  /*18c0*/  SHF.L.U32 R26, R16, 0x10, RZ ;  /* 0x00000010101a7819 */ /* 0x000fe200000006ff */
[----:B------:R-:W-:Y:S01]  /*18d0*/  FADD.FTZ R12, R25, R12 ;  /* 0x0000000c190c7221 */ /* 0x000fe20000010000 */
[----:B------:R-:W-:Y:S01]  /*18e0*/  PRMT R27, R49, 0x7632, R27 ;  /* 0x00007632311b7816 */ /* 0x000fe2000000001b */
[----:B------:R-:W-:Y:S01]  /*18f0*/  FADD.FTZ R17, R17, -UR17 ;  /* 0x8000001111117e21 */ /* 0x000fe20008010000 */
[----:B------:R-:W-:Y:S01]  /*1900*/  SHF.L.U32 R25, R49, 0x10, RZ ;  /* 0x0000001031197819 */ /* 0x000fe200000006ff */
[----:B------:R-:W-:Y:S01]  /*1910*/  FADD.FTZ R28, R26, -UR17 ;  /* 0x800000111a1c7e21 */ /* 0x000fe20008010000 */
[----:B------:R-:W-:Y:S01]  /*1920*/  SHF.L.U32 R26, R27, 0x10, RZ ;  /* 0x000000101b1a7819 */ /* 0x000fe200000006ff */
[----:B------:R-:W-:Y:S01]  /*1930*/  FMUL.FTZ R27, R17, UR13 ;  /* 0x0000000d111b7c20 */ /* 0x000fe20008410000 */
[----:B------:R-:W-:Y:S01]  /*1940*/  PRMT R16, R51, 0x7632, R16 ;  /* 0x0000763233107816 */ /* 0x000fe20000000010 */
        /* <DEDUP_REMOVED lines=21> */
.L_x_82:
[----:B------:R-:W-:Y:S01]  /*1aa0*/  FFMA.FTZ R32, R20, R17, R13 ;  /* 0x0000001114207223 */ /* 0x000fe2000001000d */
[----:B------:R-:W-:Y:S01]  /*1ab0*/  FADD.FTZ R29, R17, R12 ;  /* 0x0000000c111d7221 */ /* 0x000fe20000010000 */
[----:B------:R-:W-:Y:S01]  /*1ac0*/  SHF.L.U32 R17, R51, 0x10, RZ ;  /* 0x0000001033117819 */ /* 0x000fe200000006ff */
[----:B------:R-:W-:Y:S01]  /*1ad0*/  FMUL.FTZ R30, R25, R8 ;  /* 0x00000008191e7220 */ /* 0x000fe20000410000 */
[----:B------:R-:W-:-:S03]  /*1ae0*/  SHF.L.U32 R16, R16, 0x10, RZ ;  /* 0x0000001010107819 */ /* 0x000fc600000006ff */
[----:B------:R-:W-:Y:S01]  /*1af0*/  FFMA.FTZ R13, R27, R30, R32 ;  /* 0x0000001e1b0d7223 */ /* 0x000fe20000010020 */
[--C-:B------:R-:W-:Y:S01]  /*1b00*/  FADD.FTZ R12, R29, R30.reuse ;  /* 0x0000001e1d0c7221 */ /* 0x100fe20000010000 */
[----:B------:R-:W-:Y:S01]  /*1b10*/  FADD.FTZ R17, R17, -UR17 ;  /* 0x8000001111117e21 */ /* 0x000fe20008010000 */
[----:B------:R-:W-:Y:S01]  /*1b20*/  PRMT R30, R48, 0x7632, R30 ;  /* 0x00007632301e7816 */ /* 0x000fe2000000001e */
[----:B------:R-:W-:Y:S01]  /*1b30*/  FADD.FTZ R16, R16, -UR17 ;  /* 0x8000001110107e21 */ /* 0x000fe20008010000 */
        /* <DEDUP_REMOVED lines=24> */
.L_x_83:
[----:B------:R-:W-:Y:S01]  /*1cc0*/  FFMA.FTZ R36, R28, R17, R13 ;  /* 0x000000111c247223 */ /* 0x000fe2000001000d */
[----:B------:R-:W-:Y:S01]  /*1cd0*/  FADD.FTZ R33, R17, R12 ;  /* 0x0000000c11217221 */ /* 0x000fe20000010000 */
[C---:B------:R-:W-:Y:S01]  /*1ce0*/  PRMT R17, R46.reuse, 0x7632, R17 ;  /* 0x000076322e117816 */ /* 0x040fe20000000011 */
[----:B------:R-:W-:Y:S01]  /*1cf0*/  FMUL.FTZ R16, R29, R8 ;  /* 0x000000081d107220 */ /* 0x000fe20000410000 */
[----:B------:R-:W-:Y:S02]  /*1d00*/  SHF.L.U32 R34, R46, 0x10, RZ ;  /* 0x000000102e227819 */ /* 0x000fe400000006ff */
[----:B------:R-:W-:Y:S01]  /*1d10*/  SHF.L.U32 R17, R17, 0x10, RZ ;  /* 0x0000001011117819 */ /* 0x000fe200000006ff */
[----:B------:R-:W-:Y:S01]  /*1d20*/  FFMA.FTZ R13, R31, R16, R36 ;  /* 0x000000101f0d7223 */ /* 0x000fe20000010024 */
[----:B------:R-:W-:Y:S01]  /*1d30*/  PRMT R35, R45, 0x7632, R35 ;  /* 0x000076322d237816 */ /* 0x000fe20000000023 */
[----:B------:R-:W-:Y:S01]  /*1d40*/  FADD.FTZ R36, R34, -UR17 ;  /* 0x8000001122247e21 */ /* 0x000fe20008010000 */
[--C-:B------:R-:W-:Y:S01]  /*1d50*/  FADD.FTZ R12, R33, R16.reuse ;  /* 0x00000010210c7221 */ /* 0x100fe20000010000 */
[----:B------:R-:W-:Y:S01]  /*1d60*/  FADD.FTZ R37, R17, -UR17 ;  /* 0x8000001111257e21 */ /* 0x000fe20008010000 */
[----:B------:R-:W-:Y:S01]  /*1d70*/  SHF.L.U32 R34, R35, 0x10, RZ ;  /* 0x0000001023227819 */ /* 0x000fe200000006ff */
[----:B------:R-:W-:Y:S01]  /*1d80*/  FMUL.FTZ R35, R36, UR13 ;  /* 0x0000000d24237c20 */ /* 0x000fe20008410000 */
[----:B------:R-:W-:Y:S01]  /*1d90*/  SHF.L.U32 R33, R45, 0x10, RZ ;  /* 0x000000102d217819 */ /* 0x000fe200000006ff */
[----:B------:R-:W-:Y:S01]  /*1da0*/  FMUL.FTZ R17, R30, R9 ;  /* 0x000000091e117220 */ /* 0x000fe20000410000 */
[----:B------:R-:W-:Y:S01]  /*1db0*/  PRMT R16, R47, 0x7632, R16 ;  /* 0x000076322f107816 */ /* 0x000fe20000000010 */
        /* <DEDUP_REMOVED lines=20> */
.L_x_84:
        /* <DEDUP_REMOVED lines=29> */
[----:B-1----:R-:W-:Y:S01]  /*20d0*/  FADD.FTZ R69, -R67, 1 ;  /* 0x3f80000043457421 */ /* 0x002fe20000010100 */
[----:B------:R-:W-:Y:S02]  /*20e0*/  FMUL.FTZ R38, R38, R67 ;  /* 0x0000004326267220 */ /* 0x000fe40000410000 */
[----:B------:R-:W-:Y:S01]  /*20f0*/  FMUL.FTZ R37, R37, R60 ;  /* 0x0000003c25257220 */ /* 0x000fe20000410000 */
[----:B------:R-:W-:-:S04]  /*2100*/  FFMA.FTZ R69, R16, R69, 1 ;  /* 0x3f80000010457423 */ /* 0x000fc80000010045 */
[----:B------:R-:W-:-:S07]  /*2110*/  FMUL.FTZ R38, R38, R69 ;  /* 0x0000004526267220 */ /* 0x000fce0000410000 */
.L_x_85:
[----:B------:R-:W-:Y:S01]  /*2120*/  FFMA.FTZ R42, R36, R17, R13 ;  /* 0x00000011242a7223 */ /* 0x000fe2000001000d */
[----:B------:R-:W-:Y:S01]  /*2130*/  FMUL.FTZ R16, R37, R8 ;  /* 0x0000000825107220 */ /* 0x000fe20000410000 */
[--C-:B------:R-:W-:Y:S01]  /*2140*/  FADD.FTZ R41, R17, R12.reuse ;  /* 0x0000000c11297221 */ /* 0x100fe20000010000 */
[----:B------:R-:W-:Y:S01]  /*2150*/  PRMT R12, R14, 0x7632, R12 ;  /* 0x000076320e0c7816 */ /* 0x000fe2000000000c */
[----:B------:R-:W-:Y:S01]  /*2160*/  FMUL.FTZ R17, R38, R9 ;  /* 0x0000000926117220 */ /* 0x000fe20000410000 */
[----:B------:R-:W-:Y:S01]  /*2170*/  FFMA.FTZ R13, R39, R16, R42 ;  /* 0x00000010270d7223 */ /* 0x000fe2000001002a */
[----:B------:R-:W-:Y:S01]  /*2180*/  FADD.FTZ R16, R41, R16 ;  /* 0x0000001029107221 */ /* 0x000fe20000010000 */
[----:B------:R-:W-:Y:S02]  /*2190*/  SHF.L.U32 R41, R14, 0x10, RZ ;  /* 0x000000100e297819 */ /* 0x000fe400000006ff */
[----:B------:R-:W-:Y:S01]  /*21a0*/  SHF.L.U32 R42, R12, 0x10, RZ ;  /* 0x000000100c2a7819 */ /* 0x000fe200000006ff */
[----:B------:R-:W-:Y:S01]  /*21b0*/  FFMA.FTZ R12, R40, R17, R13 ;  /* 0x00000011280c7223 */ /* 0x000fe2000001000d */
[--C-:B------:R-:W-:Y:S01]  /*21c0*/  FADD.FTZ R13, R17, R16.reuse ;  /* 0x00000010110d7221 */ /* 0x100fe20000010000 */
[----:B------:R-:W-:Y:S01]  /*21d0*/  PRMT R16, R7, 0x7632, R16 ;  /* 0x0000763207107816 */ /* 0x000fe20000000010 */
[----:B------:R-:W-:Y:S01]  /*21e0*/  FADD.FTZ R43, R41, -UR17 ;  /* 0x80000011292b7e21 */ /* 0x000fe20008010000 */
[----:B------:R-:W-:Y:S01]  /*21f0*/  FADD.FTZ R60, R42, -UR17 ;  /* 0x800000112a3c7e21 */ /* 0x000fe20008010000 */
[----:B------:R-:W-:-:S02]  /*2200*/  SHF.L.U32 R41, R7, 0x10, RZ ;  /* 0x0000001007297819 */ /* 0x000fc400000006ff */
        /* <DEDUP_REMOVED lines=17> */
[----:B-1----:R-:W-:Y:S01]  /*2320*/  FMUL.FTZ R42, R42, R69 ;  /* 0x000000452a2a7220 */ /* 0x002fe20000410000 */
[----:B------:R-:W-:Y:S02]  /*2330*/  FADD.FTZ R69, -R69, 1 ;  /* 0x3f80000045457421 */ /* 0x000fe40000010100 */
[----:B------:R-:W-:Y:S02]  /*2340*/  FMUL.FTZ R41, R41, R16 ;  /* 0x0000001029297220 */ /* 0x000fe40000410000 */
[----:B------:R-:W-:-:S04]  /*2350*/  FFMA.FTZ R69, R17, R69, 1 ;  /* 0x3f80000011457423 */ /* 0x000fc80000010045 */
[----:B------:R-:W-:-:S07]  /*2360*/  FMUL.FTZ R42, R42, R69 ;  /* 0x000000452a2a7220 */ /* 0x000fce0000410000 */
.L_x_86:
[----:B------:R-:W-:-:S04]  /*2370*/  FMUL.FTZ R16, R41, R8 ;  /* 0x0000000829107220 */ /* 0x000fc80000410000 */
[----:B------:R-:W-:Y:S01]  /*2380*/  FFMA.FTZ R17, R43, R16, R12 ;  /* 0x000000102b117223 */ /* 0x000fe2000001000c */
[----:B------:R-:W-:Y:S01]  /*2390*/  FADD.FTZ R16, R13, R16 ;  /* 0x000000100d107221 */ /* 0x000fe20000010000 */
[----:B------:R-:W-:-:S04]  /*23a0*/  FMUL.FTZ R13, R42, R9 ;  /* 0x000000092a0d7220 */ /* 0x000fc80000410000 */
[----:B------:R-:W-:Y:S01]  /*23b0*/  FFMA.FTZ R12, R60, R13, R17 ;  /* 0x0000000d3c0c7223 */ /* 0x000fe20000010011 */
[--C-:B------:R-:W-:Y:S01]  /*23c0*/  FADD.FTZ R13, R13, R16.reuse ;  /* 0x000000100d0d7221 */ /* 0x100fe20000010000 */
[C---:B------:R-:W-:Y:S02]  /*23d0*/  PRMT R16, R15.reuse, 0x7632, R16 ;  /* 0x000076320f107816 */ /* 0x040fe40000000010 */
[----:B------:R-:W-:Y:S02]  /*23e0*/  SHF.L.U32 R17, R15, 0x10, RZ ;  /* 0x000000100f117819 */ /* 0x000fe400000006ff */
[----:B------:R-:W-:-:S03]  /*23f0*/  SHF.L.U32 R16, R16, 0x10, RZ ;  /* 0x0000001010107819 */ /* 0x000fc600000006ff */
[----:B------:R-:W-:Y:S01]  /*2400*/  FADD.FTZ R61, R17, -UR17 ;  /* 0x80000011113d7e21 */ /* 0x000fe20008010000 */
[----:B------:R-:W-:Y:S01]  /*2410*/  PRMT R17, R4, 0x7632, R17 ;  /* 0x0000763204117816 */ /* 0x000fe20000000011 */
[----:B------:R-:W-:Y:S02]  /*2420*/  FADD.FTZ R66, R16, -UR17 ;  /* 0x8000001110427e21 */ /* 0x000fe40008010000 */
[----:B------:R-:W-:Y:S01]  /*2430*/  FMUL.FTZ R61, R61, UR13 ;  /* 0x0000000d3d3d7c20 */ /* 0x000fe20008410000 */
[----:B------:R-:W-:Y:S01]  /*2440*/  SHF.L.U32 R16, R17, 0x10, RZ ;  /* 0x0000001011107819 */ /* 0x000fe200000006ff */
[----:B------:R-:W-:Y:S01]  /*2450*/  FMUL.FTZ R66, R66, UR13 ;  /* 0x0000000d42427c20 */ /* 0x000fe20008410000 */
[----:B------:R-:W-:Y:S01]  /*2460*/  SHF.L.U32 R17, R4, 0x10, RZ ;  /* 0x0000001004117819 */ /* 0x000fe200000006ff */
[----:B------:R-:W-:Y:S06]  /*2470*/  @!P0 BRA `(.L_x_87) ;  /* 0x0000000000488947 */ /* 0x000fec0003800000 */
[----:B------:R-:W-:-:S04]  /*2480*/  FFMA.FTZ R67, R61, R8, R10 ;  /* 0x000000083d437223 */ /* 0x000fc8000001000a */
[----:B------:R-:W-:-:S06]  /*2490*/  FMUL.FTZ R68, R67, -1.4426950216293334961 ;  /* 0xbfb8aa3b43447820 */ /* 0x000fcc0000410000 */
[----:B------:R-:W0:Y:S02]  /*24a0*/  MUFU.EX2 R68, R68 ;  /* 0x0000004400447308 */ /* 0x000e240000000800 */
[----:B0-----:R-:W-:-:S06]  /*24b0*/  FADD.FTZ R69, R68, 1 ;  /* 0x3f80000044457421 */ /* 0x001fcc0000010000 */
[----:B------:R-:W0:Y:S02]  /*24c0*/  MUFU.RCP R69, R69 ;  /* 0x0000004500457308 */ /* 0x000e240000001000 */
[----:B0-----:R-:W-:Y:S01]  /*24d0*/  FADD.FTZ R68, -R69, 1 ;  /* 0x3f80000045447421 */ /* 0x001fe20000010100 */
[----:B------:R-:W-:-:S03]  /*24e0*/  FMUL.FTZ R17, R17, R69 ;  /* 0x0000004511117220 */ /* 0x000fc60000410000 */
[----:B------:R-:W-:-:S04]  /*24f0*/  FFMA.FTZ R67, R67, R68, 1 ;  /* 0x3f80000043437423 */ /* 0x000fc80000010044 */
[----:B------:R-:W-:Y:S01]  /*2500*/  FMUL.FTZ R17, R17, R67 ;  /* 0x0000004311117220 */ /* 0x000fe20000410000 */
        /* <DEDUP_REMOVED lines=8> */
[----:B------:R-:W-:-:S07]  /*2590*/  FMUL.FTZ R16, R16, R67 ;  /* 0x0000004310107220 */ /* 0x000fce0000410000 */
.L_x_87:
[----:B------:R-:W-:Y:S01]  /*25a0*/  FMUL.FTZ R68, R17, R8 ;  /* 0x0000000811447220 */ /* 0x000fe20000410000 */
[----:B------:R-:W-:Y:S01]  /*25b0*/  ISETP.GT.AND P0, PT, R0, 0x1e, PT ;  /* 0x0000001e0000780c */ /* 0x000fe20003f04270 */
[----:B------:R-:W0:Y:S01]  /*25c0*/  S2UR UR12, SR_CgaCtaId ;  /* 0x00000000000c79c3 */ /* 0x000e220000008800 */
[----:B------:R-:W-:Y:S01]  /*25d0*/  UMOV UR11, 0x400 ;  /* 0x00000400000b7882 */ /* 0x000fe20000000000 */
[----:B------:R-:W-:Y:S01]  /*25e0*/  FFMA.FTZ R67, R61, R68, R12 ;  /* 0x000000443d437223 */ /* 0x000fe2000001000c */
[----:B------:R-:W-:Y:S01]  /*25f0*/  FADD.FTZ R68, R13, R68 ;  /* 0x000000440d447221 */ /* 0x000fe20000010000 */
[----:B------:R-:W-:Y:S01]  /*2600*/  FMUL.FTZ R13, R16, R9 ;  /* 0x00000009100d7220 */ /* 0x000fe20000410000 */
[----:B------:R-:W-:Y:S01]  /*2610*/  UIADD3 UR10, UR11, 0x50, URZ ;  /* 0x000000500b0a7890 */ /* 0x000fe2000fffe03f */
[----:B------:R-:W-:Y:S02]  /*2620*/  BSSY B0, `(.L_x_88) ;  /* 0x0000056000007945 */ /* 0x000fe40003800000 */
[----:B------:R-:W-:Y:S01]  /*2630*/  FFMA.FTZ R12, R66, R13, R67 ;  /* 0x0000000d420c7223 */ /* 0x000fe20000010043 */
[----:B------:R-:W-:-:S04]  /*2640*/  FADD.FTZ R13, R13, R68 ;  /* 0x000000440d0d7221 */ /* 0x000fc80000010000 */
[----:B------:R-:W1:Y:S04]  /*2650*/  SHFL.DOWN PT, R67, R12, 0x1, 0x1f ;  /* 0x08201f000c437f89 */ /* 0x000e6800000e0000 */
[----:B------:R-:W2:Y:S01]  /*2660*/  SHFL.DOWN PT, R68, R13, 0x1, 0x1f ;  /* 0x08201f000d447f89 */ /* 0x000ea200000e0000 */
[----:B0-----:R-:W-:Y:S01]  /*2670*/  ULEA UR10, UR12, UR10, 0x18 ;  /* 0x0000000a0c0a7291 */ /* 0x001fe2000f8ec03f */
[----:B-1----:R-:W-:Y:S01]  /*2680*/  @!P0 FADD.FTZ R12, R12, R67 ;  /* 0x000000430c0c8221 */ /* 0x002fe20000010000 */
[----:B--2---:R-:W-:Y:S01]  /*2690*/  @!P0 FADD.FTZ R13, R13, R68 ;  /* 0x000000440d0d8221 */ /* 0x004fe20000010000 */
[----:B------:R-:W-:-:S03]  /*26a0*/  ISETP.GT.AND P0, PT, R0, 0x1d, PT ;  /* 0x0000001d0000780c */ /* 0x000fc60003f04270 */
[----:B------:R-:W0:Y:S04]  /*26b0*/  SHFL.DOWN PT, R67, R12, 0x2, 0x1f ;  /* 0x08401f000c437f89 */ /* 0x000e2800000e0000 */
[----:B------:R-:W1:Y:S06]  /*26c0*/  SHFL.DOWN PT, R68, R13, 0x2, 0x1f ;  /* 0x08401f000d447f89 */ /* 0x000e6c00000e0000 */
[----:B0-----:R-:W-:Y:S01]  /*26d0*/  @!P0 FADD.FTZ R12, R12, R67 ;  /* 0x000000430c0c8221 */ /* 0x001fe20000010000 */
[----:B-1----:R-:W-:Y:S01]  /*26e0*/  @!P0 FADD.FTZ R13, R13, R68 ;  /* 0x000000440d0d8221 */ /* 0x002fe20000010000 */
        /* <DEDUP_REMOVED lines=15> */
[----:B------:R-:W-:Y:S01]  /*27e0*/  FFMA.FTZ R68, R5, R24, RZ ;  /* 0x0000001805447223 */ /* 0x000fe200000100ff */
[----:B------:R-:W-:Y:S01]  /*27f0*/  FFMA.FTZ R5, R6, R22, RZ ;  /* 0x0000001606057223 */ /* 0x000fe200000100ff */
[----:B------:R-:W-:Y:S01]  /*2800*/  FADD.FTZ R24, RZ, R24 ;  /* 0x00000018ff187221 */ /* 0x000fe20000010000 */
[----:B------:R-:W-:Y:S01]  /*2810*/  FADD.FTZ R22, RZ, R22 ;  /* 0x00000016ff167221 */ /* 0x000fe20000010000 */
[----:B------:R-:W-:Y:S01]  /*2820*/  FFMA.FTZ R68, R19, R23, R68 ;  /* 0x0000001713447223 */ /* 0x000fe20000010044 */
[----:B------:R-:W-:Y:S01]  /*2830*/  FFMA.FTZ R5, R20, R21, R5 ;  /* 0x0000001514057223 */ /* 0x000fe20000010005 */
[----:B------:R-:W-:Y:S01]  /*2840*/  FADD.FTZ R24, R24, R23 ;  /* 0x0000001718187221 */ /* 0x000fe20000010000 */
[----:B------:R-:W-:Y:S01]  /*2850*/  FADD.FTZ R21, R22, R21 ;  /* 0x0000001516157221 */ /* 0x000fe20000010000 */
        /* <DEDUP_REMOVED lines=16> */
[----:B------:R-:W-:Y:S01]  /*2960*/  ISETP.NE.AND P0, PT, R0, RZ, PT ;  /* 0x000000ff0000720c */ /* 0x000fe20003f05270 */
[----:B------:R-:W-:Y:S01]  /*2970*/  FFMA.FTZ R68, R43, R41, R68 ;  /* 0x000000292b447223 */ /* 0x000fe20000010044 */
[----:B------:R-:W-:Y:S01]  /*2980*/  FADD.FTZ R24, R24, R41 ;  /* 0x0000002918187221 */ /* 0x000fe20000010000 */
[----:B------:R-:W-:Y:S01]  /*2990*/  FFMA.FTZ R5, R60, R42, R5 ;  /* 0x0000002a3c057223 */ /* 0x000fe20000010005 */
[----:B------:R-:W-:Y:S01]  /*29a0*/  FADD.FTZ R21, R21, R42 ;  /* 0x0000002a15157221 */ /* 0x000fe20000010000 */
[----:B------:R-:W-:Y:S01]  /*29b0*/  FFMA.FTZ R36, R61, R17, R68 ;  /* 0x000000113d247223 */ /* 0x000fe20000010044 */
[----:B------:R-:W-:Y:S01]  /*29c0*/  FADD.FTZ R38, R24, R17 ;  /* 0x0000001118267221 */ /* 0x000fe20000010000 */
[----:B------:R-:W-:Y:S01]  /*29d0*/  FFMA.FTZ R37, R66, R16, R5 ;  /* 0x0000001042257223 */ /* 0x000fe20000010005 */
[----:B------:R-:W-:Y:S01]  /*29e0*/  FADD.FTZ R39, R21, R16 ;  /* 0x0000001015277221 */ /* 0x000fe20000010000 */
[----:B------:R-:W-:Y:S01]  /*29f0*/  LEA R60, R57, UR10, 0x4 ;  /* 0x0000000a393c7c11 */ /* 0x000fe2000f8e20ff */
[----:B------:R-:W0:Y:S01]  /*2a00*/  LDC R5, c[0x0][0xc] ;  /* 0x00000300ff057b82 */ /* 0x000e220000000800 */
[----:B------:R-:W-:-:S03]  /*2a10*/  IMAD R6, R18, 0x7, R57 ;  /* 0x0000000712067824 */ /* 0x000fc600078e0239 */
[----:B------:R1:W-:Y:S04]  /*2a20*/  STS.128 [R60], R36 ;  /* 0x000000243c007388 */ /* 0x0003e80000000c00 */
[----:B------:R-:W2:Y:S01]  /*2a30*/  LDC.64 R66, c[0x0][0x268] ;  /* 0x00009a00ff427b82 */ /* 0x000ea20000000a00 */
[----:B------:R1:W-:Y:S07]  /*2a40*/  @!P0 STS.64 [R2+0x8], R12 ;  /* 0x0000080c02008388 */ /* 0x0003ee0000000a00 */
[----:B------:R-:W-:Y:S01]  /*2a50*/  BAR.SYNC.DEFER_BLOCKING 0x0 ;  /* 0x0000000000007b1d */ /* 0x000fe20000010000 */
[----:B------:R-:W-:-:S13]  /*2a60*/  ISETP.NE.AND P0, PT, R57, RZ, PT ;  /* 0x000000ff3900720c */ /* 0x000fda0003f05270 */
[----:B-1----:R-:W-:Y:S05]  /*2a70*/  @P0 BRA `(.L_x_89) ;  /* 0x0000000000400947 */ /* 0x002fea0003800000 */
[----:B------:R-:W-:-:S09]  /*2a80*/  ULEA UR10, UR12, UR11, 0x18 ;  /* 0x0000000b0c0a7291 */ /* 0x000fd2000f8ec03f */
[----:B------:R-:W1:Y:S04]  /*2a90*/  LDS.128 R16, [UR10+0x10] ;  /* 0x0000100aff107984 */ /* 0x000e680008000c00 */
[----:B------:R-:W3:Y:S04]  /*2aa0*/  LDS.128 R20, [UR10+0x20] ;  /* 0x0000200aff147984 */ /* 0x000ee80008000c00 */
[----:B------:R-:W4:Y:S01]  /*2ab0*/  LDS.128 R24, [UR10+0x30] ;  /* 0x0000300aff187984 */ /* 0x000f220008000c00 */
[----:B-1----:R-:W-:Y:S01]  /*2ac0*/  FADD.FTZ R29, R12, R16 ;  /* 0x000000100c1d7221 */ /* 0x002fe20000010000 */
[----:B------:R-:W-:-:S03]  /*2ad0*/  FADD.FTZ R12, R13, R17 ;  /* 0x000000110d0c7221 */ /* 0x000fc60000010000 */
[----:B------:R-:W-:Y:S01]  /*2ae0*/  FADD.FTZ R29, R29, R18 ;  /* 0x000000121d1d7221 */ /* 0x000fe20000010000 */
[----:B------:R-:W-:-:S03]  /*2af0*/  FADD.FTZ R12, R12, R19 ;  /* 0x000000130c0c7221 */ /* 0x000fc60000010000 */
[----:B---3--:R-:W-:Y:S01]  /*2b00*/  FADD.FTZ R29, R29, R20 ;  /* 0x000000141d1d7221 */ /* 0x008fe20000010000 */
[----:B------:R-:W-:-:S03]  /*2b10*/  FADD.FTZ R12, R12, R21 ;  /* 0x000000150c0c7221 */ /* 0x000fc60000010000 */
[----:B------:R-:W-:Y:S01]  /*2b20*/  FADD.FTZ R29, R29, R22 ;  /* 0x000000161d1d7221 */ /* 0x000fe20000010000 */
[----:B------:R-:W-:-:S03]  /*2b30*/  FADD.FTZ R12, R12, R23 ;  /* 0x000000170c0c7221 */ /* 0x000fc60000010000 */
[----:B----4-:R-:W-:Y:S01]  /*2b40*/  FADD.FTZ R29, R29, R24 ;  /* 0x000000181d1d7221 */ /* 0x010fe20000010000 */
[----:B------:R-:W-:-:S03]  /*2b50*/  FADD.FTZ R16, R12, R25 ;  /* 0x000000190c107221 */ /* 0x000fc60000010000 */
[----:B------:R-:W-:Y:S01]  /*2b60*/  FADD.FTZ R12, R29, R26 ;  /* 0x0000001a1d0c7221 */ /* 0x000fe20000010000 */
[----:B------:R-:W-:-:S07]  /*2b70*/  FADD.FTZ R13, R16, R27 ;  /* 0x0000001b100d7221 */ /* 0x000fce0000010000 */
.L_x_89:
[----:B------:R-:W-:Y:S05]  /*2b80*/  BSYNC B0 ;  /* 0x0000000000007941 */ /* 0x000fea0003800000 */
.L_x_88:
[----:B------:R-:W-:Y:S01]  /*2b90*/  BAR.SYNC.DEFER_BLOCKING 0x0 ;  /* 0x0000000000007b1d */ /* 0x000fe20000010000 */
[----:B------:R-:W-:-:S04]  /*2ba0*/  ISETP.GT.U32.AND P6, PT, R57, 0x6, PT ;  /* 0x000000063900780c */ /* 0x000fc80003fc4070 */
[----:B------:R-:W-:Y:S01]  /*2bb0*/  P2R R16, PR, RZ, 0x40 ;  /* 0x00000040ff107803 */ /* 0x000fe20000000000 */
[----:B------:R-:W-:Y:S08]  /*2bc0*/  BSSY B0, `(.L_x_90) ;  /* 0x000009d000007945 */ /* 0x000ff00003800000 */
[----:B------:R-:W-:Y:S05]  /*2bd0*/  @P6 BRA `(.L_x_91) ;  /* 0x00000008006c6947 */ /* 0x000fea0003800000 */
[----:B------:R-:W1:Y:S04]  /*2be0*/  LDS.128 R40, [R60+0x70] ;  /* 0x000070003c287984 */ /* 0x000e680000000c00 */
[----:B------:R-:W3:Y:S04]  /*2bf0*/  LDS.128 R24, [R60+0xe0] ;  /* 0x0000e0003c187984 */ /* 0x000ee80000000c00 */
[----:B------:R-:W4:Y:S04]  /*2c00*/  LDS.128 R28, [R60+0x150] ;  /* 0x000150003c1c7984 */ /* 0x000f280000000c00 */
[----:B------:R-:W5:Y:S04]  /*2c10*/  LDS.128 R32, [R60+0x1c0] ;  /* 0x0001c0003c207984 */ /* 0x000f680000000c00 */
[----:B------:R-:W0:Y:S04]  /*2c20*/  LDS.128 R16, [R60+0x230] ;  /* 0x000230003c107984 */ /* 0x000e280000000c00 */
[----:B------:R-:W2:Y:S01]  /*2c30*/  LDS.128 R20, [R60+0x2a0] ;  /* 0x0002a0003c147984 */ /* 0x000ea20000000c00 */
[----:B-1----:R-:W-:Y:S01]  /*2c40*/  FADD.FTZ R61, R36, R40 ;  /* 0x00000028243d7221 */ /* 0x002fe20000010000 */
[----:B------:R-:W-:Y:S01]  /*2c50*/  FADD.FTZ R36, R37, R41 ;  /* 0x0000002925247221 */ /* 0x000fe20000010000 */
[----:B------:R-:W-:Y:S01]  /*2c60*/  FADD.FTZ R37, R38, R42 ;  /* 0x0000002a26257221 */ /* 0x000fe20000010000 */
[----:B------:R-:W-:Y:S01]  /*2c70*/  FADD.FTZ R38, R39, R43 ;  /* 0x0000002b27267221 */ /* 0x000fe20000010000 */
[----:B---3--:R-:W-:Y:S01]  /*2c80*/  FADD.FTZ R61, R61, R24 ;  /* 0x000000183d3d7221 */ /* 0x008fe20000010000 */
[----:B------:R-:W1:Y:S01]  /*2c90*/  LDS.128 R40, [R60+0x310] ;  /* 0x000310003c287984 */ /* 0x000e620000000c00 */
        /* <DEDUP_REMOVED lines=8> */
[----:B-----5:R-:W-:Y:S01]  /*2d20*/  FADD.FTZ R61, R61, R32 ;  /* 0x000000203d3d7221 */ /* 0x020fe20000010000 */
[----:B------:R-:W4:Y:S01]  /*2d30*/  LDS.128 R28, [R60+0x3f0] ;  /* 0x0003f0003c1c7984 */ /* 0x000f220000000c00 */
[----:B------:R-:W-:Y:S01]  /*2d40*/  FADD.FTZ R36, R36, R33 ;  /* 0x0000002124247221 */ /* 0x000fe20000010000 */
[----:B------:R-:W-:Y:S01]  /*2d50*/  FADD.FTZ R37, R37, R34 ;  /* 0x0000002225257221 */ /* 0x000fe20000010000 */
[----:B------:R-:W-:Y:S01]  /*2d60*/  FADD.FTZ R38, R38, R35 ;  /* 0x0000002326267221 */ /* 0x000fe20000010000 */
[----:B0-----:R-:W-:Y:S01]  /*2d70*/  FADD.FTZ R61, R61, R16 ;  /* 0x000000103d3d7221 */ /* 0x001fe20000010000 */
[----:B------:R-:W0:Y:S01]  /*2d80*/  LDS.128 R32, [R60+0x460] ;  /* 0x000460003c207984 */ /* 0x000e220000000c00 */
[----:B------:R-:W-:Y:S01]  /*2d90*/  FADD.FTZ R36, R36, R17 ;  /* 0x0000001124247221 */ /* 0x000fe20000010000 */
[----:B------:R-:W-:Y:S01]  /*2da0*/  FADD.FTZ R37, R37, R18 ;  /* 0x0000001225257221 */ /* 0x000fe20000010000 */
[----:B------:R-:W-:Y:S01]  /*2db0*/  FADD.FTZ R68, R38, R19 ;  /* 0x0000001326447221 */ /* 0x000fe20000010000 */
[----:B--2---:R-:W-:Y:S01]  /*2dc0*/  FADD.FTZ R61, R61, R20 ;  /* 0x000000143d3d7221 */ /* 0x004fe20000010000 */
[----:B------:R-:W2:Y:S01]  /*2dd0*/  LDS.128 R16, [R60+0x4d0] ;  /* 0x0004d0003c107984 */ /* 0x000ea20000000c00 */
[----:B------:R-:W-:Y:S01]  /*2de0*/  FADD.FTZ R20, R36, R21 ;  /* 0x0000001524147221 */ /* 0x000fe20000010000 */
[----:B------:R-:W-:Y:S01]  /*2df0*/  FADD.FTZ R21, R37, R22 ;  /* 0x0000001625157221 */ /* 0x000fe20000010000 */
[----:B------:R-:W-:Y:S01]  /*2e00*/  FADD.FTZ R68, R68, R23 ;  /* 0x0000001744447221 */ /* 0x000fe20000010000 */
[----:B------:R-:W5:Y:S01]  /*2e10*/  LDS.128 R36, [R60+0x540] ;  /* 0x000540003c247984 */ /* 0x000f620000000c00 */
[----:B-1----:R-:W-:Y:S01]  /*2e20*/  FADD.FTZ R61, R61, R40 ;  /* 0x000000283d3d7221 */ /* 0x002fe20000010000 */
[----:B------:R-:W-:Y:S01]  /*2e30*/  FADD.FTZ R40, R20, R41 ;  /* 0x0000002914287221 */ /* 0x000fe20000010000 */
[----:B------:R-:W-:Y:S01]  /*2e40*/  FADD.FTZ R41, R21, R42 ;  /* 0x0000002a15297221 */ /* 0x000fe20000010000 */
[----:B------:R-:W-:Y:S01]  /*2e50*/  FADD.FTZ R68, R68, R43 ;  /* 0x0000002b44447221 */ /* 0x000fe20000010000 */
[----:B------:R-:W1:Y:S01]  /*2e60*/  LDS.128 R20, [R60+0x5b0] ;  /* 0x0005b0003c147984 */ /* 0x000e620000000c00 */
[----:B---3--:R-:W-:Y:S01]  /*2e70*/  FADD.FTZ R61, R61, R24 ;  /* 0x000000183d3d7221 */ /* 0x008fe20000010000 */
[----:B------:R-:W-:Y:S01]  /*2e80*/  FADD.FTZ R40, R40, R25 ;  /* 0x0000001928287221 */ /* 0x000fe20000010000 */
[----:B------:R-:W-:Y:S01]  /*2e90*/  FADD.FTZ R41, R41, R26 ;  /* 0x0000001a29297221 */ /* 0x000fe20000010000 */
[----:B------:R-:W-:-:S02]  /*2ea0*/  FADD.FTZ R68, R68, R27 ;  /* 0x0000001b44447221 */ /* 0x000fc40000010000 */
[----:B------:R-:W3:Y:S01]  /*2eb0*/  LDS.128 R24, [R60+0x620] ;  /* 0x000620003c187984 */ /* 0x000ee20000000c00 */
[----:B----4-:R-:W-:Y:S01]  /*2ec0*/  FADD.FTZ R61, R61, R28 ;  /* 0x0000001c3d3d7221 */ /* 0x010fe20000010000 */
        /* <DEDUP_REMOVED lines=18> */
[----:B------:R-:W5:Y:S01]  /*2ff0*/  LDS.128 R40, [R60+0x7e0] ;  /* 0x0007e0003c287984 */ /* 0x000f620000000c00 */
[----:B-1----:R-:W-:Y:S01]  /*3000*/  FADD.FTZ R69, R69, R20 ;  /* 0x0000001445457221 */ /* 0x002fe20000010000 */
[----:B------:R-:W-:Y:S01]  /*3010*/  FADD.FTZ R20, R36, R21 ;  /* 0x0000001524147221 */ /* 0x000fe20000010000 */
[----:B------:R-:W-:Y:S01]  /*3020*/  FADD.FTZ R61, R61, R22 ;  /* 0x000000163d3d7221 */ /* 0x000fe20000010000 */
[----:B------:R-:W1:Y:S01]  /*3030*/  LDS.128 R36, [R60+0x850] ;  /* 0x000850003c247984 */ /* 0x000e620000000c00 */
[----:B------:R-:W-:Y:S01]  /*3040*/  FADD.FTZ R68, R68, R23 ;  /* 0x0000001744447221 */ /* 0x000fe20000010000 */
[----:B---3--:R-:W-:Y:S01]  /*3050*/  FADD.FTZ R20, R20, R25 ;  /* 0x0000001914147221 */ /* 0x008fe20000010000 */
[----:B------:R-:W-:Y:S01]  /*3060*/  FADD.FTZ R69, R69, R24 ;  /* 0x0000001845457221 */ /* 0x000fe20000010000 */
[----:B------:R-:W-:Y:S01]  /*3070*/  FADD.FTZ R61, R61, R26 ;  /* 0x0000001a3d3d7221 */ /* 0x000fe20000010000 */
[----:B------:R-:W-:Y:S01]  /*3080*/  FADD.FTZ R68, R68, R27 ;  /* 0x0000001b44447221 */ /* 0x000fe20000010000 */
[----:B0-----:R-:W-:Y:S01]  /*3090*/  FADD.FTZ R24, R20, R29 ;  /* 0x0000001d14187221 */ /* 0x001fe20000010000 */
[----:B------:R-:W-:Y:S01]  /*30a0*/  FADD.FTZ R69, R69, R28 ;  /* 0x0000001c45457221 */ /* 0x000fe20000010000 */
[----:B------:R-:W0:Y:S01]  /*30b0*/  LDS.128 R20, [R60+0x8c0] ;  /* 0x0008c0003c147984 */ /* 0x000e220000000c00 */
[----:B------:R-:W-:Y:S01]  /*30c0*/  FADD.FTZ R61, R61, R30 ;  /* 0x0000001e3d3d7221 */ /* 0x000fe20000010000 */
[----:B------:R-:W-:Y:S01]  /*30d0*/  FADD.FTZ R68, R68, R31 ;  /* 0x0000001f44447221 */ /* 0x000fe20000010000 */
[----:B--2---:R-:W-:Y:S01]  /*30e0*/  FADD.FTZ R24, R24, R33 ;  /* 0x0000002118187221 */ /* 0x004fe20000010000 */
[----:B------:R-:W2:Y:S01]  /*30f0*/  LDS.128 R28, [R60+0x930] ;  /* 0x000930003c1c7984 */ /* 0x000ea20000000c00 */
[----:B------:R-:W-:Y:S01]  /*3100*/  FADD.FTZ R69, R69, R32 ;  /* 0x0000002045457221 */ /* 0x000fe20000010000 */
[----:B------:R-:W-:Y:S01]  /*3110*/  FADD.FTZ R61, R61, R34 ;  /* 0x000000223d3d7221 */ /* 0x000fe20000010000 */
[----:B------:R-:W-:Y:S01]  /*3120*/  FADD.FTZ R68, R68, R35 ;  /* 0x0000002344447221 */ /* 0x000fe20000010000 */
[----:B----4-:R-:W-:Y:S01]  /*3130*/  FADD.FTZ R32, R24, R17 ;  /* 0x0000001118207221 */ /* 0x010fe20000010000 */
[----:B------:R-:W-:Y:S01]  /*3140*/  FADD.FTZ R69, R69, R16 ;  /* 0x0000001045457221 */ /* 0x000fe20000010000 */
[----:B------:R-:W3:Y:S01]  /*3150*/  LDS.128 R24, [R60+0x9a0] ;  /* 0x0009a0003c187984 */ /* 0x000ee20000000c00 */
[----:B------:R-:W-:Y:S01]  /*3160*/  FADD.FTZ R61, R61, R18 ;  /* 0x000000123d3d7221 */ /* 0x000fe20000010000 */
[----:B------:R-:W-:Y:S01]  /*3170*/  FADD.FTZ R68, R68, R19 ;  /* 0x0000001344447221 */ /* 0x000fe20000010000 */
[----:B-----5:R-:W-:Y:S01]  /*3180*/  FADD.FTZ R69, R69, R40 ;  /* 0x0000002845457221 */ /* 0x020fe20000010000 */
[----:B------:R-:W4:Y:S01]  /*3190*/  LDS.128 R16, [R60+0xa10] ;  /* 0x000a10003c107984 */ /* 0x000f220000000c00 */
[----:B------:R-:W-:Y:S01]  /*31a0*/  FADD.FTZ R32, R32, R41 ;  /* 0x0000002920207221 */ /* 0x000fe20000010000 */
[----:B------:R-:W-:Y:S01]  /*31b0*/  FADD.FTZ R61, R61, R42 ;  /* 0x0000002a3d3d7221 */ /* 0x000fe20000010000 */
[----:B------:R-:W-:-:S02]  /*31c0*/  FADD.FTZ R68, R68, R43 ;  /* 0x0000002b44447221 */ /* 0x000fc40000010000 */
[----:B------:R-:W5:Y:S01]  /*31d0*/  LDS.128 R40, [R60+0xa80] ;  /* 0x000a80003c287984 */ /* 0x000f620000000c00 */
[----:B-1----:R-:W-:Y:S01]  /*31e0*/  FADD.FTZ R69, R69, R36 ;  /* 0x0000002445457221 */ /* 0x002fe20000010000 */
[----:B------:R-:W-:Y:S01]  /*31f0*/  FADD.FTZ R36, R32, R37 ;  /* 0x0000002520247221 */ /* 0x000fe20000010000 */
[----:B------:R-:W-:Y:S01]  /*3200*/  FADD.FTZ R61, R61, R38 ;  /* 0x000000263d3d7221 */ /* 0x000fe20000010000 */
[----:B------:R-:W1:Y:S01]  /*3210*/  LDS.128 R32, [R60+0xaf0] ;  /* 0x000af0003c207984 */ /* 0x000e620000000c00 */
[----:B------:R-:W-:Y:S01]  /*3220*/  FADD.FTZ R68, R68, R39 ;  /* 0x0000002744447221 */ /* 0x000fe20000010000 */
[----:B0-----:R-:W-:Y:S01]  /*3230*/  FADD.FTZ R69, R69, R20 ;  /* 0x0000001445457221 */ /* 0x001fe20000010000 */
[----:B------:R-:W-:Y:S01]  /*3240*/  FADD.FTZ R36, R36, R21 ;  /* 0x0000001524247221 */ /* 0x000fe20000010000 */
[----:B------:R-:W-:Y:S01]  /*3250*/  FADD.FTZ R61, R61, R22 ;  /* 0x000000163d3d7221 */ /* 0x000fe20000010000 */
[----:B------:R-:W-:Y:S01]  /*3260*/  FADD.FTZ R68, R68, R23 ;  /* 0x0000001744447221 */ /* 0x000fe20000010000 */
[----:B--2---:R-:W-:Y:S01]  /*3270*/  FADD.FTZ R69, R69, R28 ;  /* 0x0000001c45457221 */ /* 0x004fe20000010000 */
[----:B------:R-:W-:Y:S01]  /*3280*/  FADD.FTZ R36, R36, R29 ;  /* 0x0000001d24247221 */ /* 0x000fe20000010000 */
[----:B------:R-:W-:Y:S01]  /*3290*/  FADD.FTZ R61, R61, R30 ;  /* 0x0000001e3d3d7221 */ /* 0x000fe20000010000 */
[----:B------:R-:W-:Y:S01]  /*32a0*/  FADD.FTZ R68, R68, R31 ;  /* 0x0000001f44447221 */ /* 0x000fe20000010000 */
[----:B------:R-:W0:Y:S01]  /*32b0*/  LDS.128 R20, [R60+0xb60] ;  /* 0x000b60003c147984 */ /* 0x000e220000000c00 */
        /* <DEDUP_REMOVED lines=14> */
[----:B------:R-:W-:-:S03]  /*33a0*/  FADD.FTZ R61, R61, R42 ;  /* 0x0000002a3d3d7221 */ /* 0x000fc60000010000 */
[----:B------:R-:W-:Y:S01]  /*33b0*/  LDS.128 R40, [R60+0xd90] ;  /* 0x000d90003c287984 */ /* 0x000fe20000000c00 */
[----:B-1----:R-:W-:Y:S01]  /*33c0*/  FADD.FTZ R32, R37, R32 ;  /* 0x0000002025207221 */ /* 0x002fe20000010000 */
[----:B------:R-:W-:Y:S02]  /*33d0*/  FADD.FTZ R61, R61, R34 ;  /* 0x000000223d3d7221 */ /* 0x000fe40000010000 */
[----:B------:R-:W1:Y:S01]  /*33e0*/  LDS.128 R36, [R60+0xd20] ;  /* 0x000d20003c247984 */ /* 0x000e620000000c00 */
[----:B------:R-:W-:Y:S01]  /*33f0*/  FADD.FTZ R68, R68, R33 ;  /* 0x0000002144447221 */ /* 0x000fe20000010000 */
[----:B------:R-:W-:Y:S01]  /*3400*/  FADD.FTZ R34, R69, R35 ;  /* 0x0000002345227221 */ /* 0x000fe20000010000 */
[----:B0-----:R-:W-:Y:S02]  /*3410*/  FADD.FTZ R33, R32, R20 ;  /* 0x0000001420217221 */ /* 0x001fe40000010000 */
        /* <DEDUP_REMOVED lines=9> */
[----:B------:R-:W-:Y:S01]  /*34b0*/  FADD.FTZ R61, R61, R30 ;  /* 0x0000001e3d3d7221 */ /* 0x000fe20000010000 */
[----:B------:R-:W-:Y:S01]  /*34c0*/  FADD.FTZ R34, R34, R31 ;  /* 0x0000001f22227221 */ /* 0x000fe20000010000 */
[----:B----4-:R-:W-:Y:S01]  /*34d0*/  FADD.FTZ R33, R33, R16 ;  /* 0x0000001021217221 */ /* 0x010fe20000010000 */
[----:B------:R-:W-:Y:S01]  /*34e0*/  FADD.FTZ R68, R68, R17 ;  /* 0x0000001144447221 */ /* 0x000fe20000010000 */
[----:B------:R-:W-:Y:S01]  /*34f0*/  FADD.FTZ R61, R61, R18 ;  /* 0x000000123d3d7221 */ /* 0x000fe20000010000 */
[----:B------:R-:W-:Y:S01]  /*3500*/  FADD.FTZ R34, R34, R19 ;  /* 0x0000001322227221 */ /* 0x000fe20000010000 */
[----:B-1----:R-:W-:Y:S01]  /*3510*/  FADD.FTZ R33, R33, R36 ;  /* 0x0000002421217221 */ /* 0x002fe20000010000 */
[----:B------:R-:W-:Y:S01]  /*3520*/  FADD.FTZ R68, R68, R37 ;  /* 0x0000002544447221 */ /* 0x000fe20000010000 */
[----:B------:R-:W-:Y:S01]  /*3530*/  FADD.FTZ R61, R61, R38 ;  /* 0x000000263d3d7221 */ /* 0x000fe20000010000 */
[----:B------:R-:W-:Y:S01]  /*3540*/  FADD.FTZ R34, R34, R39 ;  /* 0x0000002722227221 */ /* 0x000fe20000010000 */
[----:B------:R-:W-:Y:S01]  /*3550*/  FADD.FTZ R36, R33, R40 ;  /* 0x0000002821247221 */ /* 0x000fe20000010000 */
[----:B------:R-:W-:Y:S01]  /*3560*/  FADD.FTZ R37, R68, R41 ;  /* 0x0000002944257221 */ /* 0x000fe20000010000 */
[----:B------:R-:W-:Y:S01]  /*3570*/  FADD.FTZ R38, R61, R42 ;  /* 0x0000002a3d267221 */ /* 0x000fe20000010000 */
[----:B------:R-:W-:-:S07]  /*3580*/  FADD.FTZ R39, R34, R43 ;  /* 0x0000002b22277221 */ /* 0x000fce0000010000 */
.L_x_91:
[----:B------:R-:W-:Y:S05]  /*3590*/  BSYNC B0 ;  /* 0x0000000000007941 */ /* 0x000fea0003800000 */
.L_x_90:
[----:B------:R-:W-:Y:S01]  /*35a0*/  BSSY B0, `(.L_x_92) ;  /* 0x0000011000007945 */ /* 0x000fe20003800000 */
[----:B------:R-:W-:Y:S01]  /*35b0*/  PRMT R16, R54, 0x7632, R16 ;  /* 0x0000763236107816 */ /* 0x000fe20000000010 */
[----:B--2---:R-:W-:Y:S02]  /*35c0*/  IMAD.WIDE R66, R6, 0x4, R66 ;  /* 0x0000000406427825 */ /* 0x004fe400078e0242 */
[----:B------:R-:W-:Y:S05]  /*35d0*/  @P6 BRA `(.L_x_93) ;  /* 0x0000000000346947 */ /* 0x000fea0003800000 */
[----:B------:R-:W1:Y:S01]  /*35e0*/  LDC.64 R18, c[0x0][0x288] ;  /* 0x0000a200ff127b82 */ /* 0x000e620000000a00 */
[----:B------:R-:W-:Y:S01]  /*35f0*/  MOV R25, UR5 ;  /* 0x0000000500197c02 */ /* 0x000fe20008000f00 */
[----:B------:R2:W-:Y:S01]  /*3600*/  REDG.E.ADD.F32.FTZ.RN.STRONG.GPU desc[UR14][R66.64], R36 ;  /* 0x00000024420079a6 */ /* 0x0005e2000c10f38e */
[----:B------:R-:W-:Y:S02]  /*3610*/  MOV R21, UR6 ;  /* 0x0000000600157c02 */ /* 0x000fe40008000f00 */
[----:B------:R-:W-:-:S04]  /*3620*/  LEA R24, P6, R25, R66, 0x2 ;  /* 0x0000004219187211 */ /* 0x000fc800078c10ff */
[----:B------:R-:W-:Y:S02]  /*3630*/  IADD3.X R25, R67, UR7, RZ, P6, !PT ;  /* 0x0000000743197c10 */ /* 0x000fe4000b7fe4ff */
[----:B------:R-:W-:-:S03]  /*3640*/  LEA R20, P6, R21, R66, 0x2 ;  /* 0x0000004215147211 */ /* 0x000fc600078c10ff */
[----:B------:R2:W-:Y:S01]  /*3650*/  REDG.E.ADD.F32.FTZ.RN.STRONG.GPU desc[UR14][R24.64], R37 ;  /* 0x00000025180079a6 */ /* 0x0005e2000c10f38e */
[----:B------:R-:W-:Y:S02]  /*3660*/  IADD3.X R21, R67, UR8, RZ, P6, !PT ;  /* 0x0000000843157c10 */ /* 0x000fe4000b7fe4ff */
[----:B-1----:R-:W-:-:S04]  /*3670*/  LEA R22, P6, R18, R66, 0x2 ;  /* 0x0000004212167211 */ /* 0x002fc800078c10ff */
[----:B------:R-:W-:-:S05]  /*3680*/  LEA.HI.X R23, R18, R67, R19, 0x2, P6 ;  /* 0x0000004312177211 */ /* 0x000fca00030f1413 */
[----:B------:R2:W-:Y:S04]  /*3690*/  REDG.E.ADD.F32.FTZ.RN.STRONG.GPU desc[UR14][R22.64], R38 ;  /* 0x00000026160079a6 */ /* 0x0005e8000c10f38e */
[----:B------:R2:W-:Y:S02]  /*36a0*/  REDG.E.ADD.F32.FTZ.RN.STRONG.GPU desc[UR14][R20.64], R39 ;  /* 0x00000027140079a6 */ /* 0x0005e4000c10f38e */
.L_x_93:
[----:B------:R-:W-:Y:S05]  /*36b0*/  BSYNC B0 ;  /* 0x0000000000007941 */ /* 0x000fea0003800000 */
.L_x_92:
[----:B0-----:R-:W-:Y:S02]  /*36c0*/  ISETP.GE.U32.AND P6, PT, R5, 0x2, PT ;  /* 0x000000020500780c */ /* 0x001fe40003fc6070 */
[----:B------:R-:W-:Y:S02]  /*36d0*/  PRMT R32, R53, 0x7632, R32 ;  /* 0x0000763235207816 */ /* 0x000fe40000000020 */
[----:B------:R-:W-:Y:S02]  /*36e0*/  PRMT R31, R55, 0x7632, R31 ;  /* 0x00007632371f7816 */ /* 0x000fe4000000001f */
[----:B------:R-:W-:Y:S02]  /*36f0*/  PRMT R30, R52, 0x7632, R30 ;  /* 0x00007632341e7816 */ /* 0x000fe4000000001e */
[----:B------:R-:W-:Y:S02]  /*3700*/  PRMT R29, R50, 0x7632, R29 ;  /* 0x00007632321d7816 */ /* 0x000fe4000000001d */
[----:B------:R-:W-:-:S02]  /*3710*/  PRMT R28, R49, 0x7632, R28 ;  /* 0x00007632311c7816 */ /* 0x000fc4000000001c */
[----:B------:R-:W-:Y:S02]  /*3720*/  PRMT R27, R51, 0x7632, R27 ;  /* 0x00007632331b7816 */ /* 0x000fe4000000001b */
[----:B------:R-:W-:Y:S02]  /*3730*/  PRMT R26, R48, 0x7632, R26 ;  /* 0x00007632301a7816 */ /* 0x000fe4000000001a */
[----:B--2---:R-:W-:Y:S02]  /*3740*/  PRMT R25, R46, 0x7632, R25 ;  /* 0x000076322e197816 */ /* 0x004fe40000000019 */
[----:B------:R-:W-:Y:S02]  /*3750*/  PRMT R24, R45, 0x7632, R24 ;  /* 0x000076322d187816 */ /* 0x000fe40000000018 */
[----:B------:R-:W-:Y:S02]  /*3760*/  PRMT R23, R47, 0x7632, R23 ;  /* 0x000076322f177816 */ /* 0x000fe40000000017 */
[----:B------:R-:W-:-:S02]  /*3770*/  PRMT R22, R44, 0x7632, R22 ;  /* 0x000076322c167816 */ /* 0x000fc40000000016 */
[----:B------:R-:W-:Y:S02]  /*3780*/  PRMT R19, R14, 0x7632, R19 ;  /* 0x000076320e137816 */ /* 0x000fe40000000013 */
[----:B------:R-:W-:Y:S02]  /*3790*/  PRMT R6, R7, 0x7632, R6 ;  /* 0x0000763207067816 */ /* 0x000fe40000000006 */
[----:B------:R-:W-:Y:S02]  /*37a0*/  PRMT R17, R15, 0x7632, R17 ;  /* 0x000076320f117816 */ /* 0x000fe40000000011 */
[----:B------:R-:W-:Y:S01]  /*37b0*/  PRMT R18, R4, 0x7632, R18 ;  /* 0x0000763204127816 */ /* 0x000fe20000000012 */
[----:B------:R-:W-:Y:S06]  /*37c0*/  @!P6 BRA `(.L_x_94) ;  /* 0x0000001000a8e947 */ /* 0x000fec0003800000 */
[----:B------:R-:W0:Y:S01]  /*37d0*/  LDC R34, c[0x0][0x10] ;  /* 0x00000400ff227b82 */ /* 0x000e220000000800 */
[----:B------:R-:W1:Y:S01]  /*37e0*/  S2R R33, SR_CTAID.Y ;  /* 0x0000000000217919 */ /* 0x000e620000002600 */
[----:B------:R-:W-:-:S06]  /*37f0*/  ULOP3.LUT UR10, UR4, 0x1, URZ, 0xc0, !UPT ;  /* 0x00000001040a7892 */ /* 0x000fcc000f8ec03f */
[----:B------:R-:W2:Y:S08]  /*3800*/  LDC.64 R20, c[0x0][0x258] ;  /* 0x00009600ff147b82 */ /* 0x000eb00000000a00 */
[----:B------:R-:W3:Y:S01]  /*3810*/  LDC.64 R38, c[0x0][0x260] ;  /* 0x00009800ff267b82 */ /* 0x000ee20000000a00 */
[----:B0-----:R-:W-:-:S04]  /*3820*/  IMAD R36, R34, UR10, RZ ;  /* 0x0000000a22247c24 */ /* 0x001fc8000f8e02ff */
[C---:B------:R-:W-:Y:S01]  /*3830*/  IMAD R37, R36.reuse, R5, RZ ;  /* 0x0000000524257224 */ /* 0x040fe200078e02ff */
[----:B-1----:R-:W-:-:S04]  /*3840*/  IADD3 R35, R36, R33, RZ ;  /* 0x0000002124237210 */ /* 0x002fc80007ffe0ff */
[----:B------:R-:W-:Y:S01]  /*3850*/  SHF.L.U32 R37, R37, 0x1, RZ ;  /* 0x0000000125257819 */ /* 0x000fe200000006ff */
[----:B--2---:R-:W-:-:S04]  /*3860*/  IMAD.WIDE.U32 R20, R35, 0x4, R20 ;  /* 0x0000000423147825 */ /* 0x004fc800078e0014 */
[----:B---3--:R-:W-:Y:S01]  /*3870*/  IMAD.WIDE R38, R37, 0x4, R38 ;  /* 0x0000000425267825 */ /* 0x008fe200078e0226 */
[----:B------:R-:W-:Y:S06]  /*3880*/  @P0 BRA `(.L_x_95) ;  /* 0x0000000000680947 */ /* 0x000fec0003800000 */
[----:B------:R-:W0:Y:S01]  /*3890*/  S2R R0, SR_LANEID ;  /* 0x0000000000007919 */ /* 0x000e220000000000 */
[----:B------:R-:W-:Y:S01]  /*38a0*/  VOTEU.ANY UR11, UPT, PT ;  /* 0x00000000000b7886 */ /* 0x000fe200038e0100 */
[----:B------:R-:W-:Y:S01]  /*38b0*/  ULOP3.LUT UP0, URZ, UR4, 0x2, URZ, 0xc0, !UPT ;  /* 0x00000002043f7892 */ /* 0x000fe2000f80c03f */
[----:B------:R-:W-:Y:S01]  /*38c0*/  IMAD R37, R34, UR16, R33 ;  /* 0x0000001022257c24 */ /* 0x000fe2000f8e0221 */
[----:B------:R-:W-:Y:S02]  /*38d0*/  UPOPC UR12, UR11 ;  /* 0x0000000b000c72bf */ /* 0x000fe40008000000 */
[----:B------:R-:W-:Y:S01]  /*38e0*/  UFLO.U32 UR11, UR11 ;  /* 0x0000000b000b72bd */ /* 0x000fe200080e0000 */
[----:B------:R-:W-:Y:S01]  /*38f0*/  IMAD.WIDE.U32 R36, R37, 0x8, R38 ;  /* 0x0000000825247825 */ /* 0x000fe200078e0026 */
[----:B------:R-:W-:Y:S02]  /*3900*/  UMOV UR10, 0x1 ;  /* 0x00000001000a7882 */ /* 0x000fe40000000000 */
[----:B------:R-:W-:-:S02]  /*3910*/  USEL UR10, UR10, 0xffffffff, !UP0 ;  /* 0xffffffff0a0a7887 */ /* 0x000fc4000c000000 */
[----:B------:R1:W-:Y:S02]  /*3920*/  STG.E.64 desc[UR14][R36.64], R12 ;  /* 0x0000000c24007986 */ /* 0x0003e4000c101b0e */
[----:B------:R-:W-:-:S06]  /*3930*/  UIMAD UR10, UR10, UR12, URZ ;  /* 0x0000000c0a0a72a4 */ /* 0x000fcc000f8e023f */
[----:B------:R-:W-:Y:S02]  /*3940*/  MOV R35, UR10 ;  /* 0x0000000a00237c02 */ /* 0x000fe40008000f00 */
[----:B0-----:R-:W-:-:S13]  /*3950*/  ISETP.EQ.U32.AND P6, PT, R0, UR11, PT ;  /* 0x0000000b00007c0c */ /* 0x001fda000bfc2070 */
[----:B------:R-:W-:Y:S06]  /*3960*/  @P6 MEMBAR.ALL.GPU ;  /* 0x0000000000006992 */ /* 0x000fec000000a000 */
[----:B------:R-:W-:-:S00]  /*3970*/  @P6 ERRBAR ;  /* 0x00000000000069ab */ /* 0x000fc00000000000 */
[----:B------:R-:W-:Y:S06]  /*3980*/  @P6 CGAERRBAR ;  /* 0x00000000000065ab */ /* 0x000fec0000000000 */
[----:B------:R1:W-:Y:S01]  /*3990*/  @P6 REDG.E.ADD.S32.STRONG.GPU desc[UR14][R20.64], R35 ;  /* 0x000000231400698e */ /* 0x0003e2000c10e38e */
[----:B------:R-:W-:-:S04]  /*39a0*/  PLOP3.LUT P6, PT, PT, PT, UP0, 0x40, 0x0 ;  /* 0x000000000000781c */ /* 0x000fc80003fce808 */
[----:B------:R-:W-:-:S04]  /*39b0*/  SEL R40, R5, RZ, P6 ;  /* 0x000000ff05287207 */ /* 0x000fc80003000000 */
[----:B------:R-:W-:-:S13]  /*39c0*/  ISETP.NE.AND P6, PT, R40, -0x1, PT ;  /* 0xffffffff2800780c */ /* 0x000fda0003fc5270 */
[----:B-1----:R-:W-:Y:S05]  /*39d0*/  @!P6 BRA `(.L_x_95) ;  /* 0x000000000014e947 */ /* 0x002fea0003800000 */
.L_x_96:
[----:B------:R-:W2:Y:S04]  /*39e0*/  LDG.E.STRONG.GPU R35, desc[UR14][R20.64] ;  /* 0x0000000e14237981 */ /* 0x000ea8000c1ef900 */
[----:B--2---:R-:W-:Y:S01]  /*39f0*/  CCTL.IVALL ;  /* 0x00000000ff00798f */ /* 0x004fe20002000000 */
[----:B------:R-:W-:Y:S05]  /*3a00*/  YIELD ;  /* 0x0000000000007946 */ /* 0x000fea0003800000 */
[----:B------:R-:W-:-:S13]  /*3a10*/  ISETP.NE.AND P6, PT, R35, R40, PT ;  /* 0x000000282300720c */ /* 0x000fda0003fc5270 */
[----:B------:R-:W-:Y:S05]  /*3a20*/  @P6 BRA `(.L_x_96) ;  /* 0xfffffffc00ec6947 */ /* 0x000fea000383ffff */
.L_x_95:
        /* <DEDUP_REMOVED lines=14> */
[----:B------:R-:W-:Y:S02]  /*3b10*/  P2R R20, PR, RZ, 0x1 ;  /* 0x00000001ff147803 */ /* 0x000fe40000000000 */
[----:B------:R-:W-:-:S04]  /*3b20*/  PLOP3.LUT P0, PT, PT, PT, PT, 0x80, 0x0 ;  /* 0x000000000000781c */ /* 0x000fc80003f0f070 */
[----:B------:R-:W-:Y:S02]  /*3b30*/  P2R R37, PR, RZ, 0x1 ;  /* 0x00000001ff257803 */ /* 0x000fe40000000000 */
[----:B------:R-:W-:-:S03]  /*3b40*/  ISETP.NE.AND P0, PT, R20, RZ, PT ;  /* 0x000000ff1400720c */ /* 0x000fc60003f05270 */
[----:B------:R-:W-:Y:S10]  /*3b50*/  @!P6 BRA `(.L_x_99) ;  /* 0x0000000400d4e947 */ /* 0x000ff40003800000 */
[----:B------:R-:W-:-:S04]  /*3b60*/  PLOP3.LUT P6, PT, PT, PT, PT, 0x8, 0x0 ;  /* 0x000000000000781c */ /* 0x000fc80003fce170 */
[----:B------:R-:W-:-:S09]  /*3b70*/  P2R R37, PR, RZ, 0x40 ;  /* 0x00000040ff257803 */ /* 0x000fd20000000000 */
.L_x_100:
[----:B------:R-:W-:-:S13]  /*3b80*/  ISETP.EQ.OR P6, PT, R36, UR16, P0 ;  /* 0x0000001024007c0c */ /* 0x000fda00087c2670 */
[----:B------:R-:W-:-:S04]  /*3b90*/  @!P6 IMAD R41, R34, R36, R33 ;  /* 0x000000242229e224 */ /* 0x000fc800078e0221 */
[----:B------:R-:W-:-:S05]  /*3ba0*/  @!P6 IMAD.WIDE.U32 R40, R41, 0x8, R38 ;  /* 0x000000082928e825 */ /* 0x000fca00078e0026 */
[----:B------:R-:W2:Y:S01]  /*3bb0*/  @!P6 LDG.E.64 R20, desc[UR14][R40.64] ;  /* 0x0000000e2814e981 */ /* 0x000ea2000c1e1b00 */
[----:B------:R-:W-:Y:S01]  /*3bc0*/  IADD3 R43, R36, 0x1, RZ ;  /* 0x00000001242b7810 */ /* 0x000fe20007ffe0ff */
[----:B--2---:R-:W-:Y:S01]  /*3bd0*/  @!P6 FADD.FTZ R12, R12, R20 ;  /* 0x000000140c0ce221 */ /* 0x004fe20000010000 */
[----:B------:R-:W-:Y:S02]  /*3be0*/  @!P6 FADD.FTZ R13, R13, R21 ;  /* 0x000000150d0de221 */ /* 0x000fe40000010000 */
[----:B------:R-:W-:-:S13]  /*3bf0*/  ISETP.EQ.OR P6, PT, R43, UR16, P0 ;  /* 0x000000102b007c0c */ /* 0x000fda00087c2670 */
[----:B------:R-:W-:-:S04]  /*3c00*/  @!P6 IMAD R43, R34, R43, R33 ;  /* 0x0000002b222be224 */ /* 0x000fc800078e0221 */
[----:B------:R-:W-:-:S05]  /*3c10*/  @!P6 IMAD.WIDE.U32 R42, R43, 0x8, R38 ;  /* 0x000000082b2ae825 */ /* 0x000fca00078e0026 */
[----:B------:R-:W2:Y:S02]  /*3c20*/  @!P6 LDG.E.64 R20, desc[UR14][R42.64] ;  /* 0x0000000e2a14e981 */ /* 0x000ea4000c1e1b00 */
[----:B--2---:R-:W-:Y:S01]  /*3c30*/  @!P6 FADD.FTZ R12, R12, R20 ;  /* 0x000000140c0ce221 */ /* 0x004fe20000010000 */
[----:B------:R-:W-:Y:S01]  /*3c40*/  IADD3 R20, R36, 0x2, RZ ;  /* 0x0000000224147810 */ /* 0x000fe20007ffe0ff */
[----:B------:R-:W-:-:S03]  /*3c50*/  @!P6 FADD.FTZ R13, R13, R21 ;  /* 0x000000150d0de221 */ /* 0x000fc60000010000 */
        /* <DEDUP_REMOVED lines=93> */
[----:B------:R-:W-:-:S06]  /*4230*/  @!P6 IMAD.WIDE.U32 R20, R21, 0x8, R38 ;  /* 0x000000081514e825 */ /* 0x000fcc00078e0026 */
[----:B------:R-:W2:Y:S01]  /*4240*/  @!P6 LDG.E.64 R20, desc[UR14][R20.64] ;  /* 0x0000000e1414e981 */ /* 0x000ea2000c1e1b00 */
[----:B------:R-:W-:Y:S02]  /*4250*/  IADD3 R35, R35, -0x10, RZ ;  /* 0xfffffff023237810 */ /* 0x000fe40007ffe0ff */
[----:B------:R-:W-:Y:S01]  /*4260*/  IADD3 R36, R36, 0x10, RZ ;  /* 0x0000001024247810 */ /* 0x000fe20007ffe0ff */
[----:B--2---:R-:W-:Y:S01]  /*4270*/  @!P6 FADD.FTZ R12, R12, R20 ;  /* 0x000000140c0ce221 */ /* 0x004fe20000010000 */
[----:B------:R-:W-:Y:S01]  /*4280*/  @!P6 FADD.FTZ R13, R13, R21 ;  /* 0x000000150d0de221 */ /* 0x000fe20000010000 */
[----:B------:R-:W-:-:S13]  /*4290*/  ISETP.GT.AND P6, PT, R35, 0xc, PT ;  /* 0x0000000c2300780c */ /* 0x000fda0003fc4270 */
[----:B------:R-:W-:Y:S05]  /*42a0*/  @P6 BRA `(.L_x_100) ;  /* 0xfffffff800346947 */ /* 0x000fea000383ffff */
.L_x_99:
[----:B------:R-:W-:-:S13]  /*42b0*/  ISETP.GT.AND P6, PT, R35, 0x4, PT ;  /* 0x000000042300780c */ /* 0x000fda0003fc4270 */
[----:B------:R-:W-:Y:S05]  /*42c0*/  @!P6 BRA `(.L_x_101) ;  /* 0x0000000000f0e947 */ /* 0x000fea0003800000 */
        /* <DEDUP_REMOVED lines=54> */
[----:B------:R-:W-:Y:S02]  /*4630*/  IADD3 R36, R40, 0x4, RZ ;  /* 0x0000000428247810 */ /* 0x000fe40007ffe0ff */
[----:B------:R-:W-:Y:S01]  /*4640*/  IADD3 R35, R35, -0x4, RZ ;  /* 0xfffffffc23237810 */ /* 0x000fe20007ffe0ff */
[----:B--2---:R-:W-:Y:S01]  /*4650*/  @!P6 FADD.FTZ R12, R12, R20 ;  /* 0x000000140c0ce221 */ /* 0x004fe20000010000 */
[----:B------:R-:W-:Y:S01]  /*4660*/  @!P6 FADD.FTZ R13, R13, R21 ;  /* 0x000000150d0de221 */ /* 0x000fe20000010000 */
[----:B------:R-:W-:-:S04]  /*4670*/  PLOP3.LUT P6, PT, PT, PT, PT, 0x8, 0x0 ;  /* 0x000000000000781c */ /* 0x000fc80003fce170 */
[----:B------:R-:W-:-:S09]  /*4680*/  P2R R37, PR, RZ, 0x40 ;  /* 0x00000040ff257803 */ /* 0x000fd20000000000 */
.L_x_101:
[----:B------:R-:W-:-:S04]  /*4690*/  ISETP.NE.AND P6, PT, R37, RZ, PT ;  /* 0x000000ff2500720c */ /* 0x000fc80003fc5270 */
[----:B------:R-:W-:-:S13]  /*46a0*/  ISETP.NE.OR P6, PT, R35, RZ, P6 ;  /* 0x000000ff2300720c */ /* 0x000fda00037c5670 */
[----:B------:R-:W-:Y:S05]  /*46b0*/  @!P6 BRA `(.L_x_97) ;  /* 0x00000000007ce947 */ /* 0x000fea0003800000 */
.L_x_98:
        /* <DEDUP_REMOVED lines=29> */
[----:B------:R-:W-:-:S13]  /*4890*/  ISETP.NE.AND P6, PT, R35, RZ, PT ;  /* 0x000000ff2300720c */ /* 0x000fda0003fc5270 */
[----:B------:R-:W-:Y:S05]  /*48a0*/  @P6 BRA `(.L_x_98) ;  /* 0xfffffffc00846947 */ /* 0x000fea000383ffff */
.L_x_97:
[----:B------:R-:W-:-:S13]  /*48b0*/  LOP3.LUT P6, R5, R5, 0x3, RZ, 0xc0, !PT ;  /* 0x0000000305057812 */ /* 0x000fda00078cc0ff */
[----:B------:R-:W-:Y:S05]  /*48c0*/  @!P6 BRA `(.L_x_94) ;  /* 0x000000000068e947 */ /* 0x000fea0003800000 */
[----:B------:R-:W-:Y:S01]  /*48d0*/  ISETP.EQ.OR P6, PT, R36, UR16, P0 ;  /* 0x0000001024007c0c */ /* 0x000fe200087c2670 */
[----:B------:R-:W-:-:S12]  /*48e0*/  BSSY B0, `(.L_x_102) ;  /* 0x0000007000007945 */ /* 0x000fd80003800000 */
[----:B------:R-:W-:Y:S05]  /*48f0*/  @P6 BRA `(.L_x_103) ;  /* 0x0000000000146947 */ /* 0x000fea0003800000 */
[----:B------:R-:W-:-:S04]  /*4900*/  IMAD R21, R34, R36, R33 ;  /* 0x0000002422157224 */ /* 0x000fc800078e0221 */
[----:B------:R-:W-:-:S06]  /*4910*/  IMAD.WIDE.U32 R20, R21, 0x8, R38 ;  /* 0x0000000815147825 */ /* 0x000fcc00078e0026 */
[----:B------:R-:W2:Y:S02]  /*4920*/  LDG.E.64 R20, desc[UR14][R20.64] ;  /* 0x0000000e14147981 */ /* 0x000ea4000c1e1b00 */
[----:B--2---:R-:W-:Y:S01]  /*4930*/  FADD.FTZ R12, R12, R20 ;  /* 0x000000140c0c7221 */ /* 0x004fe20000010000 */
[----:B------:R-:W-:-:S07]  /*4940*/  FADD.FTZ R13, R13, R21 ;  /* 0x000000150d0d7221 */ /* 0x000fce0000010000 */
.L_x_103:
[----:B------:R-:W-:Y:S05]  /*4950*/  BSYNC B0 ;  /* 0x0000000000007941 */ /* 0x000fea0003800000 */
.L_x_102:
[----:B------:R-:W-:-:S13]  /*4960*/  ISETP.NE.AND P6, PT, R5, 0x1, PT ;  /* 0x000000010500780c */ /* 0x000fda0003fc5270 */
[----:B------:R-:W-:Y:S05]  /*4970*/  @!P6 BRA `(.L_x_94) ;  /* 0x00000000003ce947 */ /* 0x000fea0003800000 */
[----:B------:R-:W-:-:S04]  /*4980*/  IADD3 R41, R36, 0x1, RZ ;  /* 0x0000000124297810 */ /* 0x000fc80007ffe0ff */
[----:B------:R-:W-:-:S13]  /*4990*/  ISETP.EQ.OR P6, PT, R41, UR16, P0 ;  /* 0x0000001029007c0c */ /* 0x000fda00087c2670 */
[----:B------:R-:W-:-:S04]  /*49a0*/  @!P6 IMAD R41, R41, R34, R33 ;  /* 0x000000222929e224 */ /* 0x000fc800078e0221 */
[----:B------:R-:W-:-:S05]  /*49b0*/  @!P6 IMAD.WIDE.U32 R40, R41, 0x8, R38 ;  /* 0x000000082928e825 */ /* 0x000fca00078e0026 */
[----:B------:R-:W2:Y:S02]  /*49c0*/  @!P6 LDG.E.64 R20, desc[UR14][R40.64] ;  /* 0x0000000e2814e981 */ /* 0x000ea4000c1e1b00 */
[----:B--2---:R-:W-:Y:S01]  /*49d0*/  @!P6 FADD.FTZ R13, R13, R21 ;  /* 0x000000150d0de221 */ /* 0x004fe20000010000 */
[----:B------:R-:W-:Y:S01]  /*49e0*/  IADD3 R21, R36, 0x2, RZ ;  /* 0x0000000224157810 */ /* 0x000fe20007ffe0ff */
[----:B------:R-:W-:-:S03]  /*49f0*/  @!P6 FADD.FTZ R12, R12, R20 ;  /* 0x000000140c0ce221 */ /* 0x000fc60000010000 */
[----:B------:R-:W-:-:S04]  /*4a00*/  ISETP.EQ.OR P6, PT, R21, UR16, P0 ;  /* 0x0000001015007c0c */ /* 0x000fc800087c2670 */
[----:B------:R-:W-:-:S13]  /*4a10*/  ISETP.EQ.OR P6, PT, R5, 0x2, P6 ;  /* 0x000000020500780c */ /* 0x000fda00037c2670 */
[----:B------:R-:W-:-:S04]  /*4a20*/  @!P6 IMAD R21, R21, R34, R33 ;  /* 0x000000221515e224 */ /* 0x000fc800078e0221 */
[----:B------:R-:W-:-:S06]  /*4a30*/  @!P6 IMAD.WIDE.U32 R20, R21, 0x8, R38 ;  /* 0x000000081514e825 */ /* 0x000fcc00078e0026 */
[----:B------:R-:W2:Y:S02]  /*4a40*/  @!P6 LDG.E.64 R20, desc[UR14][R20.64] ;  /* 0x0000000e1414e981 */ /* 0x000ea4000c1e1b00 */
[----:B--2---:R-:W-:Y:S01]  /*4a50*/  @!P6 FADD.FTZ R12, R12, R20 ;  /* 0x000000140c0ce221 */ /* 0x004fe20000010000 */
[----:B------:R-:W-:-:S07]  /*4a60*/  @!P6 FADD.FTZ R13, R13, R21 ;  /* 0x000000150d0de221 */ /* 0x000fce0000010000 */
.L_x_94:
[----:B------:R-:W0:Y:S01]  /*4a70*/  S2UR UR11, SR_CgaCtaId ;  /* 0x00000000000b79c3 */ /* 0x000e220000008800 */
[----:B------:R-:W-:Y:S01]  /*4a80*/  UMOV UR10, 0x400 ;  /* 0x00000400000a7882 */ /* 0x000fe20000000000 */
[C---:B------:R-:W-:Y:S01]  /*4a90*/  IMAD.WIDE.U32 R34, R57.reuse, 0x24924925, RZ ;  /* 0x2492492539227825 */ /* 0x040fe200078e00ff */
[----:B------:R-:W-:Y:S02]  /*4aa0*/  ISETP.NE.AND P6, PT, R58, RZ, PT ;  /* 0x000000ff3a00720c */ /* 0x000fe40003fc5270 */
[----:B------:R-:W-:Y:S02]  /*4ab0*/  SHF.L.U32 R54, R54, 0x10, RZ ;  /* 0x0000001036367819 */ /* 0x000fe400000006ff */
[-C--:B------:R-:W-:Y:S01]  /*4ac0*/  IADD3 R34, R57, -R35.reuse, RZ ;  /* 0x8000002339227210 */ /* 0x080fe20007ffe0ff */
[----:B------:R-:W1:Y:S01]  /*4ad0*/  LDC R5, c[0x0][0x2ac] ;  /* 0x0000ab00ff057b82 */ /* 0x000e620000000800 */
[----:B------:R-:W-:Y:S01]  /*4ae0*/  SHF.L.U32 R53, R53, 0x10, RZ ;  /* 0x0000001035357819 */ /* 0x000fe200000006ff */
[----:B------:R-:W-:Y:S01]  /*4af0*/  FADD.FTZ R54, R54, -UR17 ;  /* 0x8000001136367e21 */ /* 0x000fe20008010000 */
[----:B------:R-:W-:-:S02]  /*4b00*/  LEA.HI R34, R34, R35, RZ, 0x1f ;  /* 0x0000002322227211 */ /* 0x000fc400078ff8ff */
[----:B------:R-:W-:Y:S02]  /*4b10*/  SHF.L.U32 R35, R16, 0x10, RZ ;  /* 0x0000001010237819 */ /* 0x000fe400000006ff */
[----:B------:R-:W-:Y:S02]  /*4b20*/  SHF.L.U32 R32, R32, 0x10, RZ ;  /* 0x0000001020207819 */ /* 0x000fe400000006ff */
[----:B------:R-:W-:Y:S01]  /*4b30*/  SHF.L.U32 R55, R55, 0x10, RZ ;  /* 0x0000001037377819 */ /* 0x000fe200000006ff */
[----:B------:R-:W-:Y:S01]  /*4b40*/  FADD.FTZ R36, R35, -UR17 ;  /* 0x8000001123247e21 */ /* 0x000fe20008010000 */
[----:B------:R-:W-:Y:S01]  /*4b50*/  SHF.L.U32 R31, R31, 0x10, RZ ;  /* 0x000000101f1f7819 */ /* 0x000fe200000006ff */
[----:B------:R-:W-:Y:S02]  /*4b60*/  FMUL.FTZ R35, R54, UR13 ;  /* 0x0000000d36237c20 */ /* 0x000fe40008410000 */
[----:B------:R-:W-:Y:S01]  /*4b70*/  FMUL.FTZ R36, R36, UR13 ;  /* 0x0000000d24247c20 */ /* 0x000fe20008410000 */
[----:B0-----:R-:W-:-:S09]  /*4b80*/  ULEA UR10, UR11, UR10, 0x18 ;  /* 0x0000000a0b0a7291 */ /* 0x001fd2000f8ec03f */
[----:B------:R-:W-:Y:S01]  /*4b90*/  @!P0 STS.64 [UR10+0x48], R12 ;  /* 0x0000480cff008988 */ /* 0x000fe20008000a0a */
[----:B------:R-:W-:Y:S06]  /*4ba0*/  BAR.SYNC.DEFER_BLOCKING 0x0 ;  /* 0x0000000000007b1d */ /* 0x000fec0000010000 */
[----:B------:R-:W0:Y:S01]  /*4bb0*/  LDS.64 R20, [UR10+0x48] ;  /* 0x0000480aff147984 */ /* 0x000e220008000a00 */
[----:B------:R-:W-:Y:S02]  /*4bc0*/  ULDC UR10, c[0x0][0x2bc] ;  /* 0x0000af00000a7ab9 */ /* 0x000fe40000000800 */
[----:B0-----:R-:W-:Y:S01]  /*4bd0*/  FMUL.FTZ R16, R20, UR10 ;  /* 0x0000000a14107c20 */ /* 0x001fe20008410000 */
[----:B------:R-:W-:Y:S01]  /*4be0*/  FMUL.FTZ R33, R21, UR10 ;  /* 0x0000000a15217c20 */ /* 0x000fe20008410000 */
[----:B-1----:R-:W-:Y:S06]  /*4bf0*/  @!P6 BRA `(.L_x_104) ;  /* 0x000000000048e947 */ /* 0x002fec0003800000 */
        /* <DEDUP_REMOVED lines=18> */
.L_x_104:
[----:B------:R-:W-:Y:S01]  /*4d20*/  ISETP.NE.AND P0, PT, R59, RZ, PT ;  /* 0x000000ff3b00720c */ /* 0x000fe20003f05270 */
[----:B------:R-:W-:-:S12]  /*4d30*/  BSSY B0, `(.L_x_105) ;  /* 0x0000014000007945 */ /* 0x000fd80003800000 */
[----:B------:R-:W-:Y:S05]  /*4d40*/  @!P0 BRA `(.L_x_106) ;  /* 0x0000000000488947 */ /* 0x000fea0003800000 */
[----:B------:R-:W-:Y:S01]  /*4d50*/  ULDC.64 UR10, c[0x0][0x288] ;  /* 0x0000a200000a7ab9 */ /* 0x000fe20000000a00 */
[----:B------:R-:W-:Y:S01]  /*4d60*/  MOV R12, R62 ;  /* 0x0000003e000c7202 */ /* 0x000fe20000000f00 */
[----:B------:R-:W-:Y:S01]  /*4d70*/  IMAD R21, R3, UR10, RZ ;  /* 0x0000000a03157c24 */ /* 0x000fe2000f8e02ff */
[----:B------:R-:W-:-:S03]  /*4d80*/  MOV R13, R65 ;  /* 0x00000041000d7202 */ /* 0x000fc60000000f00 */
[C---:B------:R-:W-:Y:S02]  /*4d90*/  IMAD R21, R56.reuse, UR11, R21 ;  /* 0x0000000b38157c24 */ /* 0x040fe4000f8e0215 */
[----:B------:R-:W-:Y:S01]  /*4da0*/  IMAD.WIDE.U32 R12, R56, UR10, R12 ;  /* 0x0000000a380c7c25 */ /* 0x000fe2000f8e000c */
[----:B------:R-:W-:-:S04]  /*4db0*/  ULDC.64 UR10, c[0x0][0x210] ;  /* 0x00008400000a7ab9 */ /* 0x000fc80000000a00 */
[----:B------:R-:W-:Y:S01]  /*4dc0*/  IADD3 R21, R13, R21, RZ ;  /* 0x000000150d157210 */ /* 0x000fe20007ffe0ff */
[----:B------:R-:W-:Y:S01]  /*4dd0*/  FFMA.FTZ R13, R16, R36, R33 ;  /* 0x00000024100d7223 */ /* 0x000fe20000010021 */
[----:B------:R-:W-:-:S03]  /*4de0*/  LEA R20, P0, R12, UR10, 0x1 ;  /* 0x0000000a0c147c11 */ /* 0x000fc6000f8008ff */
[----:B------:R-:W-:Y:S01]  /*4df0*/  FFMA.FTZ R32, R32, R9, -R13 ;  /* 0x0000000920207223 */ /* 0x000fe2000001080d */
[----:B------:R-:W-:Y:S01]  /*4e00*/  LEA.HI.X R21, R12, UR11, R21, 0x1, P0 ;  /* 0x0000000b0c157c11 */ /* 0x000fe200080f0c15 */
[----:B------:R-:W-:-:S04]  /*4e10*/  FFMA.FTZ R12, R16, R35, R33 ;  /* 0x00000023100c7223 */ /* 0x000fc80000010021 */
[----:B------:R-:W-:-:S04]  /*4e20*/  FFMA.FTZ R12, R53, R8, -R12 ;  /* 0x00000008350c7223 */ /* 0x000fc8000001080c */
[----:B------:R-:W-:Y:S01]  /*4e30*/  FMUL.FTZ R13, R12, UR13 ;  /* 0x0000000d0c0d7c20 */ /* 0x000fe20008410000 */
[----:B------:R-:W-:-:S05]  /*4e40*/  FMUL.FTZ R12, R32, UR13 ;  /* 0x0000000d200c7c20 */ /* 0x000fca0008410000 */
[----:B------:R-:W-:-:S05]  /*4e50*/  F2FP.BF16.F32.PACK_AB R13, R12, R13 ;  /* 0x0000000d0c0d723e */ /* 0x000fca00000010ff */
[----:B------:R0:W-:Y:S02]  /*4e60*/  STG.E desc[UR14][R20.64], R13 ;  /* 0x0000000d14007986 */ /* 0x0001e4000c10190e */
.L_x_106:
[----:B------:R-:W-:Y:S05]  /*4e70*/  BSYNC B0 ;  /* 0x0000000000007941 */ /* 0x000fea0003800000 */
.L_x_105:
[----:B------:R-:W-:Y:S01]  /*4e80*/  ISETP.NE.AND P6, PT, R58, RZ, PT ;  /* 0x000000ff3a00720c */ /* 0x000fe20003fc5270 */
[----:B------:R-:W-:Y:S01]  /*4e90*/  FADD.FTZ R55, R55, -UR17 ;  /* 0x8000001137377e21 */ /* 0x000fe20008010000 */
[----:B------:R-:W-:Y:S01]  /*4ea0*/  FADD.FTZ R32, R31, -UR17 ;  /* 0x800000111f207e21 */ /* 0x000fe20008010000 */
[----:B------:R-:W-:Y:S02]  /*4eb0*/  SHF.L.U32 R35, R52, 0x10, RZ ;  /* 0x0000001034237819 */ /* 0x000fe400000006ff */
[----:B------:R-:W-:Y:S01]  /*4ec0*/  SHF.L.U32 R30, R30, 0x10, RZ ;  /* 0x000000101e1e7819 */ /* 0x000fe200000006ff */
[----:B------:R-:W-:Y:S01]  /*4ed0*/  FMUL.FTZ R31, R55, UR13 ;  /* 0x0000000d371f7c20 */ /* 0x000fe20008410000 */
[----:B------:R-:W-:Y:S01]  /*4ee0*/  SHF.L.U32 R50, R50, 0x10, RZ ;  /* 0x0000001032327819 */ /* 0x000fe200000006ff */
[----:B------:R-:W-:Y:S01]  /*4ef0*/  FMUL.FTZ R32, R32, UR13 ;  /* 0x0000000d20207c20 */ /* 0x000fe20008410000 */
[----:B------:R-:W-:-:S04]  /*4f00*/  SHF.L.U32 R29, R29, 0x10, RZ ;  /* 0x000000101d1d7819 */ /* 0x000fc800000006ff */
[----:B------:R-:W-:Y:S05]  /*4f10*/  @!P6 BRA `(.L_x_107) ;  /* 0x000000000048e947 */ /* 0x000fea0003800000 */
[----:B------:R-:W-:Y:S01]  /*4f20*/  FFMA.FTZ R12, R31, R8, R10 ;  /* 0x000000081f0c7223 */ /* 0x000fe2000001000a */
[----:B0-----:R-:W-:-:S03]  /*4f30*/  FFMA.FTZ R13, R32, R9, R11 ;  /* 0x00000009200d7223 */ /* 0x001fc6000001000b */
        /* <DEDUP_REMOVED lines=16> */
.L_x_107:
[----:B------:R-:W-:Y:S04]  /*5040*/  BSSY B0, `(.L_x_108) ;  /* 0x0000016000007945 */ /* 0x000fe80003800000 */
[----:B------:R-:W-:Y:S05]  /*5050*/  @!P5 BRA `(.L_x_109) ;  /* 0x000000000050d947 */ /* 0x000fea0003800000 */
[----:B0-----:R-:W-:Y:S01]  /*5060*/  IADD3 R21, R56, 0x20, RZ ;  /* 0x0000002038157810 */ /* 0x001fe20007ffe0ff */
[----:B------:R-:W-:Y:S01]  /*5070*/  ULDC.64 UR10, c[0x0][0x288] ;  /* 0x0000a200000a7ab9 */ /* 0x000fe20000000a00 */
[----:B------:R-:W-:Y:S02]  /*5080*/  MOV R12, R62 ;  /* 0x0000003e000c7202 */ /* 0x000fe40000000f00 */
[----:B------:R-:W-:Y:S02]  /*5090*/  SHF.R.S32.HI R20, RZ, 0x1f, R21 ;  /* 0x0000001fff147819 */ /* 0x000fe40000011415 */
[----:B------:R-:W-:-:S03]  /*50a0*/  MOV R13, R65 ;  /* 0x00000041000d7202 */ /* 0x000fc60000000f00 */
[----:B------:R-:W-:Y:S02]  /*50b0*/  IMAD R20, R20, UR10, RZ ;  /* 0x0000000a14147c24 */ /* 0x000fe4000f8e02ff */
[----:B------:R-:W-:-:S04]  /*50c0*/  IMAD.WIDE.U32 R12, R21, UR10, R12 ;  /* 0x0000000a150c7c25 */ /* 0x000fc8000f8e000c */
[----:B------:R-:W-:Y:S01]  /*50d0*/  IMAD R21, R21, UR11, R20 ;  /* 0x0000000b15157c24 */ /* 0x000fe2000f8e0214 */
[----:B------:R-:W-:Y:S02]  /*50e0*/  ULDC.64 UR10, c[0x0][0x210] ;  /* 0x00008400000a7ab9 */ /* 0x000fe40000000a00 */
[----:B------:R-:W-:Y:S02]  /*50f0*/  LEA R20, P0, R12, UR10, 0x1 ;  /* 0x0000000a0c147c11 */ /* 0x000fe4000f8008ff */
[----:B------:R-:W-:Y:S01]  /*5100*/  IADD3 R21, R13, R21, RZ ;  /* 0x000000150d157210 */ /* 0x000fe20007ffe0ff */
[----:B------:R-:W-:-:S03]  /*5110*/  FFMA.FTZ R13, R16, R32, R33 ;  /* 0x00000020100d7223 */ /* 0x000fc60000010021 */
[----:B------:R-:W-:Y:S01]  /*5120*/  LEA.HI.X R21, R12, UR11, R21, 0x1, P0 ;  /* 0x0000000b0c157c11 */ /* 0x000fe200080f0c15 */
[----:B------:R-:W-:Y:S01]  /*5130*/  FFMA.FTZ R12, R16, R31, R33 ;  /* 0x0000001f100c7223 */ /* 0x000fe20000010021 */
[----:B------:R-:W-:-:S03]  /*5140*/  FFMA.FTZ R30, R30, R9, -R13 ;  /* 0x000000091e1e7223 */ /* 0x000fc6000001080d */
[----:B------:R-:W-:-:S04]  /*5150*/  FFMA.FTZ R12, R35, R8, -R12 ;  /* 0x00000008230c7223 */ /* 0x000fc8000001080c */
[----:B------:R-:W-:Y:S01]  /*5160*/  FMUL.FTZ R13, R12, UR13 ;  /* 0x0000000d0c0d7c20 */ /* 0x000fe20008410000 */
[----:B------:R-:W-:-:S05]  /*5170*/  FMUL.FTZ R12, R30, UR13 ;  /* 0x0000000d1e0c7c20 */ /* 0x000fca0008410000 */
[----:B------:R-:W-:-:S05]  /*5180*/  F2FP.BF16.F32.PACK_AB R13, R12, R13 ;  /* 0x0000000d0c0d723e */ /* 0x000fca00000010ff */
[----:B------:R1:W-:Y:S02]  /*5190*/  STG.E desc[UR14][R20.64], R13 ;  /* 0x0000000d14007986 */ /* 0x0003e4000c10190e */
.L_x_109:
[----:B------:R-:W-:Y:S05]  /*51a0*/  BSYNC B0 ;  /* 0x0000000000007941 */ /* 0x000fea0003800000 */
.L_x_108:
[----:B------:R-:W-:Y:S01]  /*51b0*/  FADD.FTZ R50, R50, -UR17 ;  /* 0x8000001132327e21 */ /* 0x000fe20008010000 */
[----:B------:R-:W-:Y:S01]  /*51c0*/  FADD.FTZ R30, R29, -UR17 ;  /* 0x800000111d1e7e21 */ /* 0x000fe20008010000 */
[----:B------:R-:W-:Y:S02]  /*51d0*/  SHF.L.U32 R49, R49, 0x10, RZ ;  /* 0x0000001031317819 */ /* 0x000fe400000006ff */
[----:B------:R-:W-:Y:S01]  /*51e0*/  SHF.L.U32 R28, R28, 0x10, RZ ;  /* 0x000000101c1c7819 */ /* 0x000fe200000006ff */
[----:B------:R-:W-:Y:S01]  /*51f0*/  FMUL.FTZ R29, R50, UR13 ;  /* 0x0000000d321d7c20 */ /* 0x000fe20008410000 */
[----:B------:R-:W-:Y:S01]  /*5200*/  SHF.L.U32 R51, R51, 0x10, RZ ;  /* 0x0000001033337819 */ /* 0x000fe200000006ff */
[----:B------:R-:W-:Y:S01]  /*5210*/  FMUL.FTZ R30, R30, UR13 ;  /* 0x0000000d1e1e7c20 */ /* 0x000fe20008410000 */
[----:B------:R-:W-:Y:S01]  /*5220*/  SHF.L.U32 R27, R27, 0x10, RZ ;  /* 0x000000101b1b7819 */ /* 0x000fe200000006ff */
[----:B------:R-:W-:Y:S06]  /*5230*/  @!P6 BRA `(.L_x_110) ;  /* 0x000000000048e947 */ /* 0x000fec0003800000 */
[----:B01----:R-:W-:Y:S01]  /*5240*/  FFMA.FTZ R13, R30, R9, R11 ;  /* 0x000000091e0d7223 */ /* 0x003fe2000001000b */
        /* <DEDUP_REMOVED lines=17> */
.L_x_110:
[----:B------:R-:W-:Y:S04]  /*5360*/  BSSY B0, `(.L_x_111) ;  /* 0x0000016000007945 */ /* 0x000fe80003800000 */
[----:B------:R-:W-:Y:S05]  /*5370*/  @!P4 BRA `(.L_x_112) ;  /* 0x000000000050c947 */ /* 0x000fea0003800000 */
[----:B01----:R-:W-:Y:S01]  /*5380*/  IADD3 R21, R56, 0x40, RZ ;  /* 0x0000004038157810 */ /* 0x003fe20007ffe0ff */
        /* <DEDUP_REMOVED lines=19> */
.L_x_112:
[----:B------:R-:W-:Y:S05]  /*54c0*/  BSYNC B0 ;  /* 0x0000000000007941 */ /* 0x000fea0003800000 */
.L_x_111:
[----:B------:R-:W-:Y:S01]  /*54d0*/  FADD.FTZ R51, R51, -UR17 ;  /* 0x8000001133337e21 */ /* 0x000fe20008010000 */
[----:B------:R-:W-:Y:S01]  /*54e0*/  FADD.FTZ R27, R27, -UR17 ;  /* 0x800000111b1b7e21 */ /* 0x000fe20008010000 */
[----:B------:R-:W-:Y:S02]  /*54f0*/  SHF.L.U32 R29, R48, 0x10, RZ ;  /* 0x00000010301d7819 */ /* 0x000fe400000006ff */
[----:B------:R-:W-:Y:S01]  /*5500*/  SHF.L.U32 R26, R26, 0x10, RZ ;  /* 0x000000101a1a7819 */ /* 0x000fe200000006ff */
[----:B------:R-:W-:Y:S01]  /*5510*/  FMUL.FTZ R51, R51, UR13 ;  /* 0x0000000d33337c20 */ /* 0x000fe20008410000 */
[----:B------:R-:W-:Y:S01]  /*5520*/  SHF.L.U32 R46, R46, 0x10, RZ ;  /* 0x000000102e2e7819 */ /* 0x000fe200000006ff */
[----:B------:R-:W-:Y:S01]  /*5530*/  FMUL.FTZ R36, R27, UR13 ;  /* 0x0000000d1b247c20 */ /* 0x000fe20008410000 */
[----:B------:R-:W-:Y:S06]  /*5540*/  @!P6 BRA `(.L_x_113) ;  /* 0x000000000048e947 */ /* 0x000fec0003800000 */
[----:B------:R-:W-:Y:S01]  /*5550*/  FFMA.FTZ R12, R51, R8, R10 ;  /* 0x00000008330c7223 */ /* 0x000fe2000001000a */
[----:B012---:R-:W-:-:S03]  /*5560*/  FFMA.FTZ R13, R36, R9, R11 ;  /* 0x00000009240d7223 */ /* 0x007fc6000001000b */
        /* <DEDUP_REMOVED lines=16> */
.L_x_113:
[----:B------:R-:W-:Y:S04]  /*5670*/  BSSY B0, `(.L_x_114) ;  /* 0x0000016000007945 */ /* 0x000fe80003800000 */
[----:B------:R-:W-:Y:S05]  /*5680*/  @!P3 BRA `(.L_x_115) ;  /* 0x000000000050b947 */ /* 0x000fea0003800000 */
[----:B012---:R-:W-:Y:S01]  /*5690*/  IADD3 R13, R56, 0x60, RZ ;  /* 0x00000060380d7810 */ /* 0x007fe20007ffe0ff */
        /* <DEDUP_REMOVED lines=19> */
.L_x_115:
[----:B------:R-:W-:Y:S05]  /*57d0*/  BSYNC B0 ;  /* 0x0000000000007941 */ /* 0x000fea0003800000 */
.L_x_114:
[----:B------:R-:W-:Y:S01]  /*57e0*/  SHF.L.U32 R25, R25, 0x10, RZ ;  /* 0x0000001019197819 */ /* 0x000fe200000006ff */
[----:B------:R-:W-:Y:S01]  /*57f0*/  FADD.FTZ R46, R46, -UR17 ;  /* 0x800000112e2e7e21 */ /* 0x000fe20008010000 */
[----:B------:R-:W-:Y:S02]  /*5800*/  SHF.L.U32 R45, R45, 0x10, RZ ;  /* 0x000000102d2d7819 */ /* 0x000fe400000006ff */
[----:B------:R-:W-:Y:S01]  /*5810*/  SHF.L.U32 R24, R24, 0x10, RZ ;  /* 0x0000001018187819 */ /* 0x000fe200000006ff */
[----:B------:R-:W-:Y:S01]  /*5820*/  FADD.FTZ R25, R25, -UR17 ;  /* 0x8000001119197e21 */ /* 0x000fe20008010000 */
[----:B------:R-:W-:Y:S01]  /*5830*/  SHF.L.U32 R47, R47, 0x10, RZ ;  /* 0x000000102f2f7819 */ /* 0x000fe200000006ff */
[----:B------:R-:W-:Y:S01]  /*5840*/  FMUL.FTZ R31, R46, UR13 ;  /* 0x0000000d2e1f7c20 */ /* 0x000fe20008410000 */
[----:B------:R-:W-:Y:S01]  /*5850*/  SHF.L.U32 R23, R23, 0x10, RZ ;  /* 0x0000001017177819 */ /* 0x000fe200000006ff */
[----:B------:R-:W-:Y:S01]  /*5860*/  FMUL.FTZ R30, R25, UR13 ;  /* 0x0000000d191e7c20 */ /* 0x000fe20008410000 */
[----:B------:R-:W-:Y:S01]  /*5870*/  SHF.R.U32.HI R34, RZ, 0x2, R34 ;  /* 0x00000002ff227819 */ /* 0x000fe20000011622 */
[----:B------:R-:W-:Y:S06]  /*5880*/  @!P6 BRA `(.L_x_116) ;  /* 0x000000000048e947 */ /* 0x000fec0003800000 */
[----:B0123--:R-:W-:Y:S01]  /*5890*/  FFMA.FTZ R13, R30, R9, R11 ;  /* 0x000000091e0d7223 */ /* 0x00ffe2000001000b */
        /* <DEDUP_REMOVED lines=17> */
.L_x_116:
[----:B------:R-:W-:Y:S04]  /*59b0*/  BSSY B0, `(.L_x_117) ;  /* 0x0000016000007945 */ /* 0x000fe80003800000 */
[----:B------:R-:W-:Y:S05]  /*59c0*/  @!P2 BRA `(.L_x_118) ;  /* 0x000000000050a947 */ /* 0x000fea0003800000 */
[----:B0123--:R-:W-:Y:S01]  /*59d0*/  IADD3 R13, R56, 0x80, RZ ;  /* 0x00000080380d7810 */ /* 0x00ffe20007ffe0ff */
        /* <DEDUP_REMOVED lines=19> */
.L_x_118:
[----:B------:R-:W-:Y:S05]  /*5b10*/  BSYNC B0 ;  /* 0x0000000000007941 */ /* 0x000fea0003800000 */
.L_x_117:
[----:B------:R-:W-:Y:S01]  /*5b20*/  FADD.FTZ R47, R47, -UR17 ;  /* 0x800000112f2f7e21 */ /* 0x000fe20008010000 */
[----:B------:R-:W-:Y:S01]  /*5b30*/  FADD.FTZ R23, R23, -UR17 ;  /* 0x8000001117177e21 */ /* 0x000fe20008010000 */
[----:B------:R-:W-:Y:S01]  /*5b40*/  IMAD R5, R5, UR16, R34 ;  /* 0x0000001005057c24 */ /* 0x000fe2000f8e0222 */
[----:B------:R-:W-:Y:S01]  /*5b50*/  SHF.L.U32 R25, R44, 0x10, RZ ;  /* 0x000000102c197819 */ /* 0x000fe200000006ff */
[----:B------:R-:W-:Y:S01]  /*5b60*/  FMUL.FTZ R47, R47, UR13 ;  /* 0x0000000d2f2f7c20 */ /* 0x000fe20008410000 */
[----:B------:R-:W-:Y:S01]  /*5b70*/  SHF.L.U32 R22, R22, 0x10, RZ ;  /* 0x0000001016167819 */ /* 0x000fe200000006ff */
[----:B------:R-:W-:Y:S01]  /*5b80*/  FMUL.FTZ R26, R23, UR13 ;  /* 0x0000000d171a7c20 */ /* 0x000fe20008410000 */
[----:B------:R-:W-:Y:S01]  /*5b90*/  SHF.L.U32 R28, R14, 0x10, RZ ;  /* 0x000000100e1c7819 */ /* 0x000fe200000006ff */
[----:B------:R-:W-:Y:S06]  /*5ba0*/  @!P6 BRA `(.L_x_119) ;  /* 0x000000000048e947 */ /* 0x000fec0003800000 */
[----:B---34-:R-:W-:Y:S01]  /*5bb0*/  FFMA.FTZ R12, R47, R8, R10 ;  /* 0x000000082f0c7223 */ /* 0x018fe2000001000a */
        /* <DEDUP_REMOVED lines=17> */
.L_x_119:
[----:B------:R-:W-:Y:S04]  /*5cd0*/  BSSY B0, `(.L_x_120) ;  /* 0x0000016000007945 */ /* 0x000fe80003800000 */
[----:B------:R-:W-:Y:S05]  /*5ce0*/  @!P1 BRA `(.L_x_121) ;  /* 0x0000000000509947 */ /* 0x000fea0003800000 */
[----:B------:R-:W-:Y:S01]  /*5cf0*/  IADD3 R23, R56, 0xa0, RZ ;  /* 0x000000a038177810 */ /* 0x000fe20007ffe0ff */
[----:B------:R-:W-:Y:S01]  /*5d00*/  ULDC.64 UR10, c[0x0][0x288] ;  /* 0x0000a200000a7ab9 */ /* 0x000fe20000000a00 */
[----:B---34-:R-:W-:Y:S02]  /*5d10*/  MOV R12, R62 ;  /* 0x0000003e000c7202 */ /* 0x018fe40000000f00 */
[----:B------:R-:W-:Y:S02]  /*5d20*/  SHF.R.S32.HI R14, RZ, 0x1f, R23 ;  /* 0x0000001fff0e7819 */ /* 0x000fe40000011417 */
[----:B012---:R-:W-:-:S03]  /*5d30*/  MOV R13, R65 ;  /* 0x00000041000d7202 */ /* 0x007fc60000000f00 */
[----:B------:R-:W-:Y:S02]  /*5d40*/  IMAD R14, R14, UR10, RZ ;  /* 0x0000000a0e0e7c24 */ /* 0x000fe4000f8e02ff */
[----:B------:R-:W-:-:S04]  /*5d50*/  IMAD.WIDE.U32 R20, R23, UR10, R12 ;  /* 0x0000000a17147c25 */ /* 0x000fc8000f8e000c */
[----:B------:R-:W-:Y:S02]  /*5d60*/  IMAD R13, R23, UR11, R14 ;  /* 0x0000000b170d7c24 */ /* 0x000fe4000f8e020e */
[--C-:B------:R-:W-:Y:S01]  /*5d70*/  FFMA.FTZ R14, R16, R47, R33.reuse ;  /* 0x0000002f100e7223 */ /* 0x100fe20000010021 */
[----:B------:R-:W-:Y:S02]  /*5d80*/  ULDC.64 UR10, c[0x0][0x210] ;  /* 0x00008400000a7ab9 */ /* 0x000fe40000000a00 */
[----:B------:R-:W-:Y:S01]  /*5d90*/  LEA R12, P0, R20, UR10, 0x1 ;  /* 0x0000000a140c7c11 */ /* 0x000fe2000f8008ff */
[----:B------:R-:W-:Y:S01]  /*5da0*/  FFMA.FTZ R14, R25, R8, -R14 ;  /* 0x00000008190e7223 */ /* 0x000fe2000001080e */
[----:B------:R-:W-:Y:S01]  /*5db0*/  IADD3 R13, R21, R13, RZ ;  /* 0x0000000d150d7210 */ /* 0x000fe20007ffe0ff */
[----:B------:R-:W-:-:S03]  /*5dc0*/  FFMA.FTZ R21, R16, R26, R33 ;  /* 0x0000001a10157223 */ /* 0x000fc60000010021 */
[----:B------:R-:W-:Y:S01]  /*5dd0*/  LEA.HI.X R13, R20, UR11, R13, 0x1, P0 ;  /* 0x0000000b140d7c11 */ /* 0x000fe200080f0c0d */
[----:B------:R-:W-:Y:S01]  /*5de0*/  FFMA.FTZ R22, R22, R9, -R21 ;  /* 0x0000000916167223 */ /* 0x000fe20000010815 */
[----:B------:R-:W-:-:S03]  /*5df0*/  FMUL.FTZ R21, R14, UR13 ;  /* 0x0000000d0e157c20 */ /* 0x000fc60008410000 */
[----:B------:R-:W-:-:S05]  /*5e00*/  FMUL.FTZ R14, R22, UR13 ;  /* 0x0000000d160e7c20 */ /* 0x000fca0008410000 */
[----:B------:R-:W-:-:S05]  /*5e10*/  F2FP.BF16.F32.PACK_AB R21, R14, R21 ;  /* 0x000000150e15723e */ /* 0x000fca00000010ff */
[----:B------:R0:W-:Y:S02]  /*5e20*/  STG.E desc[UR14][R12.64], R21 ;  /* 0x000000150c007986 */ /* 0x0001e4000c10190e */
.L_x_121:
[----:B------:R-:W-:Y:S05]  /*5e30*/  BSYNC B0 ;  /* 0x0000000000007941 */ /* 0x000fea0003800000 */
.L_x_120:
[----:B------:R-:W-:Y:S01]  /*5e40*/  SHF.L.U32 R19, R19, 0x10, RZ ;  /* 0x0000001013137819 */ /* 0x000fe200000006ff */
[----:B------:R-:W-:Y:S01]  /*5e50*/  FADD.FTZ R28, R28, -UR17 ;  /* 0x800000111c1c7e21 */ /* 0x000fe20008010000 */
[----:B------:R-:W-:Y:S01]  /*5e60*/  IADD3 R26, R5, 0xc0, RZ ;  /* 0x000000c0051a7810 */ /* 0x000fe20007ffe0ff */
[----:B------:R-:W-:Y:S01]  /*5e70*/  ULDC.64 UR10, c[0x0][0x290] ;  /* 0x0000a400000a7ab9 */ /* 0x000fe20000000a00 */
[----:B------:R-:W-:Y:S01]  /*5e80*/  SHF.L.U32 R7, R7, 0x10, RZ ;  /* 0x0000001007077819 */ /* 0x000fe200000006ff */
[----:B------:R-:W-:Y:S01]  /*5e90*/  FADD.FTZ R19, R19, -UR17 ;  /* 0x8000001113137e21 */ /* 0x000fe20008010000 */
[----:B------:R-:W-:Y:S01]  /*5ea0*/  SHF.L.U32 R14, R6, 0x10, RZ ;  /* 0x00000010060e7819 */ /* 0x000fe200000006ff */
[----:B------:R-:W-:Y:S01]  /*5eb0*/  FMUL.FTZ R25, R28, UR13 ;  /* 0x0000000d1c197c20 */ /* 0x000fe20008410000 */
[----:B------:R-:W-:Y:S01]  /*5ec0*/  SHF.R.S32.HI R27, RZ, 0x1f, R26 ;  /* 0x0000001fff1b7819 */ /* 0x000fe2000001141a */
[----:B------:R-:W-:Y:S01]  /*5ed0*/  FMUL.FTZ R24, R19, UR13 ;  /* 0x0000000d13187c20 */ /* 0x000fe20008410000 */
[----:B------:R-:W-:Y:S06]  /*5ee0*/  @!P6 BRA `(.L_x_122) ;  /* 0x000000000048e947 */ /* 0x000fec0003800000 */
[----:B------:R-:W-:Y:S01]  /*5ef0*/  FFMA.FTZ R6, R24, R9, R11 ;  /* 0x0000000918067223 */ /* 0x000fe2000001000b */
[----:B------:R-:W-:-:S03]  /*5f00*/  FFMA.FTZ R5, R25, R8, R10 ;  /* 0x0000000819057223 */ /* 0x000fc6000001000a */
[----:B------:R-:W-:Y:S01]  /*5f10*/  FMUL.FTZ R19, R6, -1.4426950216293334961 ;  /* 0xbfb8aa3b06137820 */ /* 0x000fe20000410000 */
[----:B0--34-:R-:W-:-:S05]  /*5f20*/  FMUL.FTZ R12, R5, -1.4426950216293334961 ;  /* 0xbfb8aa3b050c7820 */ /* 0x019fca0000410000 */
[----:B------:R-:W1:Y:S08]  /*5f30*/  MUFU.EX2 R19, R19 ;  /* 0x0000001300137308 */ /* 0x000e700000000800 */
[----:B------:R-:W0:Y:S01]  /*5f40*/  MUFU.EX2 R12, R12 ;  /* 0x0000000c000c7308 */ /* 0x000e220000000800 */
[----:B-12---:R-:W-:-:S07]  /*5f50*/  FADD.FTZ R21, R19, 1 ;  /* 0x3f80000013157421 */ /* 0x006fce0000010000 */
        /* <DEDUP_REMOVED lines=11> */
.L_x_122:
[----:B------:R-:W-:Y:S01]  /*6010*/  ISETP.GE.U32.AND P0, PT, R26, UR10, PT ;  /* 0x0000000a1a007c0c */ /* 0x000fe2000bf06070 */
[----:B------:R-:W-:Y:S01]  /*6020*/  BSSY B0, `(.L_x_123) ;  /* 0x000001a000007945 */ /* 0x000fe20003800000 */
[----:B------:R-:W-:Y:S02]  /*6030*/  IADD3 R5, R56, 0xe0, RZ ;  /* 0x000000e038057810 */ /* 0x000fe40007ffe0ff */
[----:B------:R-:W-:Y:S02]  /*6040*/  ISETP.GE.AND.EX P0, PT, R27, UR11, PT, P0 ;  /* 0x0000000b1b007c0c */ /* 0x000fe4000bf06300 */
[----:B------:R-:W-:Y:S02]  /*6050*/  SHF.R.S32.HI R6, RZ, 0x1f, R5 ;  /* 0x0000001fff067819 */ /* 0x000fe40000011405 */
[----:B------:R-:W-:-:S13]  /*6060*/  ISETP.LT.U32.AND P0, PT, R57, 0xe0, !P0 ;  /* 0x000000e03900780c */ /* 0x000fda0004701070 */
[----:B------:R-:W-:Y:S05]  /*6070*/  @!P0 BRA `(.L_x_124) ;  /* 0x0000000000508947 */ /* 0x000fea0003800000 */
[----:B------:R-:W-:Y:S01]  /*6080*/  IADD3 R22, R56, 0xc0, RZ ;  /* 0x000000c038167810 */ /* 0x000fe20007ffe0ff */
[----:B------:R-:W-:Y:S01]  /*6090*/  ULDC.64 UR18, c[0x0][0x288] ;  /* 0x0000a20000127ab9 */ /* 0x000fe20000000a00 */
[----:B0--34-:R-:W-:Y:S02]  /*60a0*/  MOV R12, R62 ;  /* 0x0000003e000c7202 */ /* 0x019fe40000000f00 */
[----:B------:R-:W-:Y:S02]  /*60b0*/  SHF.R.S32.HI R19, RZ, 0x1f, R22 ;  /* 0x0000001fff137819 */ /* 0x000fe40000011416 */
[----:B-12---:R-:W-:-:S03]  /*60c0*/  MOV R13, R65 ;  /* 0x00000041000d7202 */ /* 0x006fc60000000f00 */
[----:B------:R-:W-:Y:S02]  /*60d0*/  IMAD R19, R19, UR18, RZ ;  /* 0x0000001213137c24 */ /* 0x000fe4000f8e02ff */
[----:B------:R-:W-:-:S04]  /*60e0*/  IMAD.WIDE.U32 R20, R22, UR18, R12 ;  /* 0x0000001216147c25 */ /* 0x000fc8000f8e000c */
[----:B------:R-:W-:Y:S01]  /*60f0*/  IMAD R19, R22, UR19, R19 ;  /* 0x0000001316137c24 */ /* 0x000fe2000f8e0213 */
[----:B------:R-:W-:Y:S02]  /*6100*/  ULDC.64 UR18, c[0x0][0x210] ;  /* 0x0000840000127ab9 */ /* 0x000fe40000000a00 */
[----:B------:R-:W-:Y:S02]  /*6110*/  LEA R12, P0, R20, UR18, 0x1 ;  /* 0x00000012140c7c11 */ /* 0x000fe4000f8008ff */
[----:B------:R-:W-:-:S04]  /*6120*/  IADD3 R19, R21, R19, RZ ;  /* 0x0000001315137210 */ /* 0x000fc80007ffe0ff */
[----:B------:R-:W-:Y:S01]  /*6130*/  LEA.HI.X R13, R20, UR19, R19, 0x1, P0 ;  /* 0x00000013140d7c11 */ /* 0x000fe200080f0c13 */
[C-C-:B------:R-:W-:Y:S01]  /*6140*/  FFMA.FTZ R20, R16.reuse, R25, R33.reuse ;  /* 0x0000001910147223 */ /* 0x140fe20000010021 */
[----:B------:R-:W-:-:S03]  /*6150*/  FFMA.FTZ R19, R16, R24, R33 ;  /* 0x0000001810137223 */ /* 0x000fc60000010021 */
[----:B------:R-:W-:Y:S01]  /*6160*/  FFMA.FTZ R20, R7, R8, -R20 ;  /* 0x0000000807147223 */ /* 0x000fe20000010814 */
[----:B------:R-:W-:-:S03]  /*6170*/  FFMA.FTZ R7, R14, R9, -R19 ;  /* 0x000000090e077223 */ /* 0x000fc60000010813 */
[----:B------:R-:W-:Y:S01]  /*6180*/  FMUL.FTZ R20, R20, UR13 ;  /* 0x0000000d14147c20 */ /* 0x000fe20008410000 */
[----:B------:R-:W-:-:S05]  /*6190*/  FMUL.FTZ R7, R7, UR13 ;  /* 0x0000000d07077c20 */ /* 0x000fca0008410000 */
[----:B------:R-:W-:-:S05]  /*61a0*/  F2FP.BF16.F32.PACK_AB R7, R7, R20 ;  /* 0x000000140707723e */ /* 0x000fca00000010ff */
[----:B------:R0:W-:Y:S02]  /*61b0*/  STG.E desc[UR14][R12.64], R7 ;  /* 0x000000070c007986 */ /* 0x0001e4000c10190e */
.L_x_124:
[----:B------:R-:W-:Y:S05]  /*61c0*/  BSYNC B0 ;  /* 0x0000000000007941 */ /* 0x000fea0003800000 */
.L_x_123:
[----:B------:R-:W-:Y:S02]  /*61d0*/  SHF.L.U32 R15, R15, 0x10, RZ ;  /* 0x000000100f0f7819 */ /* 0x000fe400000006ff */
[----:B------:R-:W-:Y:S02]  /*61e0*/  SHF.L.U32 R17, R17, 0x10, RZ ;  /* 0x0000001011117819 */ /* 0x000fe400000006ff */
[----:B------:R-:W-:Y:S01]  /*61f0*/  ISETP.GE.U32.AND P0, PT, R5, UR10, PT ;  /* 0x0000000a05007c0c */ /* 0x000fe2000bf06070 */
[----:B------:R-:W-:Y:S01]  /*6200*/  FADD.FTZ R15, R15, -UR17 ;  /* 0x800000110f0f7e21 */ /* 0x000fe20008010000 */
[----:B0-----:R-:W-:Y:S01]  /*6210*/  SHF.L.U32 R7, R4, 0x10, RZ ;  /* 0x0000001004077819 */ /* 0x001fe200000006ff */
[----:B------:R-:W-:Y:S01]  /*6220*/  FADD.FTZ R17, R17, -UR17 ;  /* 0x8000001111117e21 */ /* 0x000fe20008010000 */
[----:B------:R-:W-:Y:S01]  /*6230*/  ISETP.GE.AND.EX P0, PT, R6, UR11, PT, P0 ;  /* 0x0000000b06007c0c */ /* 0x000fe2000bf06300 */
[----:B------:R-:W-:Y:S01]  /*6240*/  FMUL.FTZ R19, R15, UR13 ;  /* 0x0000000d0f137c20 */ /* 0x000fe20008410000 */
[----:B------:R-:W-:Y:S01]  /*6250*/  SHF.L.U32 R18, R18, 0x10, RZ ;  /* 0x0000001012127819 */ /* 0x000fe200000006ff */
[----:B------:R-:W-:Y:S01]  /*6260*/  FMUL.FTZ R22, R17, UR13 ;  /* 0x0000000d11167c20 */ /* 0x000fe20008410000 */
[----:B------:R-:W-:Y:S01]  /*6270*/  ISETP.GT.U32.OR P0, PT, R57, 0xdf, P0 ;  /* 0x000000df3900780c */ /* 0x000fe20000704470 */
[----:B------:R-:W-:-:S12]  /*6280*/  @!P6 BRA `(.L_x_125) ;  /* 0x000000000048e947 */ /* 0x000fd80003800000 */
[----:B------:R-:W-:Y:S01]  /*6290*/  FFMA.FTZ R10, R19, R8, R10 ;  /* 0x00000008130a7223 */ /* 0x000fe2000001000a */
[----:B------:R-:W-:-:S03]  /*62a0*/  FFMA.FTZ R11, R22, R9, R11 ;  /* 0x00000009160b7223 */ /* 0x000fc6000001000b */
[----:B------:R-:W-:Y:S01]  /*62b0*/  FMUL.FTZ R4, R10, -1.4426950216293334961 ;  /* 0xbfb8aa3b0a047820 */ /* 0x000fe20000410000 */
[----:B-1234-:R-:W-:-:S05]  /*62c0*/  FMUL.FTZ R13, R11, -1.4426950216293334961 ;  /* 0xbfb8aa3b0b0d7820 */ /* 0x01efca0000410000 */
        /* <DEDUP_REMOVED lines=14> */
.L_x_125:
[----:B------:R-:W-:Y:S04]  /*63b0*/  BSSY B0, `(.L_x_126) ;  /* 0x0000013000007945 */ /* 0x000fe80003800000 */
[----:B------:R-:W-:Y:S05]  /*63c0*/  @P0 BRA `(.L_x_127) ;  /* 0x0000000000440947 */ /* 0x000fea0003800000 */
[----:B------:R-:W-:Y:S01]  /*63d0*/  ULDC.64 UR10, c[0x0][0x288] ;  /* 0x0000a200000a7ab9 */ /* 0x000fe20000000a00 */
[----:B------:R-:W-:Y:S01]  /*63e0*/  MOV R63, R65 ;  /* 0x00000041003f7202 */ /* 0x000fe20000000f00 */
[C-C-:B------:R-:W-:Y:S01]  /*63f0*/  FFMA.FTZ R4, R16.reuse, R19, R33.reuse ;  /* 0x0000001310047223 */ /* 0x140fe20000010021 */
[----:B------:R-:W-:Y:S01]  /*6400*/  FFMA.FTZ R33, R16, R22, R33 ;  /* 0x0000001610217223 */ /* 0x000fe20000010021 */
[----:B------:R-:W-:Y:S02]  /*6410*/  IMAD R6, R6, UR10, RZ ;  /* 0x0000000a06067c24 */ /* 0x000fe4000f8e02ff */
[----:B------:R-:W-:-:S04]  /*6420*/  IMAD.WIDE.U32 R62, R5, UR10, R62 ;  /* 0x0000000a053e7c25 */ /* 0x000fc8000f8e003e */
[----:B------:R-:W-:Y:S01]  /*6430*/  FFMA.FTZ R4, R7, R8, -R4 ;  /* 0x0000000807047223 */ /* 0x000fe20000010804 */
[----:B------:R-:W-:Y:S01]  /*6440*/  FFMA.FTZ R33, R18, R9, -R33 ;  /* 0x0000000912217223 */ /* 0x000fe20000010821 */
[----:B------:R-:W-:Y:S01]  /*6450*/  IMAD R5, R5, UR11, R6 ;  /* 0x0000000b05057c24 */ /* 0x000fe2000f8e0206 */
[----:B------:R-:W-:Y:S01]  /*6460*/  ULDC.64 UR10, c[0x0][0x210] ;  /* 0x00008400000a7ab9 */ /* 0x000fe20000000a00 */
[----:B------:R-:W-:Y:S01]  /*6470*/  FMUL.FTZ R7, R4, UR13 ;  /* 0x0000000d04077c20 */ /* 0x000fe20008410000 */
[----:B------:R-:W-:Y:S01]  /*6480*/  FMUL.FTZ R6, R33, UR13 ;  /* 0x0000000d21067c20 */ /* 0x000fe20008410000 */
[----:B------:R-:W-:Y:S02]  /*6490*/  LEA R4, P0, R62, UR10, 0x1 ;  /* 0x0000000a3e047c11 */ /* 0x000fe4000f8008ff */
[----:B------:R-:W-:Y:S02]  /*64a0*/  IADD3 R5, R63, R5, RZ ;  /* 0x000000053f057210 */ /* 0x000fe40007ffe0ff */
[----:B------:R-:W-:-:S02]  /*64b0*/  F2FP.BF16.F32.PACK_AB R7, R6, R7 ;  /* 0x000000070607723e */ /* 0x000fc400000010ff */
[----:B------:R-:W-:-:S05]  /*64c0*/  LEA.HI.X R5, R62, UR11, R5, 0x1, P0 ;  /* 0x0000000b3e057c11 */ /* 0x000fca00080f0c05 */
[----:B------:R0:W-:Y:S02]  /*64d0*/  STG.E desc[UR14][R4.64], R7 ;  /* 0x0000000704007986 */ /* 0x0001e4000c10190e */
.L_x_127:
[----:B------:R-:W-:Y:S05]  /*64e0*/  BSYNC B0 ;  /* 0x0000000000007941 */ /* 0x000fea0003800000 */
.L_x_126:
[----:B------:R-:W-:Y:S01]  /*64f0*/  ULDC UR11, c[0x0][0x2a0] ;  /* 0x0000a800000b7ab9 */ /* 0x000fe20000000800 */
[----:B------:R-:W-:Y:S01]  /*6500*/  ULDC UR12, c[0x0][0x270] ;  /* 0x00009c00000c7ab9 */ /* 0x000fe20000000800 */
[----:B------:R-:W-:Y:S01]  /*6510*/  ULDC UR10, c[0x0][0x10] ;  /* 0x00000400000a7ab9 */ /* 0x000fe20000000800 */
[----:B------:R-:W-:Y:S02]  /*6520*/  UIMAD UR11, UR11, UR12, URZ ;  /* 0x0000000c0b0b72a4 */ /* 0x000fe4000f8e023f */
[----:B------:R-:W-:Y:S02]  /*6530*/  UIADD3 UR9, UR10, UR9, URZ ;  /* 0x000000090a097290 */ /* 0x000fe4000fffe03f */
[----:B------:R-:W-:Y:S02]  /*6540*/  UIADD3 UR4, UR4, 0x1, URZ ;  /* 0x0000000104047890 */ /* 0x000fe4000fffe03f */
[----:B------:R-:W-:-:S06]  /*6550*/  UISETP.GE.AND UP0, UPT, UR9, UR11, UPT ;  /* 0x0000000b0900728c */ /* 0x000fcc000bf06270 */
[----:B------:R-:W-:-:S13]  /*6560*/  PLOP3.LUT P0, PT, PT, PT, UP0, 0x80, 0x0 ;  /* 0x000000000000781c */ /* 0x000fda0003f0f008 */
[----:B------:R-:W-:Y:S05]  /*6570*/  @!P0 BRA `(.L_x_128) ;  /* 0xffffff9c00ac8947 */ /* 0x000fea000383ffff */
.L_x_77:
[----:B0-----:R-:W0:Y:S01]  /*6580*/  LDC R4, c[0x0][0xc] ;  /* 0x00000300ff047b82 */ /* 0x001e220000000800 */
[----:B------:R-:W-:Y:S01]  /*6590*/  ISETP.NE.AND P1, PT, R57, RZ, PT ;  /* 0x000000ff3900720c */ /* 0x000fe20003f25270 */
[----:B------:R-:W-:Y:S06]  /*65a0*/  BSSY B0, `(.L_x_129) ;  /* 0x0000011000007945 */ /* 0x000fec0003800000 */
[----:B------:R-:W5:Y:S08]  /*65b0*/  LDC R7, c[0x0][0x10] ;  /* 0x00000400ff077b82 */ /* 0x000f700000000800 */
[----:B------:R-:W1:Y:S01]  /*65c0*/  LDC.64 R2, c[0x0][0x258] ;  /* 0x00009600ff027b82 */ /* 0x000e620000000a00 */
[----:B0-----:R-:W-:-:S02]  /*65d0*/  ISETP.NE.AND P0, PT, R4, 0x1, PT ;  /* 0x000000010400780c */ /* 0x001fc40003f05270 */
[----:B-----5:R-:W-:-:S04]  /*65e0*/  SHF.L.U32 R0, R7, 0x1, RZ ;  /* 0x0000000107007819 */ /* 0x020fc800000006ff */
[----:B------:R-:W-:-:S05]  /*65f0*/  SEL R5, R0, RZ, P0 ;  /* 0x000000ff00057207 */ /* 0x000fca0000000000 */
[----:B-1----:R-:W-:Y:S01]  /*6600*/  IMAD.WIDE.U32 R2, R5, 0x4, R2 ;  /* 0x0000000405027825 */ /* 0x002fe200078e0002 */
        /* <DEDUP_REMOVED lines=10> */
.L_x_130:
[----:B------:R-:W-:Y:S05]  /*66b0*/  BSYNC B0 ;  /* 0x0000000000007941 */ /* 0x000fea0003800000 */
.L_x_129:
        /* <DEDUP_REMOVED lines=11> */
.L_x_132:
[----:B------:R-:W5:Y:S04]  /*6770*/  LDG.E.STRONG.GPU R5, desc[UR14][R2.64] ;  /* 0x0000000e02057981 */ /* 0x000f68000c1ef900 */
[----:B-----5:R-:W-:Y:S01]  /*6780*/  CCTL.IVALL ;  /* 0x00000000ff00798f */ /* 0x020fe20002000000 */
[----:B------:R-:W-:Y:S05]  /*6790*/  YIELD ;  /* 0x0000000000007946 */ /* 0x000fea0003800000 */
[----:B------:R-:W-:-:S13]  /*67a0*/  ISETP.NE.AND P0, PT, R5, R0, PT ;  /* 0x000000000500720c */ /* 0x000fda0003f05270 */
[----:B------:R-:W-:Y:S05]  /*67b0*/  @P0 BRA `(.L_x_132) ;  /* 0xfffffffc00ec0947 */ /* 0x000fea000383ffff */
.L_x_131:
        /* <DEDUP_REMOVED lines=24> */
.L_x_133:
[----:B------:R-:W-:-:S04]  /*6940*/  LEA R6, P0, R57, UR4, 0x2 ;  /* 0x0000000439067c11 */ /* 0x000fc8000f8010ff */
[----:B------:R-:W-:Y:S02]  /*6950*/  LEA.HI.X R7, R57, UR5, R0, 0x2, P0 ;  /* 0x0000000539077c11 */ /* 0x000fe400080f1400 */
[-C--:B------:R-:W-:Y:S02]  /*6960*/  LEA R8, P0, R24, R6.reuse, 0x2 ;  /* 0x0000000618087211 */ /* 0x080fe400078010ff */
[-C--:B---34-:R-:W-:Y:S01]  /*6970*/  LEA R12, P1, R22, R6.reuse, 0x2 ;  /* 0x00000006160c7211 */ /* 0x098fe200078210ff */
[----:B0-----:R-:W3:Y:S01]  /*6980*/  LDG.E R18, desc[UR14][R6.64] ;  /* 0x0000000e06127981 */ /* 0x001ee2000c1e1900 */
[----:B------:R-:W-:Y:S02]  /*6990*/  LEA R10, P2, R27, R6, 0x2 ;  /* 0x000000061b0a7211 */ /* 0x000fe400078410ff */
[----:B------:R-:W-:Y:S02]  /*69a0*/  IADD3.X R9, R7, R31, RZ, P0, !PT ;  /* 0x0000001f07097210 */ /* 0x000fe400007fe4ff */
[----:B--2---:R-:W-:-:S02]  /*69b0*/  IADD3.X R13, R23, R7, RZ, P1, !PT ;  /* 0x00000007170d7210 */ /* 0x004fc40000ffe4ff */
[----:B------:R-:W-:Y:S01]  /*69c0*/  IADD3.X R11, R7, R29, RZ, P2, !PT ;  /* 0x0000001d070b7210 */ /* 0x000fe200017fe4ff */
[----:B------:R-:W3:Y:S04]  /*69d0*/  LDG.E R19, desc[UR14][R8.64] ;  /* 0x0000000e08137981 */ /* 0x000ee8000c1e1900 */
[----:B------:R-:W2:Y:S04]  /*69e0*/  LDG.E R20, desc[UR14][R12.64] ;  /* 0x0000000e0c147981 */ /* 0x000ea8000c1e1900 */
[----:B------:R-:W2:Y:S01]  /*69f0*/  LDG.E R21, desc[UR14][R10.64] ;  /* 0x0000000e0a157981 */ /* 0x000ea2000c1e1900 */
[----:B------:R-:W-:-:S02]  /*6a00*/  SHF.L.U32 R5, R57, 0x1, RZ ;  /* 0x0000000139057819 */ /* 0x000fc400000006ff */
[----:B------:R-:W-:-:S03]  /*6a10*/  IADD3 R57, R57, 0xe0, RZ ;  /* 0x000000e039397810 */ /* 0x000fc60007ffe0ff */
[----:B0-----:R-:W-:-:S04]  /*6a20*/  IMAD.WIDE R2, R5, 0x4, R14 ;  /* 0x0000000405027825 */ /* 0x001fc800078e020e */
[----:B-1----:R-:W-:Y:S01]  /*6a30*/  IMAD.WIDE R4, R5, 0x4, R16 ;  /* 0x0000000405047825 */ /* 0x002fe200078e0210 */
[----:B------:R-:W-:Y:S02]  /*6a40*/  ISETP.GT.U32.AND P0, PT, R24, R57, PT ;  /* 0x000000391800720c */ /* 0x000fe40003f04070 */
[----:B------:R-:W-:-:S04]  /*6a50*/  SHF.R.S32.HI R0, RZ, 0x1f, R57 ;  /* 0x0000001fff007819 */ /* 0x000fc80000011439 */
[----:B------:R-:W-:Y:S01]  /*6a60*/  ISETP.GT.AND.EX P0, PT, R25, R0, PT, P0 ;  /* 0x000000001900720c */ /* 0x000fe20003f04300 */
[----:B---3--:R0:W-:Y:S04]  /*6a70*/  STG.E.64 desc[UR14][R2.64], R18 ;  /* 0x0000001202007986 */ /* 0x0081e8000c101b0e */
[----:B--2---:R0:W-:Y:S08]  /*6a80*/  STG.E.64 desc[UR14][R4.64], R20 ;  /* 0x0000001404007986 */ /* 0x0041f0000c101b0e */
[----:B------:R-:W-:Y:S05]  /*6a90*/  @P0 BRA `(.L_x_133) ;  /* 0xfffffffc00a80947 */ /* 0x000fea000383ffff */
[----:B------:R-:W-:Y:S05]  /*6aa0*/  EXIT ;  /* 0x000000000000794d */ /* 0x000fea0003800000 */
.L_x_134:
        /* <DEDUP_REMOVED lines=13> */
.L_x_3280:


//--------------------- .text._Z35group_norm_nhwc_bwd_one_pass_kernelI11Bf16IOFp32WLi512ELi14ELi224EEv26Group_norm_nhwc_bwd_params --------------------------
	.section	.text._Z35group_norm_nhwc_bwd_one_pass_kernelI11Bf16IOFp32WLi512ELi14ELi224EEv26Group_norm_nhwc_bwd_params,"ax",@progbits
	.align	128
        .global         _Z35group_norm_nhwc_bwd_one_pass_kernelI11Bf16IOFp32WLi512ELi14ELi224EEv26Group_norm_nhwc_bwd_params
        .type           _Z35group_norm_nhwc_bwd_one_pass_kernelI11Bf16IOFp32WLi512ELi14ELi224EEv26Group_norm_nhwc_bwd_params,@function
        .size           _Z35group_norm_nhwc_bwd_one_pass_kernelI11Bf16IOFp32WLi512ELi14ELi224EEv26Group_norm_nhwc_bwd_params,(.L_x_3281 - _Z35group_norm_nhwc_bwd_one_pass_kernelI11Bf16IOFp32WLi512ELi14ELi224EEv26Group_norm_nhwc_bwd_params)
        .other          _Z35group_norm_nhwc_bwd_one_pass_kernelI11Bf16IOFp32WLi512ELi14ELi224EEv26Group_norm_nhwc_bwd_params,@"STO_CUDA_ENTRY STV_DEFAULT"
_Z35group_norm_nhwc_bwd_one_pass_kernelI11Bf16IOFp32WLi512ELi14ELi224EEv26Group_norm_nhwc_bwd_params:
.text._Z35group_norm_nhwc_bwd_one_pass_kernelI11Bf16IOFp32WLi512ELi14ELi224EEv26Group_norm_nhwc_bwd_params:
        /* <DEDUP_REMOVED lines=11> */
[----:B------:R-:W-:Y:S02]  /*00b0*/  LEA.HI R3, R2, R3, RZ, 0x1f ;  /* 0x0000000302037211 */ /* 0x000fe400078ff8ff */
[----:B------:R-:W-:Y:S01]  /*00c0*/  MOV R2, R9 ;  /* 0x0000000900027202 */ /* 0x000fe20000000f00 */
[----:B-1----:R-:W-:Y:S06]  /*00d0*/  @P0 BRA `(.L_x_135) ;  /* 0x000000a000000947 */ /* 0x002fec0003800000 */
[----:B------:R-:W0:Y:S01]  /*00e0*/  LDC R5, c[0x0][0x2ac] ;  /* 0x0000ab00ff057b82 */ /* 0x000e220000000800 */
[----:B------:R-:W-:Y:S01]  /*00f0*/  SHF.R.U32.HI R6, RZ, 0x2, R3 ;  /* 0x00000002ff067819 */ /* 0x000fe20000011603 */
[----:B------:R-:W-:Y:S01]  /*0100*/  ULDC.64 UR10, c[0x0][0x290] ;  /* 0x0000a400000a7ab9 */ /* 0x000fe20000000a00 */
[----:B------:R-:W-:Y:S01]  /*0110*/  ISETP.GE.U32.AND P1, PT, R2, 0xe0, PT ;  /* 0x000000e00200780c */ /* 0x000fe20003f26070 */
[----:B------:R-:W1:Y:S01]  /*0120*/  S2R R115, SR_LANEID ;  /* 0x0000000000737919 */ /* 0x000e620000000000 */
[----:B------:R-:W-:Y:S01]  /*0130*/  UMOV UR5, 0x400 ;  /* 0x0000040000057882 */ /* 0x000fe20000000000 */
[----:B------:R-:W-:Y:S01]  /*0140*/  IMAD R98, R6, -0x7, R9 ;  /* 0xfffffff906627824 */ /* 0x000fe200078e0209 */
[----:B------:R-:W-:Y:S01]  /*0150*/  HFMA2.MMA R96, -RZ, RZ, 0, 0 ;  /* 0x00000000ff607435 */ /* 0x000fe200000001ff */
[----:B------:R-:W2:Y:S03]  /*0160*/  S2UR UR6, SR_CgaCtaId ;  /* 0x00000000000679c3 */ /* 0x000ea60000008800 */
[----:B------:R-:W-:Y:S01]  /*0170*/  SHF.L.U32 R98, R98, 0x1, RZ ;  /* 0x0000000162627819 */ /* 0x000fe200000006ff */
[----:B0-----:R-:W-:Y:S01]  /*0180*/  IMAD R3, R5, UR7, R6 ;  /* 0x0000000705037c24 */ /* 0x001fe2000f8e0206 */
[----:B------:R-:W-:-:S04]  /*0190*/  MOV R6, R0 ;  /* 0x0000000000067202 */ /* 0x000fc80000000f00 */
[C---:B------:R-:W-:Y:S02]  /*01a0*/  IADD3 R4, R3.reuse, 0x60, RZ ;  /* 0x0000006003047810 */ /* 0x040fe40007ffe0ff */
[C---:B------:R-:W-:Y:S01]  /*01b0*/  IADD3 R7, R3.reuse, 0xa0, RZ ;  /* 0x000000a003077810 */ /* 0x040fe20007ffe0ff */
[----:B--2---:R-:W-:Y:S01]  /*01c0*/  ULEA UR5, UR6, UR5, 0x18 ;  /* 0x0000000506057291 */ /* 0x004fe2000f8ec03f */
[----:B------:R-:W-:Y:S02]  /*01d0*/  ISETP.LT.U32.AND P0, PT, R4, UR10, PT ;  /* 0x0000000a04007c0c */ /* 0x000fe4000bf01070 */
[----:B------:R-:W-:Y:S02]  /*01e0*/  SHF.R.S32.HI R4, RZ, 0x1f, R4 ;  /* 0x0000001fff047819 */ /* 0x000fe40000011404 */
[----:B------:R-:W-:Y:S02]  /*01f0*/  IADD3 R5, R3, 0x80, RZ ;  /* 0x0000008003057810 */ /* 0x000fe40007ffe0ff */
[----:B------:R-:W-:-:S02]  /*0200*/  ISETP.LT.U32.AND P3, PT, R7, UR10, PT ;  /* 0x0000000a07007c0c */ /* 0x000fc4000bf61070 */
[----:B------:R-:W-:Y:S02]  /*0210*/  ISETP.LT.AND.EX P0, PT, R4, UR11, !P1, P0 ;  /* 0x0000000b04007c0c */ /* 0x000fe4000cf01300 */
[----:B------:R-:W-:Y:S02]  /*0220*/  SHF.R.S32.HI R7, RZ, 0x1f, R7 ;  /* 0x0000001fff077819 */ /* 0x000fe40000011407 */
[----:B------:R-:W-:Y:S02]  /*0230*/  ISETP.LT.U32.AND P2, PT, R5, UR10, PT ;  /* 0x0000000a05007c0c */ /* 0x000fe4000bf41070 */
[----:B------:R-:W-:Y:S02]  /*0240*/  SHF.R.S32.HI R5, RZ, 0x1f, R5 ;  /* 0x0000001fff057819 */ /* 0x000fe40000011405 */
[----:B------:R-:W-:Y:S02]  /*0250*/  IADD3 R4, R3, 0xc0, RZ ;  /* 0x000000c003047810 */ /* 0x000fe40007ffe0ff */
[----:B------:R-:W-:-:S02]  /*0260*/  P2R R105, PR, RZ, 0x1 ;  /* 0x00000001ff697803 */ /* 0x000fc40000000000 */
[----:B------:R-:W-:Y:S02]  /*0270*/  ISETP.LT.AND.EX P0, PT, R7, UR11, !P1, P3 ;  /* 0x0000000b07007c0c */ /* 0x000fe4000cf01330 */
[----:B------:R-:W-:Y:S02]  /*0280*/  IADD3 R7, R3, 0x100, RZ ;  /* 0x0000010003077810 */ /* 0x000fe40007ffe0ff */
[----:B------:R-:W-:Y:S02]  /*0290*/  ISETP.LT.AND.EX P2, PT, R5, UR11, !P1, P2 ;  /* 0x0000000b05007c0c */ /* 0x000fe4000cf41320 */
[----:B------:R-:W-:Y:S02]  /*02a0*/  ISETP.LT.U32.AND P3, PT, R4, UR10, PT ;  /* 0x0000000a04007c0c */ /* 0x000fe4000bf61070 */
[----:B------:R-:W-:Y:S02]  /*02b0*/  IADD3 R5, R3, 0xe0, RZ ;  /* 0x000000e003057810 */ /* 0x000fe40007ffe0ff */
[----:B------:R-:W-:-:S02]  /*02c0*/  SHF.R.S32.HI R4, RZ, 0x1f, R4 ;  /* 0x0000001fff047819 */ /* 0x000fc40000011404 */
[----:B------:R-:W-:Y:S02]  /*02d0*/  P2R R102, PR, RZ, 0x1 ;  /* 0x00000001ff667803 */ /* 0x000fe40000000000 */
[----:B------:R-:W-:Y:S02]  /*02e0*/  ISETP.LT.U32.AND P0, PT, R7, UR10, PT ;  /* 0x0000000a07007c0c */ /* 0x000fe4000bf01070 */
[----:B------:R-:W-:Y:S02]  /*02f0*/  P2R R103, PR, RZ, 0x4 ;  /* 0x00000004ff677803 */ /* 0x000fe40000000000 */
[----:B------:R-:W-:Y:S02]  /*0300*/  SHF.R.S32.HI R7, RZ, 0x1f, R7 ;  /* 0x0000001fff077819 */ /* 0x000fe40000011407 */
[----:B------:R-:W-:Y:S02]  /*0310*/  ISETP.LT.U32.AND P2, PT, R5, UR10, PT ;  /* 0x0000000a05007c0c */ /* 0x000fe4000bf41070 */
[----:B------:R-:W-:-:S02]  /*0320*/  ISETP.LT.AND.EX P3, PT, R4, UR11, !P1, P3 ;  /* 0x0000000b04007c0c */ /* 0x000fc4000cf61330 */
[----:B------:R-:W-:Y:S02]  /*0330*/  SHF.R.S32.HI R5, RZ, 0x1f, R5 ;  /* 0x0000001fff057819 */ /* 0x000fe40000011405 */
[----:B------:R-:W-:Y:S02]  /*0340*/  IADD3 R4, R3, 0x120, RZ ;  /* 0x0000012003047810 */ /* 0x000fe40007ffe0ff */
[----:B------:R-:W-:Y:S02]  /*0350*/  ISETP.LT.AND.EX P0, PT, R7, UR11, !P1, P0 ;  /* 0x0000000b07007c0c */ /* 0x000fe4000cf01300 */
[----:B------:R-:W-:Y:S02]  /*0360*/  ISETP.LT.AND.EX P2, PT, R5, UR11, !P1, P2 ;  /* 0x0000000b05007c0c */ /* 0x000fe4000cf41320 */
[----:B------:R-:W-:Y:S02]  /*0370*/  SHF.R.S32.HI R7, RZ, 0x1f, R4 ;  /* 0x0000001fff077819 */ /* 0x000fe40000011404 */
[----:B------:R-:W-:-:S02]  /*0380*/  ISETP.LT.U32.AND P5, PT, R4, UR10, PT ;  /* 0x0000000a04007c0c */ /* 0x000fc4000bfa1070 */
[C---:B------:R-:W-:Y:S02]  /*0390*/  IADD3 R5, R3.reuse, 0x140, RZ ;  /* 0x0000014003057810 */ /* 0x040fe40007ffe0ff */
[----:B------:R-:W-:Y:S02]  /*03a0*/  P2R R99, PR, RZ, 0x1 ;  /* 0x00000001ff637803 */ /* 0x000fe40000000000 */
[C---:B------:R-:W-:Y:S02]  /*03b0*/  IADD3 R4, R3.reuse, 0x160, RZ ;  /* 0x0000016003047810 */ /* 0x040fe40007ffe0ff */
[----:B------:R-:W-:Y:S02]  /*03c0*/  SHF.R.S32.HI R8, RZ, 0x1f, R3 ;  /* 0x0000001fff087819 */ /* 0x000fe40000011403 */
[----:B------:R-:W-:Y:S02]  /*03d0*/  ISETP.LT.U32.AND P0, PT, R3, UR10, PT ;  /* 0x0000000a03007c0c */ /* 0x000fe4000bf01070 */
[----:B------:R-:W-:-:S02]  /*03e0*/  ISETP.LT.AND.EX P5, PT, R7, UR11, !P1, P5 ;  /* 0x0000000b07007c0c */ /* 0x000fc4000cfa1350 */
[----:B------:R-:W-:Y:S02]  /*03f0*/  P2R R101, PR, RZ, 0x8 ;  /* 0x00000008ff657803 */ /* 0x000fe40000000000 */
[----:B------:R-:W-:Y:S02]  /*0400*/  SHF.R.S32.HI R7, RZ, 0x1f, R5 ;  /* 0x0000001fff077819 */ /* 0x000fe40000011405 */
[----:B------:R-:W-:Y:S02]  /*0410*/  ISETP.LT.U32.AND P4, PT, R5, UR10, PT ;  /* 0x0000000a05007c0c */ /* 0x000fe4000bf81070 */
[----:B------:R-:W-:Y:S02]  /*0420*/  SHF.R.S32.HI R5, RZ, 0x1f, R4 ;  /* 0x0000001fff057819 */ /* 0x000fe40000011404 */
[----:B------:R-:W-:Y:S02]  /*0430*/  ISETP.LT.U32.AND P3, PT, R4, UR10, PT ;  /* 0x0000000a04007c0c */ /* 0x000fe4000bf61070 */
[----:B------:R-:W-:-:S02]  /*0440*/  IADD3 R110, R3, 0x20, RZ ;  /* 0x00000020036e7810 */ /* 0x000fc40007ffe0ff */
[----:B------:R-:W-:Y:S02]  /*0450*/  IADD3 R109, R3, 0x40, RZ ;  /* 0x00000040036d7810 */ /* 0x000fe40007ffe0ff */
[----:B------:R-:W-:Y:S02]  /*0460*/  ISETP.LT.AND.EX P0, PT, R8, UR11, !P1, P0 ;  /* 0x0000000b08007c0c */ /* 0x000fe4000cf01300 */
[----:B------:R-:W-:Y:S02]  /*0470*/  P2R R100, PR, RZ, 0x4 ;  /* 0x00000004ff647803 */ /* 0x000fe40000000000 */
[----:B------:R-:W-:Y:S02]  /*0480*/  ISETP.LT.AND.EX P3, PT, R5, UR11, !P1, P3 ;  /* 0x0000000b05007c0c */ /* 0x000fe4000cf61330 */
[----:B------:R-:W-:Y:S02]  /*0490*/  SHF.R.S32.HI R5, RZ, 0x1f, R110 ;  /* 0x0000001fff057819 */ /* 0x000fe4000001146e */
[----:B------:R-:W-:-:S02]  /*04a0*/  SHF.R.S32.HI R4, RZ, 0x1f, R109 ;  /* 0x0000001fff047819 */ /* 0x000fc4000001146d */
[----:B------:R-:W-:Y:S02]  /*04b0*/  P2R R104, PR, RZ, 0x1 ;  /* 0x00000001ff687803 */ /* 0x000fe40000000000 */
[----:B------:R-:W-:Y:S02]  /*04c0*/  ISETP.LT.U32.AND P2, PT, R110, UR10, PT ;  /* 0x0000000a6e007c0c */ /* 0x000fe4000bf41070 */
[----:B------:R-:W-:Y:S01]  /*04d0*/  ISETP.LT.U32.AND P0, PT, R109, UR10, PT ;  /* 0x0000000a6d007c0c */ /* 0x000fe2000bf01070 */
[----:B------:R-:W-:Y:S01]  /*04e0*/  ULDC.U8 UR10, c[0x0][0x2a4] ;  /* 0x0000a900000a7ab9 */ /* 0x000fe20000000000 */
[----:B------:R-:W-:Y:S02]  /*04f0*/  ISETP.LT.AND.EX P4, PT, R7, UR11, !P1, P4 ;  /* 0x0000000b07007c0c */ /* 0x000fe4000cf81340 */
[----:B------:R-:W-:Y:S02]  /*0500*/  ISETP.LT.AND.EX P2, PT, R5, UR11, !P1, P2 ;  /* 0x0000000b05007c0c */ /* 0x000fe4000cf41320 */
[----:B------:R-:W-:-:S02]  /*0510*/  ISETP.LT.AND.EX P1, PT, R4, UR11, !P1, P0 ;  /* 0x0000000b04007c0c */ /* 0x000fc4000cf21300 */
[----:B------:R-:W0:Y:S01]  /*0520*/  LDC.64 R4, c[0x0][0x288] ;  /* 0x0000a200ff047b82 */ /* 0x000e220000000a00 */
[----:B------:R-:W-:Y:S02]  /*0530*/  SHF.R.S32.HI R7, RZ, 0x1f, R2 ;  /* 0x0000001fff077819 */ /* 0x000fe40000011402 */
[----:B------:R-:W-:Y:S02]  /*0540*/  IADD3 R106, R3, 0x1e0, RZ ;  /* 0x000001e0036a7810 */ /* 0x000fe40007ffe0ff */
[----:B------:R-:W-:-:S04]  /*0550*/  LEA.HI R7, R7, R2, RZ, 0x5 ;  /* 0x0000000207077211 */ /* 0x000fc800078f28ff */
[----:B------:R-:W-:-:S04]  /*0560*/  SHF.R.S32.HI R7, RZ, 0x5, R7 ;  /* 0x00000005ff077819 */ /* 0x000fc80000011407 */
[----:B------:R-:W-:Y:S02]  /*0570*/  LEA R111, R7, UR5, 0x3 ;  /* 0x00000005076f7c11 */ /* 0x000fe4000f8e18ff */
[C---:B0-----:R-:W-:Y:S02]  /*0580*/  LEA.HI R107, P0, R5.reuse, R4, RZ, 0x1 ;  /* 0x00000004056b7211 */ /* 0x041fe400078108ff */
[-C--:B------:R-:W-:Y:S02]  /*0590*/  LEA R113, R5, R5.reuse, 0x1 ;  /* 0x0000000505717211 */ /* 0x080fe400078e08ff */
[----:B------:R-:W-:Y:S01]  /*05a0*/  IADD3.X R112, RZ, R5, RZ, P0, !PT ;  /* 0x00000005ff707210 */ /* 0x000fe200007fe4ff */
[----:B------:R-:W-:-:S03]  /*05b0*/  IMAD.WIDE.U32 R4, R4, 0x3, RZ ;  /* 0x0000000304047825 */ /* 0x000fc600078e00ff */
[--C-:B------:R-:W-:Y:S02]  /*05c0*/  SHF.R.S64 R107, R107, 0x1, R112.reuse ;  /* 0x000000016b6b7819 */ /* 0x100fe40000001070 */
[----:B------:R-:W-:Y:S02]  /*05d0*/  IADD3 R113, R5, R113, RZ ;  /* 0x0000007105717210 */ /* 0x000fe40007ffe0ff */
[----:B------:R-:W-:Y:S02]  /*05e0*/  SHF.R.S32.HI R112, RZ, 0x1, R112 ;  /* 0x00000001ff707819 */ /* 0x000fe40000011470 */
[----:B------:R-:W-:Y:S02]  /*05f0*/  LEA.HI R108, P0, R113, R4, RZ, 0x1 ;  /* 0x00000004716c7211 */ /* 0x000fe400078108ff */
[----:B------:R-:W0:Y:S01]  /*0600*/  LDC R4, c[0x0][0x10] ;  /* 0x00000400ff047b82 */ /* 0x000e220000000800 */
[----:B------:R-:W-:Y:S02]  /*0610*/  SHF.L.U64.HI R112, R107, 0x2, R112 ;  /* 0x000000026b707819 */ /* 0x000fe40000010270 */
[----:B------:R-:W-:-:S04]  /*0620*/  IADD3.X R113, RZ, R113, RZ, P0, !PT ;  /* 0x00000071ff717210 */ /* 0x000fc800007fe4ff */
[--C-:B------:R-:W-:Y:S01]  /*0630*/  SHF.R.S64 R108, R108, 0x1, R113.reuse ;  /* 0x000000016c6c7819 */ /* 0x100fe20000001071 */
[----:B------:R-:W2:Y:S01]  /*0640*/  LDC R5, c[0x0][0xc] ;  /* 0x00000300ff057b82 */ /* 0x000ea20000000800 */
[----:B------:R-:W-:-:S04]  /*0650*/  SHF.R.S32.HI R113, RZ, 0x1, R113 ;  /* 0x00000001ff717819 */ /* 0x000fc80000011471 */
[----:B------:R-:W-:Y:S01]  /*0660*/  SHF.L.U64.HI R113, R108, 0x2, R113 ;  /* 0x000000026c717819 */ /* 0x000fe20000010271 */
[----:B0-----:R-:W-:Y:S01]  /*0670*/  IMAD R8, R4, UR7, R0 ;  /* 0x0000000704087c24 */ /* 0x001fe2000f8e0200 */
[----:B-12---:R-:W-:-:S07]  /*0680*/  LOP3.LUT R114, R5, 0x3, RZ, 0xc0, !PT ;  /* 0x0000000305727812 */ /* 0x006fce00078ec0ff */
.L_x_218:
[----:B0-----:R-:W0:Y:S01]  /*0690*/  LDC R13, c[0x0][0x2a0] ;  /* 0x0000a800ff0d7b82 */ /* 0x001e220000000800 */
[----:B------:R-:W-:Y:S01]  /*06a0*/  IABS R12, R6 ;  /* 0x00000006000c7213 */ /* 0x000fe20000000000 */
[----:B------:R-:W-:Y:S01]  /*06b0*/  ULDC.64 UR12, c[0x0][0x298] ;  /* 0x0000a600000c7ab9 */ /* 0x000fe20000000a00 */
[----:B------:R-:W-:Y:S02]  /*06c0*/  ISETP.NE.AND P6, PT, R104, RZ, PT ;  /* 0x000000ff6800720c */ /* 0x000fe40003fc5270 */
[----:B------:R-:W-:Y:S02]  /*06d0*/  CS2R R94, SRZ ;  /* 0x00000000005e7805 */ /* 0x000fe4000001ff00 */
[----:B------:R-:W-:Y:S02]  /*06e0*/  SHF.R.S32.HI R14, RZ, 0x1f, R3 ;  /* 0x0000001fff0e7819 */ /* 0x000fe40000011403 */
[----:B------:R-:W-:Y:S01]  /*06f0*/  P2R R67, PR, RZ, 0x4 ;  /* 0x00000004ff437803 */ /* 0x000fe20000000000 */
[----:B-1----:R-:W1:Y:S01]  /*0700*/  @P1 LDC.64 R54, c[0x0][0x230] ;  /* 0x00008c00ff361b82 */ /* 0x002e620000000a00 */
[----:B------:R-:W-:-:S02]  /*0710*/  IADD3 R21, R3, 0x80, RZ ;  /* 0x0000008003157810 */ /* 0x000fc40007ffe0ff */
[C---:B------:R-:W-:Y:S02]  /*0720*/  IADD3 R23, R3.reuse, 0x100, RZ ;  /* 0x0000010003177810 */ /* 0x040fe40007ffe0ff */
[C---:B------:R-:W-:Y:S02]  /*0730*/  IADD3 R25, R3.reuse, 0x160, RZ ;  /* 0x0000016003197810 */ /* 0x040fe40007ffe0ff */
[----:B------:R-:W-:Y:S01]  /*0740*/  IADD3 R69, R3, 0x180, RZ ;  /* 0x0000018003457810 */ /* 0x000fe20007ffe0ff */
[----:B------:R-:W2:Y:S01]  /*0750*/  @P6 LDC.64 R60, c[0x0][0x230] ;  /* 0x00008c00ff3c6b82 */ /* 0x000ea20000000a00 */
[----:B------:R-:W-:Y:S02]  /*0760*/  P2R R63, PR, RZ, 0x20 ;  /* 0x00000020ff3f7803 */ /* 0x000fe40000000000 */
[----:B------:R-:W-:Y:S02]  /*0770*/  SHF.R.S32.HI R27, RZ, 0x1f, R69 ;  /* 0x0000001fff1b7819 */ /* 0x000fe40000011445 */
[----:B0-----:R-:W-:-:S03]  /*0780*/  IABS R10, R13 ;  /* 0x0000000d000a7213 */ /* 0x001fc60000000000 */
[----:B------:R-:W0:Y:S01]  /*0790*/  @P5 LDC.64 R34, c[0x0][0x230] ;  /* 0x00008c00ff225b82 */ /* 0x000e220000000a00 */
[----:B------:R-:W3:Y:S07]  /*07a0*/  I2F.RP R7, R10 ;  /* 0x0000000a00077306 */ /* 0x000eee0000209400 */
[----:B------:R-:W4:Y:S08]  /*07b0*/  @P4 LDC.64 R30, c[0x0][0x230] ;  /* 0x00008c00ff1e4b82 */ /* 0x000f300000000a00 */
[----:B------:R-:W4:Y:S01]  /*07c0*/  LDC R24, c[0x0][0x2ac] ;  /* 0x0000ab00ff187b82 */ /* 0x000f220000000800 */
[----:B---3--:R-:W3:Y:S02]  /*07d0*/  MUFU.RCP R7, R7 ;  /* 0x0000000700077308 */ /* 0x008ee40000001000 */
[----:B---3--:R-:W-:-:S06]  /*07e0*/  IADD3 R8, R7, 0xffffffe, RZ ;  /* 0x0ffffffe07087810 */ /* 0x008fcc0007ffe0ff */
[----:B------:R3:W1:Y:S02]  /*07f0*/  F2I.FTZ.U32.TRUNC.NTZ R9, R8 ;  /* 0x0000000800097305 */ /* 0x000664000021f000 */
[----:B---3--:R-:W-:Y:S02]  /*0800*/  MOV R8, RZ ;  /* 0x000000ff00087202 */ /* 0x008fe40000000f00 */
[----:B-1----:R-:W-:-:S05]  /*0810*/  IADD3 R11, RZ, -R9, RZ ;  /* 0x80000009ff0b7210 */ /* 0x002fca0007ffe0ff */
[----:B------:R-:W-:-:S04]  /*0820*/  IMAD R11, R11, R10, RZ ;  /* 0x0000000a0b0b7224 */ /* 0x000fc800078e02ff */
[----:B------:R-:W-:Y:S01]  /*0830*/  IMAD.HI.U32 R9, R9, R11, R8 ;  /* 0x0000000b09097227 */ /* 0x000fe200078e0008 */
[----:B------:R-:W-:-:S05]  /*0840*/  MOV R11, R12 ;  /* 0x0000000c000b7202 */ /* 0x000fca0000000f00 */
[----:B------:R-:W-:-:S05]  /*0850*/  IMAD.HI.U32 R9, R9, R11, RZ ;  /* 0x0000000b09097227 */ /* 0x000fca00078e00ff */
[----:B------:R-:W-:-:S05]  /*0860*/  IADD3 R7, -R9, RZ, RZ ;  /* 0x000000ff09077210 */ /* 0x000fca0007ffe1ff */
[----:B------:R-:W-:-:S05]  /*0870*/  IMAD R7, R10, R7, R11 ;  /* 0x000000070a077224 */ /* 0x000fca00078e020b */
[----:B------:R-:W-:-:S13]  /*0880*/  ISETP.GT.U32.AND P0, PT, R10, R7, PT ;  /* 0x000000070a00720c */ /* 0x000fda0003f04070 */
[-C--:B------:R-:W-:Y:S02]  /*0890*/  @!P0 IADD3 R7, R7, -R10.reuse, RZ ;  /* 0x8000000a07078210 */ /* 0x080fe40007ffe0ff */
[----:B------:R-:W-:Y:S02]  /*08a0*/  @!P0 IADD3 R9, R9, 0x1, RZ ;  /* 0x0000000109098810 */ /* 0x000fe40007ffe0ff */
[----:B------:R-:W-:Y:S02]  /*08b0*/  IADD3 R8, R7, -R10, RZ ;  /* 0x8000000a07087210 */ /* 0x000fe40007ffe0ff */
[----:B------:R-:W-:-:S04]  /*08c0*/  ISETP.GT.U32.AND P0, PT, R10, R7, PT ;  /* 0x000000070a00720c */ /* 0x000fc80003f04070 */
[----:B------:R-:W-:Y:S02]  /*08d0*/  SEL R8, R8, R7, !P0 ;  /* 0x0000000708087207 */ /* 0x000fe40004000000 */
[----:B------:R-:W-:Y:S02]  /*08e0*/  ISETP.GE.U32.AND P0, PT, R7, R10, PT ;  /* 0x0000000a0700720c */ /* 0x000fe40003f06070 */
[----:B------:R-:W-:Y:S01]  /*08f0*/  LOP3.LUT R7, R6, R13, RZ, 0x3c, !PT ;  /* 0x0000000d06077212 */ /* 0x000fe200078e3cff */
[----:B------:R-:W1:Y:S10]  /*0900*/  @P6 LDC.64 R10, c[0x0][0x288] ;  /* 0x0000a200ff0a6b82 */ /* 0x000e740000000a00 */
[----:B------:R-:W-:-:S02]  /*0910*/  @P0 IADD3 R9, R9, 0x1, RZ ;  /* 0x0000000109090810 */ /* 0x000fc40007ffe0ff */
[----:B------:R-:W-:-:S13]  /*0920*/  ISETP.GE.AND P0, PT, R6, RZ, PT ;  /* 0x000000ff0600720c */ /* 0x000fda0003f06270 */
[----:B------:R-:W-:Y:S02]  /*0930*/  @!P0 IADD3 R8, -R8, RZ, RZ ;  /* 0x000000ff08088210 */ /* 0x000fe40007ffe1ff */
[----:B------:R-:W-:Y:S02]  /*0940*/  ISETP.GE.AND P0, PT, R7, RZ, PT ;  /* 0x000000ff0700720c */ /* 0x000fe40003f06270 */
[----:B------:R-:W-:-:S11]  /*0950*/  LOP3.LUT R7, RZ, R13, RZ, 0x33, !PT ;  /* 0x0000000dff077212 */ /* 0x000fd600078e33ff */
[----:B------:R-:W-:Y:S02]  /*0960*/  @!P0 IADD3 R9, -R9, RZ, RZ ;  /* 0x000000ff09098210 */ /* 0x000fe40007ffe1ff */
[----:B------:R-:W-:Y:S02]  /*0970*/  ISETP.NE.AND P0, PT, R13, RZ, PT ;  /* 0x000000ff0d00720c */ /* 0x000fe40003f05270 */
[----:B------:R-:W3:Y:S02]  /*0980*/  @P2 LDC.64 R12, c[0x0][0x230] ;  /* 0x00008c00ff0c2b82 */ /* 0x000ee40000000a00 */
[C---:B------:R-:W-:Y:S02]  /*0990*/  SEL R97, R7.reuse, R8, !P0 ;  /* 0x0000000807617207 */ /* 0x040fe40004000000 */
[----:B------:R-:W-:Y:S02]  /*09a0*/  SEL R7, R7, R9, !P0 ;  /* 0x0000000907077207 */ /* 0x000fe40004000000 */
[----:B------:R-:W-:Y:S01]  /*09b0*/  SHF.R.S32.HI R9, RZ, 0x1f, R98 ;  /* 0x0000001fff097819 */ /* 0x000fe20000011462 */
[----:B------:R-:W-:Y:S01]  /*09c0*/  IMAD R62, R97, 0xe, RZ ;  /* 0x0000000e613e7824 */ /* 0x000fe200078e02ff */
[----:B------:R-:W-:-:S04]  /*09d0*/  SHF.R.S32.HI R8, RZ, 0x1f, R7 ;  /* 0x0000001fff087819 */ /* 0x000fc80000011407 */
[----:B------:R-:W-:Y:S01]  /*09e0*/  IADD3 R16, P0, R98, R62, RZ ;  /* 0x0000003e62107210 */ /* 0x000fe20007f1e0ff */
[----:B------:R-:W-:-:S03]  /*09f0*/  IMAD R8, R8, UR12, RZ ;  /* 0x0000000c08087c24 */ /* 0x000fc6000f8e02ff */
[----:B------:R-:W-:Y:S01]  /*0a00*/  LEA.HI.X.SX32 R17, R62, R9, 0x1, P0 ;  /* 0x000000093e117211 */ /* 0x000fe200000f0eff */
[C---:B------:R-:W-:Y:S02]  /*0a10*/  IMAD R19, R7.reuse, UR13, R8 ;  /* 0x0000000d07137c24 */ /* 0x040fe4000f8e0208 */
[----:B-1----:R-:W-:Y:S01]  /*0a20*/  @P6 IMAD R8, R14, R10, RZ ;  /* 0x0000000a0e086224 */ /* 0x002fe200078e02ff */
[----:B------:R-:W-:Y:S01]  /*0a30*/  SHF.R.S32.HI R14, RZ, 0x1f, R110 ;  /* 0x0000001fff0e7819 */ /* 0x000fe2000001146e */
[----:B------:R-:W-:Y:S01]  /*0a40*/  IMAD.WIDE.U32 R16, R7, UR12, R16 ;  /* 0x0000000c07107c25 */ /* 0x000fe2000f8e0010 */
[----:B------:R-:W-:-:S03]  /*0a50*/  ULDC.64 UR12, c[0x0][0x290] ;  /* 0x0000a400000c7ab9 */ /* 0x000fc60000000a00 */
[----:B------:R-:W-:Y:S01]  /*0a60*/  @P6 IMAD R7, R3, R11, R8 ;  /* 0x0000000b03076224 */ /* 0x000fe200078e0208 */
[----:B------:R-:W-:Y:S02]  /*0a70*/  IADD3 R19, R17, R19, RZ ;  /* 0x0000001311137210 */ /* 0x000fe40007ffe0ff */
[----:B------:R-:W-:-:S05]  /*0a80*/  @P6 MOV R18, R16 ;  /* 0x0000001000126202 */ /* 0x000fca0000000f00 */
[----:B------:R-:W-:Y:S02]  /*0a90*/  @P6 IMAD.WIDE.U32 R8, R3, R10, R18 ;  /* 0x0000000a03086225 */ /* 0x000fe400078e0012 */
[----:B------:R-:W1:Y:S03]  /*0aa0*/  @P6 LDC.64 R10, c[0x0][0x228] ;  /* 0x00008a00ff0a6b82 */ /* 0x000e660000000a00 */
[----:B------:R-:W-:Y:S02]  /*0ab0*/  @P6 IADD3 R7, R9, R7, RZ ;  /* 0x0000000709076210 */ /* 0x000fe40007ffe0ff */
[C---:B------:R-:W-:Y:S02]  /*0ac0*/  @P6 SHF.L.U32 R59, R8.reuse, 0x1, RZ ;  /* 0x00000001083b6819 */ /* 0x040fe400000006ff */
[----:B------:R-:W-:Y:S02]  /*0ad0*/  @P6 SHF.L.U64.HI R8, R8, 0x1, R7 ;  /* 0x0000000108086819 */ /* 0x000fe40000010207 */
[----:B--2---:R-:W-:-:S02]  /*0ae0*/  @P6 IADD3 R60, P0, R59, R60, RZ ;  /* 0x0000003c3b3c6210 */ /* 0x004fc40007f1e0ff */
[----:B------:R-:W-:Y:S02]  /*0af0*/  @P2 MOV R9, R19 ;  /* 0x0000001300092202 */ /* 0x000fe40000000f00 */
[----:B------:R-:W-:Y:S02]  /*0b00*/  @P6 IADD3.X R61, R8, R61, RZ, P0, !PT ;  /* 0x0000003d083d6210 */ /* 0x000fe400007fe4ff */
[----:B-1----:R-:W-:-:S04]  /*0b10*/  @P6 IADD3 R58, P0, R59, R10, RZ ;  /* 0x0000000a3b3a6210 */ /* 0x002fc80007f1e0ff */
[----:B------:R-:W-:Y:S02]  /*0b20*/  @P6 IADD3.X R59, R8, R11, RZ, P0, !PT ;  /* 0x0000000b083b6210 */ /* 0x000fe400007fe4ff */
[----:B------:R-:W1:Y:S01]  /*0b30*/  @P2 LDC.64 R10, c[0x0][0x288] ;  /* 0x0000a200ff0a2b82 */ /* 0x000e620000000a00 */
[----:B------:R-:W-:Y:S02]  /*0b40*/  @P2 MOV R8, R16 ;  /* 0x0000001000082202 */ /* 0x000fe40000000f00 */
[----:B------:R-:W-:-:S13]  /*0b50*/  ISETP.NE.AND P6, PT, R102, RZ, PT ;  /* 0x000000ff6600720c */ /* 0x000fda0003fc5270 */
[----:B------:R-:W2:Y:S01]  /*0b60*/  @P6 LDC.64 R48, c[0x0][0x230] ;  /* 0x00008c00ff306b82 */ /* 0x000ea20000000a00 */
[-C--:B-1----:R-:W-:Y:S01]  /*0b70*/  @P2 IMAD R7, R14, R10.reuse, RZ ;  /* 0x0000000a0e072224 */ /* 0x082fe200078e02ff */
[----:B------:R-:W-:Y:S01]  /*0b80*/  SHF.R.S32.HI R14, RZ, 0x1f, R109 ;  /* 0x0000001fff0e7819 */ /* 0x000fe2000001146d */
[----:B------:R-:W-:-:S04]  /*0b90*/  @P2 IMAD.WIDE.U32 R8, R110, R10, R8 ;  /* 0x0000000a6e082225 */ /* 0x000fc800078e0008 */
[----:B------:R-:W-:Y:S01]  /*0ba0*/  @P2 IMAD R7, R110, R11, R7 ;  /* 0x0000000b6e072224 */ /* 0x000fe200078e0207 */
[----:B------:R-:W-:Y:S02]  /*0bb0*/  @P2 SHF.L.U32 R57, R8, 0x1, RZ ;  /* 0x0000000108392819 */ /* 0x000fe400000006ff */
[----:B------:R-:W-:Y:S02]  /*0bc0*/  @P1 MOV R11, R19 ;  /* 0x00000013000b1202 */ /* 0x000fe40000000f00 */
[----:B------:R-:W-:-:S04]  /*0bd0*/  @P2 IADD3 R7, R9, R7, RZ ;  /* 0x0000000709072210 */ /* 0x000fc80007ffe0ff */
[----:B------:R-:W-:Y:S02]  /*0be0*/  @P2 SHF.L.U64.HI R10, R8, 0x1, R7 ;  /* 0x00000001080a2819 */ /* 0x000fe40000010207 */
[----:B---3--:R-:W-:-:S04]  /*0bf0*/  @P2 IADD3 R8, P0, R57, R12, RZ ;  /* 0x0000000c39082210 */ /* 0x008fc80007f1e0ff */
[----:B------:R-:W-:Y:S02]  /*0c00*/  @P2 IADD3.X R9, R10, R13, RZ, P0, !PT ;  /* 0x0000000d0a092210 */ /* 0x000fe400007fe4ff */
[----:B------:R-:W1:Y:S02]  /*0c10*/  @P2 LDC.64 R12, c[0x0][0x228] ;  /* 0x00008a00ff0c2b82 */ /* 0x000e640000000a00 */
[----:B-1----:R-:W-:-:S04]  /*0c20*/  @P2 IADD3 R56, P0, R57, R12, RZ ;  /* 0x0000000c39382210 */ /* 0x002fc80007f1e0ff */
[----:B------:R-:W-:Y:S02]  /*0c30*/  @P2 IADD3.X R57, R10, R13, RZ, P0, !PT ;  /* 0x0000000d0a392210 */ /* 0x000fe400007fe4ff */
[----:B------:R-:W1:Y:S01]  /*0c40*/  @P1 LDC.64 R12, c[0x0][0x288] ;  /* 0x0000a200ff0c1b82 */ /* 0x000e620000000a00 */
[----:B------:R-:W-:Y:S01]  /*0c50*/  ISETP.NE.AND P2, PT, R103, RZ, PT ;  /* 0x000000ff6700720c */ /* 0x000fe20003f45270 */
[----:B-1----:R-:W-:-:S12]  /*0c60*/  @P1 IMAD R10, R14, R12, RZ ;  /* 0x0000000c0e0a1224 */ /* 0x002fd800078e02ff */
[----:B------:R-:W1:Y:S01]  /*0c70*/  @P2 LDC.64 R14, c[0x0][0x230] ;  /* 0x00008c00ff0e2b82 */ /* 0x000e620000000a00 */
[----:B------:R-:W-:Y:S01]  /*0c80*/  @P1 IMAD R7, R109, R13, R10 ;  /* 0x0000000d6d071224 */ /* 0x000fe200078e020a */
[----:B------:R-:W-:-:S05]  /*0c90*/  @P1 MOV R10, R16 ;  /* 0x00000010000a1202 */ /* 0x000fca0000000f00 */
[----:B------:R-:W-:Y:S02]  /*0ca0*/  @P1 IMAD.WIDE.U32 R10, R109, R12, R10 ;  /* 0x0000000c6d0a1225 */ /* 0x000fe400078e000a */
[----:B------:R-:W3:Y:S03]  /*0cb0*/  @P1 LDC.64 R12, c[0x0][0x228] ;  /* 0x00008a00ff0c1b82 */ /* 0x000ee60000000a00 */
[----:B------:R-:W-:Y:S02]  /*0cc0*/  @P1 IADD3 R7, R11, R7, RZ ;  /* 0x000000070b071210 */ /* 0x000fe40007ffe0ff */
[C---:B------:R-:W-:Y:S02]  /*0cd0*/  @P1 SHF.L.U32 R53, R10.reuse, 0x1, RZ ;  /* 0x000000010a351819 */ /* 0x040fe400000006ff */
[----:B------:R-:W-:Y:S02]  /*0ce0*/  @P1 SHF.L.U64.HI R10, R10, 0x1, R7 ;  /* 0x000000010a0a1819 */ /* 0x000fe40000010207 */
[----:B------:R-:W-:-:S02]  /*0cf0*/  @P1 IADD3 R54, P0, R53, R54, RZ ;  /* 0x0000003635361210 */ /* 0x000fc40007f1e0ff */
[----:B------:R-:W-:Y:S02]  /*0d00*/  SHF.R.S32.HI R7, RZ, 0x1f, R21 ;  /* 0x0000001fff077819 */ /* 0x000fe40000011415 */
[----:B------:R-:W-:Y:S02]  /*0d10*/  @P1 IADD3.X R55, R10, R55, RZ, P0, !PT ;  /* 0x000000370a371210 */ /* 0x000fe400007fe4ff */
[----:B------:R-:W-:Y:S02]  /*0d20*/  @P2 MOV R11, R19 ;  /* 0x00000013000b2202 */ /* 0x000fe40000000f00 */
[----:B---3--:R-:W-:-:S04]  /*0d30*/  @P1 IADD3 R52, P0, R53, R12, RZ ;  /* 0x0000000c35341210 */ /* 0x008fc80007f1e0ff */
[----:B------:R-:W-:Y:S02]  /*0d40*/  @P1 IADD3.X R53, R10, R13, RZ, P0, !PT ;  /* 0x0000000d0a351210 */ /* 0x000fe400007fe4ff */
[----:B------:R-:W3:Y:S02]  /*0d50*/  @P2 LDC.64 R12, c[0x0][0x288] ;  /* 0x0000a200ff0c2b82 */ /* 0x000ee40000000a00 */
[----:B---3--:R-:W-:-:S04]  /*0d60*/  @P2 IMAD R10, R7, R12, RZ ;  /* 0x0000000c070a2224 */ /* 0x008fc800078e02ff */
[----:B------:R-:W-:Y:S01]  /*0d70*/  @P2 IMAD R7, R21, R13, R10 ;  /* 0x0000000d15072224 */ /* 0x000fe200078e020a */
[----:B------:R-:W-:Y:S02]  /*0d80*/  @P2 MOV R10, R16 ;  /* 0x00000010000a2202 */ /* 0x000fe40000000f00 */
[----:B------:R-:W-:-:S03]  /*0d90*/  @P6 MOV R13, R19 ;  /* 0x00000013000d6202 */ /* 0x000fc60000000f00 */
[----:B------:R-:W-:Y:S01]  /*0da0*/  @P2 IMAD.WIDE.U32 R10, R21, R12, R10 ;  /* 0x0000000c150a2225 */ /* 0x000fe200078e000a */
[----:B------:R-:W-:-:S04]  /*0db0*/  IADD3 R21, R3, 0xa0, RZ ;  /* 0x000000a003157810 */ /* 0x000fc80007ffe0ff */
[----:B------:R-:W-:Y:S02]  /*0dc0*/  @P2 IADD3 R7, R11, R7, RZ ;  /* 0x000000070b072210 */ /* 0x000fe40007ffe0ff */
[C---:B------:R-:W-:Y:S02]  /*0dd0*/  @P2 SHF.L.U32 R51, R10.reuse, 0x1, RZ ;  /* 0x000000010a332819 */ /* 0x040fe400000006ff */
[----:B------:R-:W-:Y:S02]  /*0de0*/  @P2 SHF.L.U64.HI R12, R10, 0x1, R7 ;  /* 0x000000010a0c2819 */ /* 0x000fe40000010207 */
[----:B-1----:R-:W-:Y:S02]  /*0df0*/  @P2 IADD3 R10, P0, R51, R14, RZ ;  /* 0x0000000e330a2210 */ /* 0x002fe40007f1e0ff */
[----:B------:R-:W-:Y:S02]  /*0e00*/  SHF.R.S32.HI R7, RZ, 0x1f, R21 ;  /* 0x0000001fff077819 */ /* 0x000fe40000011415 */
[----:B------:R-:W-:-:S02]  /*0e10*/  @P2 IADD3.X R11, R12, R15, RZ, P0, !PT ;  /* 0x0000000f0c0b2210 */ /* 0x000fc400007fe4ff */
[----:B------:R-:W1:Y:S02]  /*0e20*/  @P2 LDC.64 R14, c[0x0][0x228] ;  /* 0x00008a00ff0e2b82 */ /* 0x000e640000000a00 */
[----:B-1----:R-:W-:-:S04]  /*0e30*/  @P2 IADD3 R50, P0, R51, R14, RZ ;  /* 0x0000000e33322210 */ /* 0x002fc80007f1e0ff */
[----:B------:R-:W-:Y:S02]  /*0e40*/  @P2 IADD3.X R51, R12, R15, RZ, P0, !PT ;  /* 0x0000000f0c332210 */ /* 0x000fe400007fe4ff */
[----:B------:R-:W1:Y:S01]  /*0e50*/  @P6 LDC.64 R14, c[0x0][0x288] ;  /* 0x0000a200ff0e6b82 */ /* 0x000e620000000a00 */
[----:B------:R-:W-:-:S13]  /*0e60*/  ISETP.NE.AND P2, PT, R101, RZ, PT ;  /* 0x000000ff6500720c */ /* 0x000fda0003f45270 */
[----:B------:R-:W3:Y:S01]  /*0e70*/  @P2 LDC.64 R44, c[0x0][0x230] ;  /* 0x00008c00ff2c2b82 */ /* 0x000ee20000000a00 */
[----:B-1----:R-:W-:-:S04]  /*0e80*/  @P6 IMAD R12, R7, R14, RZ ;  /* 0x0000000e070c6224 */ /* 0x002fc800078e02ff */
[----:B------:R-:W-:Y:S01]  /*0e90*/  @P6 IMAD R7, R21, R15, R12 ;  /* 0x0000000f15076224 */ /* 0x000fe200078e020c */
[----:B------:R-:W-:-:S05]  /*0ea0*/  @P6 MOV R12, R16 ;  /* 0x00000010000c6202 */ /* 0x000fca0000000f00 */
[----:B------:R-:W-:Y:S01]  /*0eb0*/  @P6 IMAD.WIDE.U32 R12, R21, R14, R12 ;  /* 0x0000000e150c6225 */ /* 0x000fe200078e000c */
[----:B------:R-:W-:Y:S01]  /*0ec0*/  IADD3 R21, R3, 0xc0, RZ ;  /* 0x000000c003157810 */ /* 0x000fe20007ffe0ff */
[----:B------:R-:W1:Y:S03]  /*0ed0*/  @P6 LDC.64 R14, c[0x0][0x228] ;  /* 0x00008a00ff0e6b82 */ /* 0x000e660000000a00 */
[----:B------:R-:W-:Y:S02]  /*0ee0*/  @P6 IADD3 R7, R13, R7, RZ ;  /* 0x000000070d076210 */ /* 0x000fe40007ffe0ff */
[C---:B------:R-:W-:Y:S02]  /*0ef0*/  @P6 SHF.L.U32 R47, R12.reuse, 0x1, RZ ;  /* 0x000000010c2f6819 */ /* 0x040fe400000006ff */
[----:B------:R-:W-:Y:S02]  /*0f00*/  @P6 SHF.L.U64.HI R12, R12, 0x1, R7 ;  /* 0x000000010c0c6819 */ /* 0x000fe40000010207 */
[----:B--2---:R-:W-:-:S02]  /*0f10*/  @P6 IADD3 R48, P0, R47, R48, RZ ;  /* 0x000000302f306210 */ /* 0x004fc40007f1e0ff */
[----:B------:R-:W-:Y:S02]  /*0f20*/  SHF.R.S32.HI R7, RZ, 0x1f, R21 ;  /* 0x0000001fff077819 */ /* 0x000fe40000011415 */
[----:B------:R-:W-:Y:S02]  /*0f30*/  @P6 IADD3.X R49, R12, R49, RZ, P0, !PT ;  /* 0x000000310c316210 */ /* 0x000fe400007fe4ff */
[----:B------:R-:W-:Y:S02]  /*0f40*/  @P2 MOV R13, R19 ;  /* 0x00000013000d2202 */ /* 0x000fe40000000f00 */
[----:B-1----:R-:W-:-:S04]  /*0f50*/  @P6 IADD3 R46, P0, R47, R14, RZ ;  /* 0x0000000e2f2e6210 */ /* 0x002fc80007f1e0ff */
[----:B------:R-:W-:Y:S02]  /*0f60*/  @P6 IADD3.X R47, R12, R15, RZ, P0, !PT ;  /* 0x0000000f0c2f6210 */ /* 0x000fe400007fe4ff */
[----:B------:R-:W1:Y:S01]  /*0f70*/  @P2 LDC.64 R14, c[0x0][0x288] ;  /* 0x0000a200ff0e2b82 */ /* 0x000e620000000a00 */
[----:B------:R-:W-:-:S13]  /*0f80*/  ISETP.NE.AND P6, PT, R100, RZ, PT ;  /* 0x000000ff6400720c */ /* 0x000fda0003fc5270 */
[----:B------:R-:W2:Y:S01]  /*0f90*/  @P6 LDC.64 R40, c[0x0][0x230] ;  /* 0x00008c00ff286b82 */ /* 0x000ea20000000a00 */
        /* <DEDUP_REMOVED lines=9> */
[----:B---3--:R-:W-:-:S02]  /*1030*/  @P2 IADD3 R44, P0, R43, R44, RZ ;  /* 0x0000002c2b2c2210 */ /* 0x008fc40007f1e0ff */
[----:B------:R-:W-:Y:S02]  /*1040*/  SHF.R.S32.HI R7, RZ, 0x1f, R21 ;  /* 0x0000001fff077819 */ /* 0x000fe40000011415 */
[----:B------:R-:W-:Y:S02]  /*1050*/  @P2 IADD3.X R45, R12, R45, RZ, P0, !PT ;  /* 0x0000002d0c2d2210 */ /* 0x000fe400007fe4ff */
[----:B------:R-:W-:Y:S02]  /*1060*/  @P6 MOV R13, R19 ;  /* 0x00000013000d6202 */ /* 0x000fe40000000f00 */
[----:B-1----:R-:W-:-:S04]  /*1070*/  @P2 IADD3 R42, P0, R43, R14, RZ ;  /* 0x0000000e2b2a2210 */ /* 0x002fc80007f1e0ff */
[----:B------:R-:W-:Y:S02]  /*1080*/  @P2 IADD3.X R43, R12, R15, RZ, P0, !PT ;  /* 0x0000000f0c2b2210 */ /* 0x000fe400007fe4ff */
[----:B------:R-:W1:Y:S01]  /*1090*/  @P6 LDC.64 R14, c[0x0][0x288] ;  /* 0x0000a200ff0e6b82 */ /* 0x000e620000000a00 */
[----:B------:R-:W-:Y:S01]  /*10a0*/  ISETP.NE.AND P2, PT, R99, RZ, PT ;  /* 0x000000ff6300720c */ /* 0x000fe20003f45270 */
[----:B-1----:R-:W-:-:S04]  /*10b0*/  @P6 IMAD R12, R7, R14, RZ ;  /* 0x0000000e070c6224 */ /* 0x002fc800078e02ff */
[----:B------:R-:W-:Y:S01]  /*10c0*/  @P6 IMAD R7, R21, R15, R12 ;  /* 0x0000000f15076224 */ /* 0x000fe200078e020c */
[----:B------:R-:W-:-:S05]  /*10d0*/  @P6 MOV R12, R16 ;  /* 0x00000010000c6202 */ /* 0x000fca0000000f00 */
[----:B------:R-:W-:Y:S02]  /*10e0*/  @P6 IMAD.WIDE.U32 R12, R21, R14, R12 ;  /* 0x0000000e150c6225 */ /* 0x000fe400078e000c */
[----:B------:R-:W1:Y:S03]  /*10f0*/  @P6 LDC.64 R14, c[0x0][0x228] ;  /* 0x00008a00ff0e6b82 */ /* 0x000e660000000a00 */
[----:B------:R-:W-:Y:S02]  /*1100*/  @P6 IADD3 R7, R13, R7, RZ ;  /* 0x000000070d076210 */ /* 0x000fe40007ffe0ff */
[C---:B------:R-:W-:Y:S02]  /*1110*/  @P6 SHF.L.U32 R39, R12.reuse, 0x1, RZ ;  /* 0x000000010c276819 */ /* 0x040fe400000006ff */
[----:B------:R-:W-:Y:S01]  /*1120*/  @P6 SHF.L.U64.HI R12, R12, 0x1, R7 ;  /* 0x000000010c0c6819 */ /* 0x000fe20000010207 */
[----:B------:R-:W3:Y:S01]  /*1130*/  @P2 LDC.64 R20, c[0x0][0x230] ;  /* 0x00008c00ff142b82 */ /* 0x000ee20000000a00 */
[----:B--2---:R-:W-:-:S02]  /*1140*/  @P6 IADD3 R40, P0, R39, R40, RZ ;  /* 0x0000002827286210 */ /* 0x004fc40007f1e0ff */
[----:B------:R-:W-:Y:S02]  /*1150*/  SHF.R.S32.HI R7, RZ, 0x1f, R23 ;  /* 0x0000001fff077819 */ /* 0x000fe40000011417 */
[----:B------:R-:W-:Y:S02]  /*1160*/  @P6 IADD3.X R41, R12, R41, RZ, P0, !PT ;  /* 0x000000290c296210 */ /* 0x000fe400007fe4ff */
[----:B------:R-:W-:Y:S02]  /*1170*/  @P2 MOV R13, R19 ;  /* 0x00000013000d2202 */ /* 0x000fe40000000f00 */
[----:B-1----:R-:W-:-:S04]  /*1180*/  @P6 IADD3 R38, P0, R39, R14, RZ ;  /* 0x0000000e27266210 */ /* 0x002fc80007f1e0ff */
[----:B------:R-:W-:Y:S02]  /*1190*/  @P6 IADD3.X R39, R12, R15, RZ, P0, !PT ;  /* 0x0000000f0c276210 */ /* 0x000fe400007fe4ff */
[----:B------:R-:W1:Y:S02]  /*11a0*/  @P2 LDC.64 R14, c[0x0][0x288] ;  /* 0x0000a200ff0e2b82 */ /* 0x000e640000000a00 */
[----:B-1----:R-:W-:-:S04]  /*11b0*/  @P2 IMAD R12, R7, R14, RZ ;  /* 0x0000000e070c2224 */ /* 0x002fc800078e02ff */
        /* <DEDUP_REMOVED lines=8> */
[----:B---3--:R-:W-:Y:S02]  /*1240*/  @P2 IADD3 R12, P0, R37, R20, RZ ;  /* 0x00000014250c2210 */ /* 0x008fe40007f1e0ff */
[----:B------:R-:W-:Y:S02]  /*1250*/  SHF.R.S32.HI R7, RZ, 0x1f, R23 ;  /* 0x0000001fff077819 */ /* 0x000fe40000011417 */
[----:B------:R-:W-:-:S02]  /*1260*/  @P2 IADD3.X R13, R14, R21, RZ, P0, !PT ;  /* 0x000000150e0d2210 */ /* 0x000fc400007fe4ff */
[----:B------:R-:W1:Y:S02]  /*1270*/  @P2 LDC.64 R20, c[0x0][0x228] ;  /* 0x00008a00ff142b82 */ /* 0x000e640000000a00 */
[----:B-1----:R-:W-:-:S04]  /*1280*/  @P2 IADD3 R36, P0, R37, R20, RZ ;  /* 0x0000001425242210 */ /* 0x002fc80007f1e0ff */
[----:B------:R-:W-:Y:S02]  /*1290*/  @P2 IADD3.X R37, R14, R21, RZ, P0, !PT ;  /* 0x000000150e252210 */ /* 0x000fe400007fe4ff */
[----:B------:R-:W1:Y:S01]  /*12a0*/  @P5 LDC.64 R20, c[0x0][0x288] ;  /* 0x0000a200ff145b82 */ /* 0x000e620000000a00 */
[----:B------:R-:W-:Y:S02]  /*12b0*/  CS2R R74, SRZ ;  /* 0x00000000004a7805 */ /* 0x000fe4000001ff00 */
[----:B------:R-:W-:Y:S02]  /*12c0*/  CS2R R92, SRZ ;  /* 0x00000000005c7805 */ /* 0x000fe4000001ff00 */
[----:B------:R-:W-:Y:S02]  /*12d0*/  CS2R R72, SRZ ;  /* 0x0000000000487805 */ /* 0x000fe4000001ff00 */
[----:B------:R-:W-:Y:S02]  /*12e0*/  CS2R R90, SRZ ;  /* 0x00000000005a7805 */ /* 0x000fe4000001ff00 */
[----:B------:R-:W-:-:S13]  /*12f0*/  ISETP.NE.AND P2, PT, R104, RZ, PT ;  /* 0x000000ff6800720c */ /* 0x000fda0003f45270 */
[----:B------:R-:W5:Y:S01]  /*1300*/  @P2 LDG.E R90, desc[UR8][R58.64] ;  /* 0x000000083a5a2981 */ /* 0x000f62000c1e1900 */
        /* <DEDUP_REMOVED lines=9> */
[----:B0-----:R-:W-:-:S02]  /*13a0*/  @P5 IADD3 R34, P0, R33, R34, RZ ;  /* 0x0000002221225210 */ /* 0x001fc40007f1e0ff */
[----:B------:R-:W-:Y:S02]  /*13b0*/  SHF.R.S32.HI R7, RZ, 0x1f, R23 ;  /* 0x0000001fff077819 */ /* 0x000fe40000011417 */
[----:B------:R-:W-:Y:S02]  /*13c0*/  @P5 IADD3.X R35, R14, R35, RZ, P0, !PT ;  /* 0x000000230e235210 */ /* 0x000fe400007fe4ff */
[----:B-1----:R-:W-:-:S04]  /*13d0*/  @P5 IADD3 R32, P0, R33, R20, RZ ;  /* 0x0000001421205210 */ /* 0x002fc80007f1e0ff */
[----:B------:R-:W-:Y:S02]  /*13e0*/  @P5 IADD3.X R33, R14, R21, RZ, P0, !PT ;  /* 0x000000150e215210 */ /* 0x000fe400007fe4ff */
[----:B------:R-:W0:Y:S01]  /*13f0*/  @P4 LDC.64 R14, c[0x0][0x288] ;  /* 0x0000a200ff0e4b82 */ /* 0x000e220000000a00 */
[----:B------:R-:W-:Y:S02]  /*1400*/  @P4 MOV R21, R19 ;  /* 0x0000001300154202 */ /* 0x000fe40000000f00 */
[----:B------:R-:W-:-:S04]  /*1410*/  ISETP.NE.AND P5, PT, R100, RZ, PT ;  /* 0x000000ff6400720c */ /* 0x000fc80003fa5270 */
[----:B------:R-:W-:Y:S02]  /*1420*/  P2R R64, PR, RZ, 0x20 ;  /* 0x00000020ff407803 */ /* 0x000fe40000000000 */
[----:B------:R-:W-:-:S04]  /*1430*/  ISETP.NE.AND P5, PT, R101, RZ, PT ;  /* 0x000000ff6500720c */ /* 0x000fc80003fa5270 */
[----:B------:R-:W-:Y:S02]  /*1440*/  P2R R65, PR, RZ, 0x20 ;  /* 0x00000020ff417803 */ /* 0x000fe40000000000 */
[----:B------:R-:W-:-:S04]  /*1450*/  ISETP.NE.AND P5, PT, R102, RZ, PT ;  /* 0x000000ff6600720c */ /* 0x000fc80003fa5270 */
[----:B------:R-:W-:Y:S02]  /*1460*/  P2R R66, PR, RZ, 0x20 ;  /* 0x00000020ff427803 */ /* 0x000fe40000000000 */
[----:B------:R-:W-:Y:S01]  /*1470*/  ISETP.NE.AND P5, PT, R103, RZ, PT ;  /* 0x000000ff6700720c */ /* 0x000fe20003fa5270 */
[----:B0-----:R-:W-:-:S04]  /*1480*/  @P4 IMAD R20, R7, R14, RZ ;  /* 0x0000000e07144224 */ /* 0x001fc800078e02ff */
[----:B------:R-:W-:Y:S01]  /*1490*/  @P4 IMAD R7, R23, R15, R20 ;  /* 0x0000000f17074224 */ /* 0x000fe200078e0214 */
[----:B------:R-:W-:-:S05]  /*14a0*/  @P4 MOV R20, R16 ;  /* 0x0000001000144202 */ /* 0x000fca0000000f00 */
[----:B------:R-:W-:Y:S01]  /*14b0*/  @P4 IMAD.WIDE.U32 R14, R23, R14, R20 ;  /* 0x0000000e170e4225 */ /* 0x000fe200078e0014 */
[----:B------:R-:W-:Y:S01]  /*14c0*/  @P3 MOV R23, R19 ;  /* 0x0000001300173202 */ /* 0x000fe20000000f00 */
[----:B------:R-:W0:Y:S03]  /*14d0*/  @P4 LDC.64 R20, c[0x0][0x228] ;  /* 0x00008a00ff144b82 */ /* 0x000e260000000a00 */
[----:B------:R-:W-:Y:S02]  /*14e0*/  @P4 IADD3 R7, R15, R7, RZ ;  /* 0x000000070f074210 */ /* 0x000fe40007ffe0ff */
[C---:B------:R-:W-:Y:S02]  /*14f0*/  @P4 SHF.L.U32 R29, R14.reuse, 0x1, RZ ;  /* 0x000000010e1d4819 */ /* 0x040fe400000006ff */
[----:B------:R-:W-:Y:S02]  /*1500*/  @P4 SHF.L.U64.HI R14, R14, 0x1, R7 ;  /* 0x000000010e0e4819 */ /* 0x000fe40000010207 */
[----:B----4-:R-:W-:-:S02]  /*1510*/  @P4 IADD3 R30, P0, R29, R30, RZ ;  /* 0x0000001e1d1e4210 */ /* 0x010fc40007f1e0ff */
[----:B------:R-:W-:Y:S02]  /*1520*/  SHF.R.S32.HI R7, RZ, 0x1f, R25 ;  /* 0x0000001fff077819 */ /* 0x000fe40000011419 */
[----:B------:R-:W-:Y:S02]  /*1530*/  @P4 IADD3.X R31, R14, R31, RZ, P0, !PT ;  /* 0x0000001f0e1f4210 */ /* 0x000fe400007fe4ff */
[----:B0-----:R-:W-:-:S04]  /*1540*/  @P4 IADD3 R28, P0, R29, R20, RZ ;  /* 0x000000141d1c4210 */ /* 0x001fc80007f1e0ff */
[----:B------:R-:W-:Y:S02]  /*1550*/  @P4 IADD3.X R29, R14, R21, RZ, P0, !PT ;  /* 0x000000150e1d4210 */ /* 0x000fe400007fe4ff */
[----:B------:R-:W0:Y:S08]  /*1560*/  @P3 LDC.64 R20, c[0x0][0x288] ;  /* 0x0000a200ff143b82 */ /* 0x000e300000000a00 */
[----:B------:R-:W1:Y:S01]  /*1570*/  @P3 LDC.64 R14, c[0x0][0x230] ;  /* 0x00008c00ff0e3b82 */ /* 0x000e620000000a00 */
[----:B0-----:R-:W-:-:S04]  /*1580*/  @P3 IMAD R22, R7, R20, RZ ;  /* 0x0000001407163224 */ /* 0x001fc800078e02ff */
[----:B------:R-:W-:Y:S01]  /*1590*/  @P3 IMAD R7, R25, R21, R22 ;  /* 0x0000001519073224 */ /* 0x000fe200078e0216 */
[----:B------:R-:W-:-:S05]  /*15a0*/  @P3 MOV R22, R16 ;  /* 0x0000001000163202 */ /* 0x000fca0000000f00 */
[----:B------:R-:W-:Y:S02]  /*15b0*/  @P3 IMAD.WIDE.U32 R20, R25, R20, R22 ;  /* 0x0000001419143225 */ /* 0x000fe400078e0016 */
[----:B------:R-:W0:Y:S03]  /*15c0*/  @P3 LDC.64 R22, c[0x0][0x228] ;  /* 0x00008a00ff163b82 */ /* 0x000e260000000a00 */
[----:B------:R-:W-:Y:S02]  /*15d0*/  @P3 IADD3 R21, R21, R7, RZ ;  /* 0x0000000715153210 */ /* 0x000fe40007ffe0ff */
[C---:B------:R-:W-:Y:S02]  /*15e0*/  @P3 SHF.L.U32 R7, R20.reuse, 0x1, RZ ;  /* 0x0000000114073819 */ /* 0x040fe400000006ff */
[----:B------:R-:W-:Y:S02]  /*15f0*/  @P3 SHF.L.U64.HI R20, R20, 0x1, R21 ;  /* 0x0000000114143819 */ /* 0x000fe40000010215 */
[----:B-1----:R-:W-:-:S04]  /*1600*/  @P3 IADD3 R14, P0, R7, R14, RZ ;  /* 0x0000000e070e3210 */ /* 0x002fc80007f1e0ff */
[----:B------:R-:W-:Y:S02]  /*1610*/  @P3 IADD3.X R15, R20, R15, RZ, P0, !PT ;  /* 0x0000000f140f3210 */ /* 0x000fe400007fe4ff */
[----:B0-----:R-:W-:-:S04]  /*1620*/  @P3 IADD3 R22, P0, R7, R22, RZ ;  /* 0x0000001607163210 */ /* 0x001fc80007f1e0ff */
[----:B------:R-:W-:Y:S01]  /*1630*/  @P3 IADD3.X R23, R20, R23, RZ, P0, !PT ;  /* 0x0000001714173210 */ /* 0x000fe200007fe4ff */
[----:B------:R-:W-:-:S05]  /*1640*/  IMAD.WIDE.U32 R20, R2, 0x24924925, RZ ;  /* 0x2492492502147825 */ /* 0x000fca00078e00ff */
[----:B------:R-:W-:-:S04]  /*1650*/  IADD3 R7, R2, -R21, RZ ;  /* 0x8000001502077210 */ /* 0x000fc80007ffe0ff */
[----:B------:R-:W-:-:S04]  /*1660*/  LEA.HI R7, R7, R21, RZ, 0x1f ;  /* 0x0000001507077211 */ /* 0x000fc800078ff8ff */
[----:B------:R-:W-:-:S05]  /*1670*/  SHF.R.U32.HI R7, RZ, 0x2, R7 ;  /* 0x00000002ff077819 */ /* 0x000fca0000011607 */
[----:B------:R-:W-:-:S05]  /*1680*/  IMAD R7, R24, UR7, R7 ;  /* 0x0000000718077c24 */ /* 0x000fca000f8e0207 */
[----:B------:R-:W-:-:S04]  /*1690*/  IADD3 R20, R7, 0x180, RZ ;  /* 0x0000018007147810 */ /* 0x000fc80007ffe0ff */
[----:B------:R-:W-:Y:S02]  /*16a0*/  SHF.R.S32.HI R21, RZ, 0x1f, R20 ;  /* 0x0000001fff157819 */ /* 0x000fe40000011414 */
[----:B------:R-:W-:-:S04]  /*16b0*/  ISETP.GE.U32.AND P0, PT, R20, UR12, PT ;  /* 0x0000000c14007c0c */ /* 0x000fc8000bf06070 */
[----:B------:R-:W-:-:S04]  /*16c0*/  ISETP.GE.AND.EX P0, PT, R21, UR13, PT, P0 ;  /* 0x0000000d15007c0c */ /* 0x000fc8000bf06300 */
[----:B------:R-:W-:-:S13]  /*16d0*/  ISETP.LT.U32.AND P0, PT, R2, 0xe0, !P0 ;  /* 0x000000e00200780c */ /* 0x000fda0004701070 */
[----:B------:R-:W0:Y:S08]  /*16e0*/  @P0 LDC.64 R24, c[0x0][0x288] ;  /* 0x0000a200ff180b82 */ /* 0x000e300000000a00 */
[----:B------:R-:W1:Y:S01]  /*16f0*/  @P0 LDC.64 R20, c[0x0][0x230] ;  /* 0x00008c00ff140b82 */ /* 0x000e620000000a00 */
[----:B0-----:R-:W-:Y:S01]  /*1700*/  @P0 IMAD R26, R27, R24, RZ ;  /* 0x000000181b1a0224 */ /* 0x001fe200078e02ff */
[----:B------:R-:W-:-:S03]  /*1710*/  @P0 MOV R27, R19 ;  /* 0x00000013001b0202 */ /* 0x000fc60000000f00 */
[----:B------:R-:W-:Y:S01]  /*1720*/  @P0 IMAD R25, R69, R25, R26 ;  /* 0x0000001945190224 */ /* 0x000fe200078e021a */
[----:B------:R-:W-:-:S05]  /*1730*/  @P0 MOV R26, R16 ;  /* 0x00000010001a0202 */ /* 0x000fca0000000f00 */
[----:B------:R-:W-:-:S05]  /*1740*/  @P0 IMAD.WIDE.U32 R26, R69, R24, R26 ;  /* 0x00000018451a0225 */ /* 0x000fca00078e001a */
[----:B------:R-:W-:Y:S02]  /*1750*/  @P0 IADD3 R25, R27, R25, RZ ;  /* 0x000000191b190210 */ /* 0x000fe40007ffe0ff */
[C---:B------:R-:W-:Y:S02]  /*1760*/  @P0 SHF.L.U32 R27, R26.reuse, 0x1, RZ ;  /* 0x000000011a1b0819 */ /* 0x040fe400000006ff */
[----:B------:R-:W-:Y:S02]  /*1770*/  @P0 SHF.L.U64.HI R26, R26, 0x1, R25 ;  /* 0x000000011a1a0819 */ /* 0x000fe40000010219 */
[----:B------:R-:W0:Y:S01]  /*1780*/  @P0 LDC.64 R24, c[0x0][0x228] ;  /* 0x00008a00ff180b82 */ /* 0x000e220000000a00 */
[----:B-1----:R-:W-:-:S04]  /*1790*/  @P0 IADD3 R20, P6, R27, R20, RZ ;  /* 0x000000141b140210 */ /* 0x002fc80007fde0ff */
[----:B------:R-:W-:-:S05]  /*17a0*/  @P0 IADD3.X R21, R26, R21, RZ, P6, !PT ;  /* 0x000000151a150210 */ /* 0x000fca00037fe4ff */
[----:B------:R-:W5:Y:S01]  /*17b0*/  @P0 LDG.E R95, desc[UR8][R20.64] ;  /* 0x00000008145f0981 */ /* 0x000f62000c1e1900 */
[----:B0-----:R-:W-:-:S04]  /*17c0*/  @P0 IADD3 R24, P6, R27, R24, RZ ;  /* 0x000000181b180210 */ /* 0x001fc80007fde0ff */
[----:B------:R-:W-:Y:S02]  /*17d0*/  @P0 IADD3.X R25, R26, R25, RZ, P6, !PT ;  /* 0x000000191a190210 */ /* 0x000fe400037fe4ff */
[----:B------:R-:W-:-:S03]  /*17e0*/  IADD3 R26, R7, 0x1a0, RZ ;  /* 0x000001a0071a7810 */ /* 0x000fc60007ffe0ff */
[----:B------:R0:W5:Y:S01]  /*17f0*/  @P0 LDG.E R94, desc[UR8][R24.64] ;  /* 0x00000008185e0981 */ /* 0x000162000c1e1900 */
[----:B------:R-:W-:Y:S02]  /*1800*/  SHF.R.S32.HI R27, RZ, 0x1f, R26 ;  /* 0x0000001fff1b7819 */ /* 0x000fe4000001141a */
[----:B------:R-:W-:-:S04]  /*1810*/  ISETP.GE.U32.AND P0, PT, R26, UR12, PT ;  /* 0x0000000c1a007c0c */ /* 0x000fc8000bf06070 */
[----:B------:R-:W-:-:S04]  /*1820*/  ISETP.GE.AND.EX P0, PT, R27, UR13, PT, P0 ;  /* 0x0000000d1b007c0c */ /* 0x000fc8000bf06300 */
[----:B------:R-:W-:-:S13]  /*1830*/  ISETP.LT.U32.AND P0, PT, R2, 0xe0, !P0 ;  /* 0x000000e00200780c */ /* 0x000fda0004701070 */
[----:B0-----:R-:W0:Y:S01]  /*1840*/  @P0 LDC.64 R24, c[0x0][0x288] ;  /* 0x0000a200ff180b82 */ /* 0x001e220000000a00 */
[----:B------:R-:W-:-:S04]  /*1850*/  IADD3 R69, R3, 0x1a0, RZ ;  /* 0x000001a003457810 */ /* 0x000fc80007ffe0ff */
[----:B------:R-:W-:-:S03]  /*1860*/  SHF.R.S32.HI R27, RZ, 0x1f, R69 ;  /* 0x0000001fff1b7819 */ /* 0x000fc60000011445 */
[----:B------:R-:W1:Y:S02]  /*1870*/  @P0 LDC.64 R20, c[0x0][0x230] ;  /* 0x00008c00ff140b82 */ /* 0x000e640000000a00 */
        /* <DEDUP_REMOVED lines=34> */
[----:B------:R-:W-:Y:S02]  /*1aa0*/  @P0 IADD3.X R21, R26, R21, RZ, P6, !PT ;  /* 0x000000151a150210 */ /* 0x000fe400037fe4ff */
[----:B------:R-:W-:-:S03]  /*1ab0*/  IADD3 R7, R7, 0x1e0, RZ ;  /* 0x000001e007077810 */ /* 0x000fc60007ffe0ff */
[----:B------:R-:W5:Y:S01]  /*1ac0*/  @P0 LDG.E R73, desc[UR8][R20.64] ;  /* 0x0000000814490981 */ /* 0x000f62000c1e1900 */
[----:B0-----:R-:W-:-:S04]  /*1ad0*/  @P0 IADD3 R24, P6, R27, R24, RZ ;  /* 0x000000181b180210 */ /* 0x001fc80007fde0ff */
[----:B------:R-:W-:Y:S02]  /*1ae0*/  @P0 IADD3.X R25, R26, R25, RZ, P6, !PT ;  /* 0x000000191a190210 */ /* 0x000fe400037fe4ff */
[----:B------:R-:W-:-:S03]  /*1af0*/  SHF.R.S32.HI R26, RZ, 0x1f, R7 ;  /* 0x0000001fff1a7819 */ /* 0x000fc60000011407 */
[----:B------:R0:W5:Y:S01]  /*1b00*/  @P0 LDG.E R92, desc[UR8][R24.64] ;  /* 0x00000008185c0981 */ /* 0x000162000c1e1900 */
[----:B------:R-:W-:-:S04]  /*1b10*/  ISETP.GE.U32.AND P0, PT, R7, UR12, PT ;  /* 0x0000000c07007c0c */ /* 0x000fc8000bf06070 */
[----:B------:R-:W-:-:S04]  /*1b20*/  ISETP.GE.AND.EX P0, PT, R26, UR13, PT, P0 ;  /* 0x0000000d1a007c0c */ /* 0x000fc8000bf06300 */
[----:B------:R-:W-:-:S13]  /*1b30*/  ISETP.LT.U32.AND P0, PT, R2, 0xe0, !P0 ;  /* 0x000000e00200780c */ /* 0x000fda0004701070 */
[----:B0-----:R-:W0:Y:S01]  /*1b40*/  @P0 LDC.64 R24, c[0x0][0x288] ;  /* 0x0000a200ff180b82 */ /* 0x001e220000000a00 */
[----:B------:R-:W-:Y:S02]  /*1b50*/  SHF.R.S32.HI R7, RZ, 0x1f, R106 ;  /* 0x0000001fff077819 */ /* 0x000fe4000001146a */
[----:B------:R-:W-:Y:S02]  /*1b60*/  @P0 MOV R26, R16 ;  /* 0x00000010001a0202 */ /* 0x000fe40000000f00 */
[----:B------:R-:W-:-:S03]  /*1b70*/  @P0 MOV R27, R19 ;  /* 0x00000013001b0202 */ /* 0x000fc60000000f00 */
[----:B------:R-:W1:Y:S01]  /*1b80*/  @P0 LDC.64 R20, c[0x0][0x230] ;  /* 0x00008c00ff140b82 */ /* 0x000e620000000a00 */
[-C--:B0-----:R-:W-:Y:S02]  /*1b90*/  @P0 IMAD R7, R7, R24.reuse, RZ ;  /* 0x0000001807070224 */ /* 0x081fe400078e02ff */
[----:B------:R-:W-:-:S04]  /*1ba0*/  @P0 IMAD.WIDE.U32 R26, R106, R24, R26 ;  /* 0x000000186a1a0225 */ /* 0x000fc800078e001a */
[----:B------:R-:W-:-:S05]  /*1bb0*/  @P0 IMAD R7, R106, R25, R7 ;  /* 0x000000196a070224 */ /* 0x000fca00078e0207 */
[----:B------:R-:W-:Y:S02]  /*1bc0*/  @P0 IADD3 R25, R27, R7, RZ ;  /* 0x000000071b190210 */ /* 0x000fe40007ffe0ff */
[C---:B------:R-:W-:Y:S02]  /*1bd0*/  @P0 SHF.L.U32 R7, R26.reuse, 0x1, RZ ;  /* 0x000000011a070819 */ /* 0x040fe400000006ff */
[----:B------:R-:W-:Y:S02]  /*1be0*/  @P0 SHF.L.U64.HI R26, R26, 0x1, R25 ;  /* 0x000000011a1a0819 */ /* 0x000fe40000010219 */
[----:B------:R-:W0:Y:S01]  /*1bf0*/  @P0 LDC.64 R24, c[0x0][0x228] ;  /* 0x00008a00ff180b82 */ /* 0x000e220000000a00 */
[----:B-1----:R-:W-:-:S04]  /*1c00*/  @P0 IADD3 R20, P6, R7, R20, RZ ;  /* 0x0000001407140210 */ /* 0x002fc80007fde0ff */
[----:B------:R-:W-:-:S05]  /*1c10*/  @P0 IADD3.X R21, R26, R21, RZ, P6, !PT ;  /* 0x000000151a150210 */ /* 0x000fca00037fe4ff */
[----:B------:R1:W5:Y:S01]  /*1c20*/  @P0 LDG.E R74, desc[UR8][R20.64] ;  /* 0x00000008144a0981 */ /* 0x000362000c1e1900 */
[----:B0-----:R-:W-:-:S04]  /*1c30*/  @P0 IADD3 R24, P6, R7, R24, RZ ;  /* 0x0000001807180210 */ /* 0x001fc80007fde0ff */
[----:B------:R-:W-:Y:S02]  /*1c40*/  @P0 IADD3.X R25, R26, R25, RZ, P6, !PT ;  /* 0x000000191a190210 */ /* 0x000fe400037fe4ff */
[----:B------:R-:W-:Y:S02]  /*1c50*/  ISETP.NE.AND P6, PT, R105, RZ, PT ;  /* 0x000000ff6900720c */ /* 0x000fe40003fc5270 */
[----:B------:R-:W-:Y:S01]  /*1c60*/  IADD3 R69, R3, 0x60, RZ ;  /* 0x0000006003457810 */ /* 0x000fe20007ffe0ff */
[----:B------:R0:W5:Y:S10]  /*1c70*/  @P0 LDG.E R91, desc[UR8][R24.64] ;  /* 0x00000008185b0981 */ /* 0x000174000c1e1900 */
[----:B-1----:R-:W1:Y:S01]  /*1c80*/  @P6 LDC.64 R20, c[0x0][0x288] ;  /* 0x0000a200ff146b82 */ /* 0x002e620000000a00 */
[----:B------:R-:W-:-:S02]  /*1c90*/  SHF.R.S32.HI R7, RZ, 0x1f, R69 ;  /* 0x0000001fff077819 */ /* 0x000fc40000011445 */
[----:B------:R-:W-:-:S05]  /*1ca0*/  @P6 MOV R27, R19 ;  /* 0x00000013001b6202 */ /* 0x000fca0000000f00 */
[----:B0-----:R-:W0:Y:S01]  /*1cb0*/  @P6 LDC.64 R24, c[0x0][0x230] ;  /* 0x00008c00ff186b82 */ /* 0x001e220000000a00 */
[----:B-1----:R-:W-:-:S04]  /*1cc0*/  @P6 IMAD R26, R7, R20, RZ ;  /* 0x00000014071a6224 */ /* 0x002fc800078e02ff */
[----:B------:R-:W-:Y:S01]  /*1cd0*/  @P6 IMAD R7, R69, R21, R26 ;  /* 0x0000001545076224 */ /* 0x000fe200078e021a */
[----:B------:R-:W-:-:S05]  /*1ce0*/  @P6 MOV R26, R16 ;  /* 0x00000010001a6202 */ /* 0x000fca0000000f00 */
[----:B------:R-:W-:-:S05]  /*1cf0*/  @P6 IMAD.WIDE.U32 R26, R69, R20, R26 ;  /* 0x00000014451a6225 */ /* 0x000fca00078e001a */
[----:B------:R-:W-:Y:S02]  /*1d00*/  @P6 IADD3 R27, R27, R7, RZ ;  /* 0x000000071b1b6210 */ /* 0x000fe40007ffe0ff */
[C---:B------:R-:W-:Y:S02]  /*1d10*/  @P6 SHF.L.U32 R7, R26.reuse, 0x1, RZ ;  /* 0x000000011a076819 */ /* 0x040fe400000006ff */
[----:B------:R-:W-:Y:S02]  /*1d20*/  @P6 SHF.L.U64.HI R20, R26, 0x1, R27 ;  /* 0x000000011a146819 */ /* 0x000fe4000001021b */
[----:B------:R-:W1:Y:S01]  /*1d30*/  @P6 LDC.64 R26, c[0x0][0x228] ;  /* 0x00008a00ff1a6b82 */ /* 0x000e620000000a00 */
[----:B0-----:R-:W-:-:S04]  /*1d40*/  @P6 IADD3 R24, P0, R7, R24, RZ ;  /* 0x0000001807186210 */ /* 0x001fc80007f1e0ff */
[----:B------:R-:W-:Y:S02]  /*1d50*/  @P6 IADD3.X R25, R20, R25, RZ, P0, !PT ;  /* 0x0000001914196210 */ /* 0x000fe400007fe4ff */
[----:B-1----:R-:W-:-:S04]  /*1d60*/  @P6 IADD3 R26, P0, R7, R26, RZ ;  /* 0x0000001a071a6210 */ /* 0x002fc80007f1e0ff */
[----:B------:R-:W-:Y:S02]  /*1d70*/  @P6 IADD3.X R27, R20, R27, RZ, P0, !PT ;  /* 0x0000001b141b6210 */ /* 0x000fe400007fe4ff */
[----:B------:R-:W0:Y:S02]  /*1d80*/  LDC.64 R20, c[0x0][0x248] ;  /* 0x00009200ff147b82 */ /* 0x000e240000000a00 */
[----:B0-----:R-:W-:-:S06]  /*1d90*/  IMAD.WIDE R20, R6, 0x8, R20 ;  /* 0x0000000806147825 */ /* 0x001fcc00078e0214 */
[----:B------:R-:W2:Y:S01]  /*1da0*/  LDG.E.64 R20, desc[UR8][R20.64] ;  /* 0x0000000814147981 */ /* 0x000ea2000c1e1b00 */
[----:B------:R-:W-:-:S06]  /*1db0*/  CS2R R86, SRZ ;  /* 0x0000000000567805 */ /* 0x000fcc000001ff00 */
[----:B------:R-:W5:Y:S01]  /*1dc0*/  @P5 LDG.E R86, desc[UR8][R50.64] ;  /* 0x0000000832565981 */ /* 0x000f62000c1e1900 */
[----:B------:R-:W-:Y:S02]  /*1dd0*/  CS2R R84, SRZ ;  /* 0x0000000000547805 */ /* 0x000fe4000001ff00 */
[----:B------:R-:W-:Y:S02]  /*1de0*/  CS2R R82, SRZ ;  /* 0x0000000000527805 */ /* 0x000fe4000001ff00 */
[----:B------:R-:W-:Y:S02]  /*1df0*/  CS2R R80, SRZ ;  /* 0x0000000000507805 */ /* 0x000fe4000001ff00 */
[----:B------:R-:W-:Y:S02]  /*1e00*/  CS2R R88, SRZ ;  /* 0x0000000000587805 */ /* 0x000fe4000001ff00 */
[----:B------:R-:W-:Y:S02]  /*1e10*/  CS2R R78, SRZ ;  /* 0x00000000004e7805 */ /* 0x000fe4000001ff00 */
[----:B------:R-:W-:Y:S01]  /*1e20*/  CS2R R76, SRZ ;  /* 0x00000000004c7805 */ /* 0x000fe2000001ff00 */
[----:B------:R-:W5:Y:S04]  /*1e30*/  @P6 LDG.E R87, desc[UR8][R26.64] ;  /* 0x000000081a576981 */ /* 0x000f68000c1e1900 */
[----:B------:R-:W5:Y:S04]  /*1e40*/  @P1 LDG.E R88, desc[UR8][R52.64] ;  /* 0x0000000834581981 */ /* 0x000f68000c1e1900 */
[----:B------:R-:W5:Y:S04]  /*1e50*/  @P4 LDG.E R78, desc[UR8][R30.64] ;  /* 0x000000081e4e4981 */ /* 0x000f68000c1e1900 */
[----:B------:R-:W5:Y:S01]  /*1e60*/  @P4 LDG.E R77, desc[UR8][R28.64] ;  /* 0x000000081c4d4981 */ /* 0x000f62000c1e1900 */
[----:B------:R-:W-:Y:S03]  /*1e70*/  BSSY B0, `(.L_x_136) ;  /* 0x0000032000007945 */ /* 0x000fe60003800000 */
[----:B------:R-:W5:Y:S01]  /*1e80*/  @P3 LDG.E R76, desc[UR8][R22.64] ;  /* 0x00000008164c3981 */ /* 0x000f62000c1e1900 */
[----:B--2---:R-:W-:Y:S01]  /*1e90*/  FFMA.FTZ R7, -R20, R20, R21 ;  /* 0x0000001414077223 */ /* 0x004fe20000010115 */
[----:B------:R-:W-:-:S06]  /*1ea0*/  MOV R21, RZ ;  /* 0x000000ff00157202 */ /* 0x000fcc0000000f00 */
[----:B------:R-:W5:Y:S01]  /*1eb0*/  @P2 LDG.E R21, desc[UR8][R60.64] ;  /* 0x000000083c152981 */ /* 0x000f62000c1e1900 */
[----:B------:R-:W-:Y:S02]  /*1ec0*/  ISETP.NE.AND P2, PT, R67, RZ, PT ;  /* 0x000000ff4300720c */ /* 0x000fe40003f45270 */
[----:B------:R-:W-:-:S11]  /*1ed0*/  FSETP.GTU.FTZ.AND P0, PT, R7, RZ, PT ;  /* 0x000000ff0700720b */ /* 0x000fd60003f1c000 */
[----:B------:R0:W5:Y:S02]  /*1ee0*/  @P2 LDG.E R72, desc[UR8][R8.64] ;  /* 0x0000000808482981 */ /* 0x000164000c1e1900 */
[----:B------:R-:W1:Y:S02]  /*1ef0*/  @P0 LDC R68, c[0x0][0x250] ;  /* 0x00009400ff440b82 */ /* 0x000e640000000800 */
[----:B------:R-:W5:Y:S01]  /*1f00*/  @P2 LDG.E R89, desc[UR8][R56.64] ;  /* 0x0000000838592981 */ /* 0x000f62000c1e1900 */
[----:B0-----:R-:W-:-:S06]  /*1f10*/  CS2R R8, SRZ ;  /* 0x0000000000087805 */ /* 0x001fcc000001ff00 */
[----:B------:R0:W5:Y:S01]  /*1f20*/  @P5 LDG.E R9, desc[UR8][R10.64] ;  /* 0x000000080a095981 */ /* 0x000162000c1e1900 */
[----:B------:R-:W-:-:S03]  /*1f30*/  ISETP.NE.AND P5, PT, R66, RZ, PT ;  /* 0x000000ff4200720c */ /* 0x000fc60003fa5270 */
[----:B------:R-:W5:Y:S01]  /*1f40*/  @P1 LDG.E R8, desc[UR8][R54.64] ;  /* 0x0000000836081981 */ /* 0x000f62000c1e1900 */
[----:B0-----:R-:W-:-:S09]  /*1f50*/  CS2R R10, SRZ ;  /* 0x00000000000a7805 */ /* 0x001fd2000001ff00 */
[----:B------:R-:W5:Y:S04]  /*1f60*/  @P5 LDG.E R85, desc[UR8][R46.64] ;  /* 0x000000082e555981 */ /* 0x000f68000c1e1900 */
[----:B------:R-:W5:Y:S01]  /*1f70*/  @P5 LDG.E R10, desc[UR8][R48.64] ;  /* 0x00000008300a5981 */ /* 0x000f62000c1e1900 */
[----:B------:R-:W-:Y:S01]  /*1f80*/  ISETP.NE.AND P5, PT, R65, RZ, PT ;  /* 0x000000ff4100720c */ /* 0x000fe20003fa5270 */
[----:B-1----:R-:W-:Y:S01]  /*1f90*/  @P0 FADD.FTZ R68, R7, R68 ;  /* 0x0000004407440221 */ /* 0x002fe20000010000 */
[----:B------:R-:W-:-:S11]  /*1fa0*/  MOV R7, 0x3f800000 ;  /* 0x3f80000000077802 */ /* 0x000fd60000000f00 */
[----:B------:R-:W5:Y:S04]  /*1fb0*/  @P5 LDG.E R84, desc[UR8][R44.64] ;  /* 0x000000082c545981 */ /* 0x000f68000c1e1900 */
[----:B------:R-:W5:Y:S01]  /*1fc0*/  @P5 LDG.E R83, desc[UR8][R42.64] ;  /* 0x000000082a535981 */ /* 0x000f62000c1e1900 */
[----:B------:R-:W-:Y:S01]  /*1fd0*/  ISETP.NE.AND P5, PT, R64, RZ, PT ;  /* 0x000000ff4000720c */ /* 0x000fe20003fa5270 */
[----:B------:R0:W1:Y:S01]  /*1fe0*/  @P0 MUFU.RSQ R7, R68 ;  /* 0x0000004400070308 */ /* 0x0000620000001400 */
[----:B------:R-:W-:-:S11]  /*1ff0*/  ISETP.NE.AND P0, PT, R99, RZ, PT ;  /* 0x000000ff6300720c */ /* 0x000fd60003f05270 */
[----:B------:R-:W5:Y:S04]  /*2000*/  @P5 LDG.E R11, desc[UR8][R40.64] ;  /* 0x00000008280b5981 */ /* 0x000f68000c1e1900 */
[----:B------:R-:W5:Y:S01]  /*2010*/  @P5 LDG.E R82, desc[UR8][R38.64] ;  /* 0x0000000826525981 */ /* 0x000f62000c1e1900 */
[----:B------:R-:W-:-:S03]  /*2020*/  ISETP.NE.AND P5, PT, R63, RZ, PT ;  /* 0x000000ff3f00720c */ /* 0x000fc60003fa5270 */
[----:B------:R2:W5:Y:S04]  /*2030*/  @P0 LDG.E R81, desc[UR8][R12.64] ;  /* 0x000000080c510981 */ /* 0x000568000c1e1900 */
[----:B------:R-:W5:Y:S01]  /*2040*/  @P0 LDG.E R80, desc[UR8][R36.64] ;  /* 0x0000000824500981 */ /* 0x000f62000c1e1900 */
[----:B--2---:R-:W-:-:S05]  /*2050*/  CS2R R12, SRZ ;  /* 0x00000000000c7805 */ /* 0x004fca000001ff00 */
[----:B------:R-:W5:Y:S04]  /*2060*/  @P5 LDG.E R79, desc[UR8][R32.64] ;  /* 0x00000008204f5981 */ /* 0x000f68000c1e1900 */
[----:B------:R-:W5:Y:S01]  /*2070*/  @P5 LDG.E R12, desc[UR8][R34.64] ;  /* 0x00000008220c5981 */ /* 0x000f62000c1e1900 */
[----:B------:R-:W-:-:S03]  /*2080*/  ISETP.GT.U32.AND P0, PT, R2, 0xdf, PT ;  /* 0x000000df0200780c */ /* 0x000fc60003f04070 */
[----:B------:R2:W5:Y:S01]  /*2090*/  @P3 LDG.E R13, desc[UR8][R14.64] ;  /* 0x000000080e0d3981 */ /* 0x000562000c1e1900 */
[----:B------:R-:W-:Y:S02]  /*20a0*/  CS2R R22, SRZ ;  /* 0x0000000000167805 */ /* 0x000fe4000001ff00 */
[----:B--2---:R-:W-:-:S06]  /*20b0*/  MOV R15, RZ ;  /* 0x000000ff000f7202 */ /* 0x004fcc0000000f00 */
[----:B------:R2:W5:Y:S02]  /*20c0*/  @P6 LDG.E R15, desc[UR8][R24.64] ;  /* 0x00000008180f6981 */ /* 0x000564000c1e1900 */
[----:B--2---:R-:W-:Y:S01]  /*20d0*/  CS2R R24, SRZ ;  /* 0x0000000000187805 */ /* 0x004fe2000001ff00 */
[----:B01----:R-:W-:Y:S06]  /*20e0*/  @P0 BRA `(.L_x_137) ;  /* 0x0000000000280947 */ /* 0x003fec0003800000 */
[----:B------:R-:W-:Y:S02]  /*20f0*/  ISETP.NE.AND P0, PT, RZ, UR10, PT ;  /* 0x0000000aff007c0c */ /* 0x000fe4000bf05270 */
[----:B------:R-:W-:-:S04]  /*2100*/  IADD3 R27, R98, R62, RZ ;  /* 0x0000003e621b7210 */ /* 0x000fc80007ffe0ff */
[----:B------:R-:W-:-:S07]  /*2110*/  SHF.R.S32.HI R14, RZ, 0x1f, R27 ;  /* 0x0000001fff0e7819 */ /* 0x000fce000001141b */
[----:B------:R-:W0:Y:S02]  /*2120*/  @P0 LDC.64 R22, c[0x0][0x240] ;  /* 0x00009000ff160b82 */ /* 0x000e240000000a00 */
[----:B0-----:R-:W-:-:S04]  /*2130*/  @P0 LEA R22, P6, R27, R22, 0x2 ;  /* 0x000000161b160211 */ /* 0x001fc800078c10ff */
[----:B------:R-:W-:-:S05]  /*2140*/  @P0 LEA.HI.X R23, R27, R23, R14, 0x2, P6 ;  /* 0x000000171b170211 */ /* 0x000fca00030f140e */
[----:B------:R0:W5:Y:S02]  /*2150*/  @P0 LDG.E.64 R24, desc[UR8][R22.64] ;  /* 0x0000000816180981 */ /* 0x000164000c1e1b00 */
[----:B0-----:R-:W0:Y:S02]  /*2160*/  LDC.64 R22, c[0x0][0x238] ;  /* 0x00008e00ff167b82 */ /* 0x001e240000000a00 */
[----:B0-----:R-:W-:-:S06]  /*2170*/  IMAD.WIDE R22, R27, 0x4, R22 ;  /* 0x000000041b167825 */ /* 0x001fcc00078e0216 */
[----:B------:R-:W5:Y:S02]  /*2180*/  LDG.E.64 R22, desc[UR8][R22.64] ;  /* 0x0000000816167981 */ /* 0x000f64000c1e1b00 */
.L_x_137:
[----:B------:R-:W-:Y:S05]  /*2190*/  BSYNC B0 ;  /* 0x0000000000007941 */ /* 0x000fea0003800000 */
.L_x_136:
[----:B------:R-:W-:Y:S02]  /*21a0*/  ISETP.NE.AND P0, PT, RZ, UR10, PT ;  /* 0x0000000aff007c0c */ /* 0x000fe4000bf05270 */
[C---:B-----5:R-:W-:Y:S02]  /*21b0*/  PRMT R14, R21.reuse, 0x7632, R14 ;  /* 0x00007632150e7816 */ /* 0x060fe4000000000e */
[----:B------:R-:W-:Y:S02]  /*21c0*/  SHF.L.U32 R27, R21, 0x10, RZ ;  /* 0x00000010151b7819 */ /* 0x000fe400000006ff */
[----:B------:R-:W-:Y:S02]  /*21d0*/  PRMT R26, R72, 0x7632, R26 ;  /* 0x00007632481a7816 */ /* 0x000fe4000000001a */
[----:B------:R-:W-:Y:S01]  /*21e0*/  SHF.L.U32 R33, R14, 0x10, RZ ;  /* 0x000000100e217819 */ /* 0x000fe200000006ff */
[----:B------:R-:W-:Y:S01]  /*21f0*/  FADD.FTZ R14, -R20, R27 ;  /* 0x0000001b140e7221 */ /* 0x000fe20000010100 */
[----:B------:R-:W-:-:S02]  /*2200*/  SHF.L.U32 R35, R72, 0x10, RZ ;  /* 0x0000001048237819 */ /* 0x000fc400000006ff */
[----:B------:R-:W-:Y:S01]  /*2210*/  SHF.L.U32 R37, R26, 0x10, RZ ;  /* 0x000000101a257819 */ /* 0x000fe200000006ff */
[----:B------:R-:W-:Y:S01]  /*2220*/  FADD.FTZ R26, -R20, R33 ;  /* 0x00000021141a7221 */ /* 0x000fe20000010100 */
[----:B------:R-:W-:Y:S01]  /*2230*/  PRMT R30, R90, 0x7632, R30 ;  /* 0x000076325a1e7816 */ /* 0x000fe2000000001e */
[-C--:B------:R-:W-:Y:S01]  /*2240*/  FMUL.FTZ R27, R14, R7.reuse ;  /* 0x000000070e1b7220 */ /* 0x080fe20000410000 */
[C---:B------:R-:W-:Y:S01]  /*2250*/  PRMT R28, R89.reuse, 0x7632, R28 ;  /* 0x00007632591c7816 */ /* 0x040fe2000000001c */
[----:B------:R-:W-:Y:S01]  /*2260*/  FADD.FTZ R38, -R20, R35 ;  /* 0x0000002314267221 */ /* 0x000fe20000010100 */
[----:B------:R-:W-:Y:S01]  /*2270*/  SHF.L.U32 R31, R90, 0x10, RZ ;  /* 0x000000105a1f7819 */ /* 0x000fe200000006ff */
[----:B------:R-:W-:Y:S01]  /*2280*/  FADD.FTZ R40, -R20, R37 ;  /* 0x0000002514287221 */ /* 0x000fe20000010100 */
[----:B------:R-:W-:Y:S01]  /*2290*/  SHF.L.U32 R29, R89, 0x10, RZ ;  /* 0x00000010591d7819 */ /* 0x000fe200000006ff */
[----:B------:R-:W-:Y:S01]  /*22a0*/  FMUL.FTZ R14, R26, R7 ;  /* 0x000000071a0e7220 */ /* 0x000fe20000410000 */
        /* <DEDUP_REMOVED lines=21> */
.L_x_138:
[----:B------:R-:W-:Y:S01]  /*2400*/  FMUL.FTZ R26, R31, R22 ;  /* 0x000000161f1a7220 */ /* 0x000fe20000410000 */
[C---:B------:R-:W-:Y:S01]  /*2410*/  FFMA.FTZ R42, R27.reuse, R31, RZ ;  /* 0x0000001f1b2a7223 */ /* 0x040fe200000100ff */
[----:B------:R-:W-:Y:S01]  /*2420*/  FMUL.FTZ R45, R38, R7 ;  /* 0x00000007262d7220 */ /* 0x000fe20000410000 */
[----:B------:R-:W-:Y:S01]  /*2430*/  FMUL.FTZ R32, R30, R23 ;  /* 0x000000171e207220 */ /* 0x000fe20000410000 */
[----:B------:R-:W-:Y:S01]  /*2440*/  FFMA.FTZ R27, R27, R26, RZ ;  /* 0x0000001a1b1b7223 */ /* 0x000fe200000100ff */
[----:B------:R-:W-:Y:S01]  /*2450*/  FADD.FTZ R33, RZ, R26 ;  /* 0x0000001aff217221 */ /* 0x000fe20000010000 */
[----:B------:R-:W-:Y:S01]  /*2460*/  FMUL.FTZ R40, R40, R7 ;  /* 0x0000000728287220 */ /* 0x000fe20000410000 */
        /* <DEDUP_REMOVED lines=19> */
.L_x_139:
[----:B------:R-:W-:Y:S01]  /*25a0*/  FADD.FTZ R26, RZ, R31 ;  /* 0x0000001fff1a7221 */ /* 0x000fe20000010000 */
[----:B------:R-:W-:Y:S01]  /*25b0*/  FFMA.FTZ R34, R14, R32, R27 ;  /* 0x000000200e227223 */ /* 0x000fe2000001001b */
[----:B------:R-:W-:Y:S01]  /*25c0*/  FFMA.FTZ R42, R45, R29, R42 ;  /* 0x0000001d2d2a7223 */ /* 0x000fe2000001002a */
[----:B------:R-:W-:Y:S01]  /*25d0*/  FMUL.FTZ R31, R29, R22 ;  /* 0x000000161d1f7220 */ /* 0x000fe20000410000 */
[----:B------:R-:W-:Y:S01]  /*25e0*/  FADD.FTZ R36, R26, R29 ;  /* 0x0000001d1a247221 */ /* 0x000fe20000010000 */
[----:B------:R-:W-:Y:S01]  /*25f0*/  FFMA.FTZ R29, R14, R30, RZ ;  /* 0x0000001e0e1d7223 */ /* 0x000fe200000100ff */
[----:B------:R-:W-:Y:S01]  /*2600*/  FADD.FTZ R27, RZ, R30 ;  /* 0x0000001eff1b7221 */ /* 0x000fe20000010000 */
[----:B------:R-:W-:Y:S01]  /*2610*/  PRMT R26, R8, 0x7632, R26 ;  /* 0x00007632081a7816 */ /* 0x000fe2000000001a */
[----:B------:R-:W-:Y:S01]  /*2620*/  FADD.FTZ R32, R32, R33 ;  /* 0x0000002120207221 */ /* 0x000fe20000010000 */
[----:B------:R-:W-:Y:S01]  /*2630*/  FFMA.FTZ R43, R40, R28, R29 ;  /* 0x0000001c282b7223 */ /* 0x000fe2000001001d */
[----:B------:R-:W-:Y:S01]  /*2640*/  FADD.FTZ R41, R27, R28 ;  /* 0x0000001c1b297221 */ /* 0x000fe20000010000 */
[----:B------:R-:W-:Y:S01]  /*2650*/  FFMA.FTZ R14, R45, R31, R34 ;  /* 0x0000001f2d0e7223 */ /* 0x000fe20000010022 */
[----:B------:R-:W-:Y:S01]  /*2660*/  FMUL.FTZ R27, R28, R23 ;  /* 0x000000171c1b7220 */ /* 0x000fe20000410000 */
[----:B------:R-:W-:-:S02]  /*2670*/  SHF.L.U32 R29, R8, 0x10, RZ ;  /* 0x00000010081d7819 */ /* 0x000fc400000006ff */
[----:B------:R-:W-:Y:S01]  /*2680*/  SHF.L.U32 R33, R26, 0x10, RZ ;  /* 0x000000101a217819 */ /* 0x000fe200000006ff */
[--C-:B------:R-:W-:Y:S01]  /*2690*/  FFMA.FTZ R45, R40, R27, R14.reuse ;  /* 0x0000001b282d7223 */ /* 0x100fe2000001000e */
[----:B------:R-:W-:Y:S01]  /*26a0*/  PRMT R14, R88, 0x7632, R14 ;  /* 0x00007632580e7816 */ /* 0x000fe2000000000e */
[----:B------:R-:W-:Y:S01]  /*26b0*/  FADD.FTZ R28, -R20, R29 ;  /* 0x0000001d141c7221 */ /* 0x000fe20000010100 */
[----:B------:R-:W-:Y:S01]  /*26c0*/  FADD.FTZ R26, R32, R31 ;  /* 0x0000001f201a7221 */ /* 0x000fe20000010000 */
[----:B------:R-:W-:Y:S01]  /*26d0*/  FADD.FTZ R30, -R20, R33 ;  /* 0x00000021141e7221 */ /* 0x000fe20000010100 */
[----:B------:R-:W-:Y:S01]  /*26e0*/  SHF.L.U32 R29, R88, 0x10, RZ ;  /* 0x00000010581d7819 */ /* 0x000fe200000006ff */
[-C--:B------:R-:W-:Y:S01]  /*26f0*/  FMUL.FTZ R47, R28, R7.reuse ;  /* 0x000000071c2f7220 */ /* 0x080fe20000410000 */
[----:B------:R-:W-:Y:S01]  /*2700*/  SHF.L.U32 R32, R14, 0x10, RZ ;  /* 0x000000100e207819 */ /* 0x000fe200000006ff */
        /* <DEDUP_REMOVED lines=20> */
.L_x_140:
[----:B------:R-:W-:Y:S01]  /*2850*/  FMUL.FTZ R28, R29, R22 ;  /* 0x000000161d1c7220 */ /* 0x000fe20000410000 */
[----:B------:R-:W-:Y:S01]  /*2860*/  FADD.FTZ R31, R27, R26 ;  /* 0x0000001a1b1f7221 */ /* 0x000fe20000010000 */
[--C-:B------:R-:W-:Y:S01]  /*2870*/  FADD.FTZ R117, R36, R29.reuse ;  /* 0x0000001d24757221 */ /* 0x100fe20000010000 */
[----:B------:R-:W-:Y:S01]  /*2880*/  FFMA.FTZ R42, R47, R29, R42 ;  /* 0x0000001d2f2a7223 */ /* 0x000fe2000001002a */
[----:B------:R-:W-:Y:S01]  /*2890*/  PRMT R29, R15, 0x7632, R29 ;  /* 0x000076320f1d7816 */ /* 0x000fe2000000001d */
[----:B------:R-:W-:Y:S01]  /*28a0*/  FFMA.FTZ R26, R47, R28, R45 ;  /* 0x0000001c2f1a7223 */ /* 0x000fe2000001002d */
[----:B------:R-:W-:Y:S01]  /*28b0*/  FADD.FTZ R28, R31, R28 ;  /* 0x0000001c1f1c7221 */ /* 0x000fe20000010000 */
[----:B------:R-:W-:Y:S01]  /*28c0*/  FMUL.FTZ R27, R32, R23 ;  /* 0x00000017201b7220 */ /* 0x000fe20000410000 */
[----:B------:R-:W-:Y:S01]  /*28d0*/  SHF.L.U32 R31, R15, 0x10, RZ ;  /* 0x000000100f1f7819 */ /* 0x000fe200000006ff */
[----:B------:R-:W-:Y:S01]  /*28e0*/  FADD.FTZ R14, R41, R32 ;  /* 0x00000020290e7221 */ /* 0x000fe20000010000 */
[----:B------:R-:W-:Y:S01]  /*28f0*/  SHF.L.U32 R29, R29, 0x10, RZ ;  /* 0x000000101d1d7819 */ /* 0x000fe200000006ff */
[----:B------:R-:W-:Y:S01]  /*2900*/  FFMA.FTZ R37, R38, R27, R26 ;  /* 0x0000001b26257223 */ /* 0x000fe2000001001a */
[--C-:B------:R-:W-:Y:S01]  /*2910*/  FADD.FTZ R39, R27, R28.reuse ;  /* 0x0000001c1b277221 */ /* 0x100fe20000010000 */
[C---:B------:R-:W-:Y:S01]  /*2920*/  PRMT R28, R87.reuse, 0x7632, R28 ;  /* 0x00007632571c7816 */ /* 0x040fe2000000001c */
[C---:B------:R-:W-:Y:S01]  /*2930*/  FADD.FTZ R26, -R20.reuse, R31 ;  /* 0x0000001f141a7221 */ /* 0x040fe20000010100 */
[----:B------:R-:W-:Y:S01]  /*2940*/  FADD.FTZ R62, -R20, R29 ;  /* 0x0000001d143e7221 */ /* 0x000fe20000010100 */
[----:B------:R-:W-:Y:S01]  /*2950*/  FFMA.FTZ R118, R38, R32, R43 ;  /* 0x0000002026767223 */ /* 0x000fe2000001002b */
        /* <DEDUP_REMOVED lines=23> */
.L_x_141:
[----:B------:R-:W-:Y:S01]  /*2ad0*/  PRMT R30, R9, 0x7632, R30 ;  /* 0x00007632091e7816 */ /* 0x000fe2000000001e */
[----:B------:R-:W-:Y:S01]  /*2ae0*/  FMUL.FTZ R26, R63, R22 ;  /* 0x000000163f1a7220 */ /* 0x000fe20000410000 */
[----:B------:R-:W-:Y:S01]  /*2af0*/  SHF.L.U32 R31, R9, 0x10, RZ ;  /* 0x00000010091f7819 */ /* 0x000fe200000006ff */
[C---:B------:R-:W-:Y:S01]  /*2b00*/  FFMA.FTZ R29, R41.reuse, R63, R42 ;  /* 0x0000003f291d7223 */ /* 0x040fe2000001002a */
[----:B------:R-:W-:Y:S01]  /*2b10*/  SHF.L.U32 R33, R30, 0x10, RZ ;  /* 0x000000101e217819 */ /* 0x000fe200000006ff */
[----:B------:R-:W-:Y:S01]  /*2b20*/  FFMA.FTZ R27, R41, R26, R37 ;  /* 0x0000001a291b7223 */ /* 0x000fe20000010025 */
[--C-:B------:R-:W-:Y:S01]  /*2b30*/  FADD.FTZ R35, R39, R26.reuse ;  /* 0x0000001a27237221 */ /* 0x100fe20000010000 */
[----:B------:R-:W-:Y:S01]  /*2b40*/  PRMT R26, R86, 0x7632, R26 ;  /* 0x00007632561a7816 */ /* 0x000fe2000000001a */
[C---:B------:R-:W-:Y:S01]  /*2b50*/  FADD.FTZ R32, -R20.reuse, R31 ;  /* 0x0000001f14207221 */ /* 0x040fe20000010100 */
[----:B------:R-:W-:Y:S01]  /*2b60*/  FADD.FTZ R34, -R20, R33 ;  /* 0x0000002114227221 */ /* 0x000fe20000010100 */
[----:B------:R-:W-:-:S02]  /*2b70*/  SHF.L.U32 R30, R86, 0x10, RZ ;  /* 0x00000010561e7819 */ /* 0x000fc400000006ff */
[----:B------:R-:W-:Y:S01]  /*2b80*/  SHF.L.U32 R31, R26, 0x10, RZ ;  /* 0x000000101a1f7819 */ /* 0x000fe200000006ff */
[----:B------:R-:W-:Y:S01]  /*2b90*/  FMUL.FTZ R32, R32, R7 ;  /* 0x0000000720207220 */ /* 0x000fe20000410000 */
[----:B------:R-:W-:Y:S01]  /*2ba0*/  FMUL.FTZ R26, R28, R23 ;  /* 0x000000171c1a7220 */ /* 0x000fe20000410000 */
        /* <DEDUP_REMOVED lines=20> */
.L_x_142:
[----:B------:R-:W-:Y:S01]  /*2cf0*/  FFMA.FTZ R37, R62, R26, R27 ;  /* 0x0000001a3e257223 */ /* 0x000fe2000001001b */
[----:B------:R-:W-:Y:S01]  /*2d00*/  FMUL.FTZ R27, R30, R22 ;  /* 0x000000161e1b7220 */ /* 0x000fe20000410000 */
[----:B------:R-:W-:Y:S01]  /*2d10*/  FADD.FTZ R38, R26, R35 ;  /* 0x000000231a267221 */ /* 0x000fe20000010000 */
[----:B------:R-:W-:Y:S02]  /*2d20*/  PRMT R34, R10, 0x7632, R34 ;  /* 0x000076320a227816 */ /* 0x000fe40000000022 */
[----:B------:R-:W-:Y:S01]  /*2d30*/  FFMA.FTZ R26, R32, R27, R37 ;  /* 0x0000001b201a7223 */ /* 0x000fe20000010025 */
[----:B------:R-:W-:Y:S01]  /*2d40*/  FADD.FTZ R38, R38, R27 ;  /* 0x0000001b26267221 */ /* 0x000fe20000010000 */
[----:B------:R-:W-:Y:S02]  /*2d50*/  SHF.L.U32 R35, R10, 0x10, RZ ;  /* 0x000000100a237819 */ /* 0x000fe400000006ff */
[----:B------:R-:W-:Y:S02]  /*2d60*/  SHF.L.U32 R27, R34, 0x10, RZ ;  /* 0x00000010221b7819 */ /* 0x000fe400000006ff */
[C---:B------:R-:W-:Y:S01]  /*2d70*/  PRMT R36, R85.reuse, 0x7632, R36 ;  /* 0x0000763255247816 */ /* 0x040fe20000000024 */
[C---:B------:R-:W-:Y:S01]  /*2d80*/  FADD.FTZ R40, -R20.reuse, R35 ;  /* 0x0000002314287221 */ /* 0x040fe20000010100 */
[----:B------:R-:W-:Y:S01]  /*2d90*/  SHF.L.U32 R34, R85, 0x10, RZ ;  /* 0x0000001055227819 */ /* 0x000fe200000006ff */
[----:B------:R-:W-:Y:S01]  /*2da0*/  FADD.FTZ R42, -R20, R27 ;  /* 0x0000001b142a7221 */ /* 0x000fe20000010100 */
[----:B------:R-:W-:Y:S01]  /*2db0*/  SHF.L.U32 R35, R36, 0x10, RZ ;  /* 0x0000001024237819 */ /* 0x000fe200000006ff */
[----:B------:R-:W-:Y:S01]  /*2dc0*/  FMUL.FTZ R36, R40, R7 ;  /* 0x0000000728247220 */ /* 0x000fe20000410000 */
[----:B------:R-:W-:Y:S01]  /*2dd0*/  PRMT R49, R84, 0x7632, R49 ;  /* 0x0000763254317816 */ /* 0x000fe20000000031 */
        /* <DEDUP_REMOVED lines=21> */
.L_x_143:
[----:B------:R-:W-:Y:S01]  /*2f30*/  FFMA.FTZ R41, R33, R27, R26 ;  /* 0x0000001b21297223 */ /* 0x000fe2000001001a */
[----:B------:R-:W-:Y:S01]  /*2f40*/  FADD.FTZ R38, R27, R38 ;  /* 0x000000261b267221 */ /* 0x000fe20000010000 */
[----:B------:R-:W-:Y:S01]  /*2f50*/  FMUL.FTZ R39, R34, R22 ;  /* 0x0000001622277220 */ /* 0x000fe20000410000 */
[----:B------:R-:W-:Y:S02]  /*2f60*/  SHF.L.U32 R27, R84, 0x10, RZ ;  /* 0x00000010541b7819 */ /* 0x000fe400000006ff */
[----:B------:R-:W-:Y:S01]  /*2f70*/  SHF.L.U32 R49, R49, 0x10, RZ ;  /* 0x0000001031317819 */ /* 0x000fe200000006ff */
[----:B------:R-:W-:Y:S01]  /*2f80*/  FFMA.FTZ R26, R36, R39, R41 ;  /* 0x00000027241a7223 */ /* 0x000fe20000010029 */
[--C-:B------:R-:W-:Y:S01]  /*2f90*/  FADD.FTZ R42, R38, R39.reuse ;  /* 0x00000027262a7221 */ /* 0x100fe20000010000 */
[C---:B------:R-:W-:Y:S01]  /*2fa0*/  PRMT R39, R83.reuse, 0x7632, R39 ;  /* 0x0000763253277816 */ /* 0x040fe20000000027 */
[C---:B------:R-:W-:Y:S01]  /*2fb0*/  FADD.FTZ R40, -R20.reuse, R27 ;  /* 0x0000001b14287221 */ /* 0x040fe20000010100 */
[----:B------:R-:W-:Y:S01]  /*2fc0*/  FADD.FTZ R44, -R20, R49 ;  /* 0x00000031142c7221 */ /* 0x000fe20000010100 */
[----:B------:R-:W-:Y:S01]  /*2fd0*/  SHF.L.U32 R38, R83, 0x10, RZ ;  /* 0x0000001053267819 */ /* 0x000fe200000006ff */
[----:B------:R-:W-:Y:S01]  /*2fe0*/  FMUL.FTZ R27, R35, R23 ;  /* 0x00000017231b7220 */ /* 0x000fe20000410000 */
[----:B------:R-:W-:Y:S01]  /*2ff0*/  SHF.L.U32 R39, R39, 0x10, RZ ;  /* 0x0000001027277819 */ /* 0x000fe200000006ff */
[-C--:B------:R-:W-:Y:S01]  /*3000*/  FMUL.FTZ R40, R40, R7.reuse ;  /* 0x0000000728287220 */ /* 0x080fe20000410000 */
        /* <DEDUP_REMOVED lines=20> */
.L_x_144:
[----:B------:R-:W-:Y:S01]  /*3150*/  FFMA.FTZ R47, R37, R27, R26 ;  /* 0x0000001b252f7223 */ /* 0x000fe2000001001a */
[----:B------:R-:W-:Y:S01]  /*3160*/  FADD.FTZ R42, R27, R42 ;  /* 0x0000002a1b2a7221 */ /* 0x000fe20000010000 */
[C---:B------:R-:W-:Y:S01]  /*3170*/  PRMT R27, R11.reuse, 0x7632, R27 ;  /* 0x000076320b1b7816 */ /* 0x040fe2000000001b */
[----:B------:R-:W-:Y:S01]  /*3180*/  FMUL.FTZ R43, R38, R22 ;  /* 0x00000016262b7220 */ /* 0x000fe20000410000 */
[----:B------:R-:W-:Y:S02]  /*3190*/  SHF.L.U32 R45, R11, 0x10, RZ ;  /* 0x000000100b2d7819 */ /* 0x000fe400000006ff */
[----:B------:R-:W-:Y:S01]  /*31a0*/  SHF.L.U32 R27, R27, 0x10, RZ ;  /* 0x000000101b1b7819 */ /* 0x000fe200000006ff */
[----:B------:R-:W-:Y:S01]  /*31b0*/  FFMA.FTZ R26, R40, R43, R47 ;  /* 0x0000002b281a7223 */ /* 0x000fe2000001002f */
[--C-:B------:R-:W-:Y:S01]  /*31c0*/  FADD.FTZ R46, R42, R43.reuse ;  /* 0x0000002b2a2e7221 */ /* 0x100fe20000010000 */
[----:B------:R-:W-:Y:S01]  /*31d0*/  PRMT R43, R82, 0x7632, R43 ;  /* 0x00007632522b7816 */ /* 0x000fe2000000002b */
[C---:B------:R-:W-:Y:S01]  /*31e0*/  FADD.FTZ R44, -R20.reuse, R45 ;  /* 0x0000002d142c7221 */ /* 0x040fe20000010100 */
[----:B------:R-:W-:Y:S01]  /*31f0*/  FADD.FTZ R48, -R20, R27 ;  /* 0x0000001b14307221 */ /* 0x000fe20000010100 */
[----:B------:R-:W-:Y:S01]  /*3200*/  SHF.L.U32 R42, R82, 0x10, RZ ;  /* 0x00000010522a7819 */ /* 0x000fe200000006ff */
[----:B------:R-:W-:Y:S01]  /*3210*/  FMUL.FTZ R27, R39, R23 ;  /* 0x00000017271b7220 */ /* 0x000fe20000410000 */
[----:B------:R-:W-:Y:S01]  /*3220*/  PRMT R57, R81, 0x7632, R57 ;  /* 0x0000763251397816 */ /* 0x000fe20000000039 */
        /* <DEDUP_REMOVED lines=22> */
.L_x_145:
[----:B------:R-:W-:Y:S01]  /*3390*/  FFMA.FTZ R49, R41, R27, R26 ;  /* 0x0000001b29317223 */ /* 0x000fe2000001001a */
[----:B------:R-:W-:Y:S01]  /*33a0*/  FADD.FTZ R46, R27, R46 ;  /* 0x0000002e1b2e7221 */ /* 0x000fe20000010000 */
        /* <DEDUP_REMOVED lines=32> */
.L_x_146:
[----:B------:R-:W-:Y:S01]  /*35b0*/  FFMA.FTZ R55, R45, R27, R26 ;  /* 0x0000001b2d377223 */ /* 0x000fe2000001001a */
[----:B------:R-:W-:Y:S01]  /*35c0*/  FMUL.FTZ R51, R46, R22 ;  /* 0x000000162e337220 */ /* 0x000fe20000410000 */
[--C-:B------:R-:W-:Y:S01]  /*35d0*/  FADD.FTZ R52, R27, R50.reuse ;  /* 0x000000321b347221 */ /* 0x100fe20000010000 */
[C---:B------:R-:W-:Y:S02]  /*35e0*/  PRMT R50, R12.reuse, 0x7632, R50 ;  /* 0x000076320c327816 */ /* 0x040fe40000000032 */
[----:B------:R-:W-:Y:S01]  /*35f0*/  SHF.L.U32 R53, R12, 0x10, RZ ;  /* 0x000000100c357819 */ /* 0x000fe200000006ff */
[----:B------:R-:W-:Y:S01]  /*3600*/  FFMA.FTZ R26, R48, R51, R55 ;  /* 0x00000033301a7223 */ /* 0x000fe20000010037 */
[----:B------:R-:W-:Y:S01]  /*3610*/  FADD.FTZ R27, R52, R51 ;  /* 0x00000033341b7221 */ /* 0x000fe20000010000 */
        /* <DEDUP_REMOVED lines=29> */
.L_x_147:
[----:B------:R-:W-:Y:S01]  /*37f0*/  FFMA.FTZ R61, R49, R56, R26 ;  /* 0x00000038313d7223 */ /* 0x000fe2000001001a */
[----:B------:R-:W-:Y:S01]  /*3800*/  FMUL.FTZ R55, R50, R22 ;  /* 0x0000001632377220 */ /* 0x000fe20000410000 */
[----:B------:R-:W-:Y:S01]  /*3810*/  FADD.FTZ R56, R56, R27 ;  /* 0x0000001b38387221 */ /* 0x000fe20000010000 */
[----:B------:R-:W-:Y:S01]  /*3820*/  SHF.L.U32 R57, R78, 0x10, RZ ;  /* 0x000000104e397819 */ /* 0x000fe200000006ff */
[----:B------:R-:W-:Y:S01]  /*3830*/  FMUL.FTZ R58, R51, R23 ;  /* 0x00000017333a7220 */ /* 0x000fe20000410000 */
[----:B------:R-:W-:Y:S01]  /*3840*/  SHF.L.U32 R59, R54, 0x10, RZ ;  /* 0x00000010363b7819 */ /* 0x000fe200000006ff */
[----:B------:R-:W-:Y:S01]  /*3850*/  FFMA.FTZ R26, R52, R55, R61 ;  /* 0x00000037341a7223 */ /* 0x000fe2000001003d */
[--C-:B------:R-:W-:Y:S01]  /*3860*/  FADD.FTZ R27, R56, R55.reuse ;  /* 0x00000037381b7221 */ /* 0x100fe20000010000 */
[C---:B------:R-:W-:Y:S01]  /*3870*/  PRMT R55, R77.reuse, 0x7632, R55 ;  /* 0x000076324d377816 */ /* 0x040fe20000000037 */
[C---:B------:R-:W-:Y:S01]  /*3880*/  FADD.FTZ R56, -R20.reuse, R57 ;  /* 0x0000003914387221 */ /* 0x040fe20000010100 */
[----:B------:R-:W-:Y:S01]  /*3890*/  FADD.FTZ R60, -R20, R59 ;  /* 0x0000003b143c7221 */ /* 0x000fe20000010100 */
[----:B------:R-:W-:-:S02]  /*38a0*/  SHF.L.U32 R54, R77, 0x10, RZ ;  /* 0x000000104d367819 */ /* 0x000fc400000006ff */
        /* <DEDUP_REMOVED lines=22> */
.L_x_148:
[----:B------:R-:W-:Y:S01]  /*3a10*/  FFMA.FTZ R65, R53, R58, R26 ;  /* 0x0000003a35417223 */ /* 0x000fe2000001001a */
[----:B------:R-:W-:Y:S01]  /*3a20*/  FMUL.FTZ R59, R54, R22 ;  /* 0x00000016363b7220 */ /* 0x000fe20000410000 */
[----:B------:R-:W-:Y:S01]  /*3a30*/  FADD.FTZ R60, R58, R27 ;  /* 0x0000001b3a3c7221 */ /* 0x000fe20000010000 */
[----:B------:R-:W-:Y:S01]  /*3a40*/  PRMT R58, R13, 0x7632, R58 ;  /* 0x000076320d3a7816 */ /* 0x000fe2000000003a */
[----:B------:R-:W-:Y:S01]  /*3a50*/  FMUL.FTZ R66, R55, R23 ;  /* 0x0000001737427220 */ /* 0x000fe20000410000 */
[----:B------:R-:W-:Y:S01]  /*3a60*/  SHF.L.U32 R61, R13, 0x10, RZ ;  /* 0x000000100d3d7819 */ /* 0x000fe200000006ff */
[----:B------:R-:W-:Y:S01]  /*3a70*/  FFMA.FTZ R26, R56, R59, R65 ;  /* 0x0000003b381a7223 */ /* 0x000fe20000010041 */
[----:B------:R-:W-:Y:S01]  /*3a80*/  FADD.FTZ R27, R60, R59 ;  /* 0x0000003b3c1b7221 */ /* 0x000fe20000010000 */
[----:B------:R-:W-:Y:S02]  /*3a90*/  SHF.L.U32 R59, R58, 0x10, RZ ;  /* 0x000000103a3b7819 */ /* 0x000fe400000006ff */
[----:B------:R-:W-:Y:S01]  /*3aa0*/  PRMT R60, R76, 0x7632, R60 ;  /* 0x000076324c3c7816 */ /* 0x000fe2000000003c */
[----:B------:R-:W-:Y:S01]  /*3ab0*/  FADD.FTZ R64, -R20, R61 ;  /* 0x0000003d14407221 */ /* 0x000fe20000010100 */
[----:B------:R-:W-:Y:S01]  /*3ac0*/  SHF.L.U32 R58, R76, 0x10, RZ ;  /* 0x000000104c3a7819 */ /* 0x000fe200000006ff */
[----:B------:R-:W-:Y:S01]  /*3ad0*/  FADD.FTZ R68, -R20, R59 ;  /* 0x0000003b14447221 */ /* 0x000fe20000010100 */
[----:B------:R-:W-:Y:S01]  /*3ae0*/  SHF.L.U32 R59, R60, 0x10, RZ ;  /* 0x000000103c3b7819 */ /* 0x000fe200000006ff */
[-C--:B------:R-:W-:Y:S01]  /*3af0*/  FMUL.FTZ R60, R64, R7.reuse ;  /* 0x00000007403c7220 */ /* 0x080fe20000410000 */
[----:B------:R-:W-:Y:S01]  /*3b00*/  PRMT R61, R95, 0x7632, R61 ;  /* 0x000076325f3d7816 */ /* 0x000fe2000000003d */
        /* <DEDUP_REMOVED lines=20> */
.L_x_149:
[----:B------:R-:W-:Y:S01]  /*3c50*/  SHF.L.U32 R67, R95, 0x10, RZ ;  /* 0x000000105f437819 */ /* 0x000fe200000006ff */
[----:B------:R-:W-:Y:S01]  /*3c60*/  FFMA.FTZ R69, R57, R66, R26 ;  /* 0x0000004239457223 */ /* 0x000fe2000001001a */
[----:B------:R-:W-:Y:S01]  /*3c70*/  SHF.L.U32 R61, R61, 0x10, RZ ;  /* 0x000000103d3d7819 */ /* 0x000fe200000006ff */
[----:B------:R-:W-:Y:S01]  /*3c80*/  FMUL.FTZ R65, R58, R22 ;  /* 0x000000163a417220 */ /* 0x000fe20000410000 */
[----:B------:R-:W-:Y:S01]  /*3c90*/  FADD.FTZ R26, R66, R27 ;  /* 0x0000001b421a7221 */ /* 0x000fe20000010000 */
[----:B------:R-:W-:Y:S01]  /*3ca0*/  FADD.FTZ R68, -R20, R67 ;  /* 0x0000004314447221 */ /* 0x000fe20000010100 */
[----:B------:R-:W-:Y:S01]  /*3cb0*/  PRMT R66, R94, 0x7632, R66 ;  /* 0x000076325e427816 */ /* 0x000fe20000000042 */
[----:B------:R-:W-:Y:S01]  /*3cc0*/  FADD.FTZ R70, -R20, R61 ;  /* 0x0000003d14467221 */ /* 0x000fe20000010100 */
[----:B------:R-:W-:Y:S01]  /*3cd0*/  FFMA.FTZ R27, R60, R65, R69 ;  /* 0x000000413c1b7223 */ /* 0x000fe20000010045 */
[----:B------:R-:W-:Y:S01]  /*3ce0*/  FADD.FTZ R26, R26, R65 ;  /* 0x000000411a1a7221 */ /* 0x000fe20000010000 */
[----:B------:R-:W-:Y:S01]  /*3cf0*/  FMUL.FTZ R67, R68, R7 ;  /* 0x0000000744437220 */ /* 0x000fe20000410000 */
[----:B------:R-:W-:Y:S01]  /*3d00*/  SHF.L.U32 R65, R94, 0x10, RZ ;  /* 0x000000105e417819 */ /* 0x000fe200000006ff */
[----:B------:R-:W-:Y:S01]  /*3d10*/  FMUL.FTZ R61, R59, R23 ;  /* 0x000000173b3d7220 */ /* 0x000fe20000410000 */
        /* <DEDUP_REMOVED lines=21> */
.L_x_150:
        /* <DEDUP_REMOVED lines=22> */
[----:B------:R-:W-:-:S03]  /*3fd0*/  FMUL.FTZ R124, R120, -1.4426950216293334961 ;  /* 0xbfb8aa3b787c7820 */ /* 0x000fc60000410000 */
        /* <DEDUP_REMOVED lines=14> */
.L_x_151:
[----:B------:R-:W-:Y:S01]  /*40c0*/  FMUL.FTZ R26, R69, R22 ;  /* 0x00000016451a7220 */ /* 0x000fe20000410000 */
[--C-:B------:R-:W-:Y:S01]  /*40d0*/  FADD.FTZ R117, R117, R63.reuse ;  /* 0x0000003f75757221 */ /* 0x100fe20000010000 */
[----:B------:R-:W-:Y:S01]  /*40e0*/  PRMT R63, R73, 0x7632, R63 ;  /* 0x00007632493f7816 */ /* 0x000fe2000000003f */
[----:B------:R-:W-:Y:S01]  /*40f0*/  FFMA.FTZ R118, R62, R28, R118 ;  /* 0x0000001c3e767223 */ /* 0x000fe20000010076 */
        /* <DEDUP_REMOVED lines=18> */
[----:B------:R-:W-:-:S04]  /*4220*/  FMUL.FTZ R124, R63, -1.4426950216293334961 ;  /* 0xbfb8aa3b3f7c7820 */ /* 0x000fc80000410000 */
        /* <DEDUP_REMOVED lines=14> */
.L_x_152:
[----:B------:R-:W-:Y:S01]  /*4310*/  FMUL.FTZ R61, R122, R22 ;  /* 0x000000167a3d7220 */ /* 0x000fe20000410000 */
[----:B------:R-:W-:Y:S02]  /*4320*/  SHF.L.U32 R123, R74, 0x10, RZ ;  /* 0x000000104a7b7819 */ /* 0x000fe400000006ff */
[----:B------:R-:W-:Y:S01]  /*4330*/  PRMT R63, R91, 0x7632, R63 ;  /* 0x000076325b3f7816 */ /* 0x000fe2000000003f */
[----:B------:R-:W-:Y:S01]  /*4340*/  FFMA.FTZ R26, R120, R61, R26 ;  /* 0x0000003d781a7223 */ /* 0x000fe2000001001a */
[--C-:B------:R-:W-:Y:S01]  /*4350*/  FADD.FTZ R62, R27, R61.reuse ;  /* 0x0000003d1b3e7221 */ /* 0x100fe20000010000 */
[----:B------:R-:W-:Y:S01]  /*4360*/  PRMT R61, R74, 0x7632, R61 ;  /* 0x000076324a3d7816 */ /* 0x000fe2000000003d */
[----:B------:R-:W-:Y:S01]  /*4370*/  FMUL.FTZ R27, R119, R23 ;  /* 0x00000017771b7220 */ /* 0x000fe20000410000 */
[C---:B------:R-:W-:Y:S01]  /*4380*/  FADD.FTZ R123, -R20.reuse, R123 ;  /* 0x0000007b147b7221 */ /* 0x040fe20000010100 */
[----:B------:R-:W-:Y:S02]  /*4390*/  SHF.L.U32 R63, R63, 0x10, RZ ;  /* 0x000000103f3f7819 */ /* 0x000fe400000006ff */
[----:B------:R-:W-:Y:S01]  /*43a0*/  SHF.L.U32 R61, R61, 0x10, RZ ;  /* 0x000000103d3d7819 */ /* 0x000fe200000006ff */
[----:B------:R-:W-:Y:S01]  /*43b0*/  FFMA.FTZ R26, R121, R27, R26 ;  /* 0x0000001b791a7223 */ /* 0x000fe2000001001a */
[----:B------:R-:W-:Y:S01]  /*43c0*/  FADD.FTZ R27, R27, R62 ;  /* 0x0000003e1b1b7221 */ /* 0x000fe20000010000 */
[----:B------:R-:W-:Y:S01]  /*43d0*/  FMUL.FTZ R123, R123, R7 ;  /* 0x000000077b7b7220 */ /* 0x000fe20000410000 */
[----:B------:R-:W-:Y:S01]  /*43e0*/  SHF.L.U32 R62, R91, 0x10, RZ ;  /* 0x000000105b3e7819 */ /* 0x000fe200000006ff */
[----:B------:R-:W-:-:S04]  /*43f0*/  FADD.FTZ R61, -R20, R61 ;  /* 0x0000003d143d7221 */ /* 0x000fc80000010100 */
[----:B------:R-:W-:Y:S01]  /*4400*/  FMUL.FTZ R61, R61, R7 ;  /* 0x000000073d3d7220 */ /* 0x000fe20000410000 */
[----:B------:R-:W-:Y:S06]  /*4410*/  @!P0 BRA `(.L_x_153) ;  /* 0x0000000000488947 */ /* 0x000fec0003800000 */
[----:B------:R-:W-:-:S04]  /*4420*/  FFMA.FTZ R124, R123, R22, R24 ;  /* 0x000000167b7c7223 */ /* 0x000fc80000010018 */
[----:B------:R-:W-:-:S06]  /*4430*/  FMUL.FTZ R125, R124, -1.4426950216293334961 ;  /* 0xbfb8aa3b7c7d7820 */ /* 0x000fcc0000410000 */
[----:B------:R-:W0:Y:S02]  /*4440*/  MUFU.EX2 R125, R125 ;  /* 0x0000007d007d7308 */ /* 0x000e240000000800 */
[----:B0-----:R-:W-:-:S06]  /*4450*/  FADD.FTZ R125, R125, 1 ;  /* 0x3f8000007d7d7421 */ /* 0x001fcc0000010000 */
[----:B------:R-:W0:Y:S02]  /*4460*/  MUFU.RCP R125, R125 ;  /* 0x0000007d007d7308 */ /* 0x000e240000001000 */
[----:B0-----:R-:W-:Y:S01]  /*4470*/  FMUL.FTZ R62, R62, R125 ;  /* 0x0000007d3e3e7220 */ /* 0x001fe20000410000 */
[----:B------:R-:W-:-:S04]  /*4480*/  FADD.FTZ R125, -R125, 1 ;  /* 0x3f8000007d7d7421 */ /* 0x000fc80000010100 */
[----:B------:R-:W-:Y:S01]  /*4490*/  FFMA.FTZ R125, R124, R125, 1 ;  /* 0x3f8000007c7d7423 */ /* 0x000fe2000001007d */
[----:B------:R-:W-:-:S03]  /*44a0*/  FFMA.FTZ R124, R61, R23, R25 ;  /* 0x000000173d7c7223 */ /* 0x000fc60000010019 */
[----:B------:R-:W-:Y:S01]  /*44b0*/  FMUL.FTZ R62, R62, R125 ;  /* 0x0000007d3e3e7220 */ /* 0x000fe20000410000 */
[----:B------:R-:W-:-:S06]  /*44c0*/  FMUL.FTZ R125, R124, -1.4426950216293334961 ;  /* 0xbfb8aa3b7c7d7820 */ /* 0x000fcc0000410000 */
[----:B------:R-:W0:Y:S02]  /*44d0*/  MUFU.EX2 R125, R125 ;  /* 0x0000007d007d7308 */ /* 0x000e240000000800 */
[----:B0-----:R-:W-:-:S06]  /*44e0*/  FADD.FTZ R125, R125, 1 ;  /* 0x3f8000007d7d7421 */ /* 0x001fcc0000010000 */
[----:B------:R-:W0:Y:S02]  /*44f0*/  MUFU.RCP R125, R125 ;  /* 0x0000007d007d7308 */ /* 0x000e240000001000 */
[----:B0-----:R-:W-:Y:S01]  /*4500*/  FMUL.FTZ R63, R63, R125 ;  /* 0x0000007d3f3f7220 */ /* 0x001fe20000410000 */
[----:B------:R-:W-:-:S04]  /*4510*/  FADD.FTZ R125, -R125, 1 ;  /* 0x3f8000007d7d7421 */ /* 0x000fc80000010100 */
[----:B------:R-:W-:-:S04]  /*4520*/  FFMA.FTZ R125, R124, R125, 1 ;  /* 0x3f8000007c7d7423 */ /* 0x000fc8000001007d */
[----:B------:R-:W-:-:S07]  /*4530*/  FMUL.FTZ R63, R63, R125 ;  /* 0x0000007d3f3f7220 */ /* 0x000fce0000410000 */
.L_x_153:
[----:B------:R-:W-:Y:S01]  /*4540*/  FMUL.FTZ R124, R62, R22 ;  /* 0x000000163e7c7220 */ /* 0x000fe20000410000 */
[----:B------:R-:W-:Y:S01]  /*4550*/  ISETP.GT.AND P0, PT, R115, 0x1e, PT ;  /* 0x0000001e7300780c */ /* 0x000fe20003f04270 */
[----:B------:R-:W-:Y:S01]  /*4560*/  FADD.FTZ R14, R14, R28 ;  /* 0x0000001c0e0e7221 */ /* 0x000fe20000010000 */
[----:B------:R-:W-:Y:S01]  /*4570*/  FFMA.FTZ R29, R32, R30, R29 ;  /* 0x0000001e201d7223 */ /* 0x000fe2000001001d */
[----:B------:R-:W-:Y:S01]  /*4580*/  FFMA.FTZ R26, R123, R124, R26 ;  /* 0x0000007c7b1a7223 */ /* 0x000fe2000001001a */
[----:B------:R-:W-:Y:S01]  /*4590*/  FADD.FTZ R27, R27, R124 ;  /* 0x0000007c1b1b7221 */ /* 0x000fe20000010000 */
[----:B------:R-:W-:Y:S01]  /*45a0*/  FMUL.FTZ R124, R63, R23 ;  /* 0x000000173f7c7220 */ /* 0x000fe20000410000 */
[----:B------:R-:W-:Y:S01]  /*45b0*/  FFMA.FTZ R118, R33, R31, R118 ;  /* 0x0000001f21767223 */ /* 0x000fe20000010076 */
[----:B------:R-:W-:Y:S01]  /*45c0*/  FADD.FTZ R117, R117, R30 ;  /* 0x0000001e75757221 */ /* 0x000fe20000010000 */
[----:B------:R-:W-:Y:S01]  /*45d0*/  FADD.FTZ R14, R14, R31 ;  /* 0x0000001f0e0e7221 */ /* 0x000fe20000010000 */
[----:B------:R-:W-:Y:S01]  /*45e0*/  FFMA.FTZ R26, R61, R124, R26 ;  /* 0x0000007c3d1a7223 */ /* 0x000fe2000001001a */
[----:B------:R-:W-:Y:S01]  /*45f0*/  FADD.FTZ R27, R124, R27 ;  /* 0x0000001b7c1b7221 */ /* 0x000fe20000010000 */
[----:B------:R-:W-:Y:S01]  /*4600*/  FFMA.FTZ R29, R36, R34, R29 ;  /* 0x00000022241d7223 */ /* 0x000fe2000001001d */
[----:B------:R-:W-:Y:S01]  /*4610*/  FFMA.FTZ R118, R37, R35, R118 ;  /* 0x0000002325767223 */ /* 0x000fe20000010076 */
[----:B------:R-:W-:Y:S01]  /*4620*/  FADD.FTZ R117, R117, R34 ;  /* 0x0000002275757221 */ /* 0x000fe20000010000 */
[----:B------:R-:W0:Y:S01]  /*4630*/  SHFL.DOWN PT, R124, R26, 0x1, 0x1f ;  /* 0x08201f001a7c7f89 */ /* 0x000e2200000e0000 */
[----:B------:R-:W-:Y:S01]  /*4640*/  FADD.FTZ R14, R14, R35 ;  /* 0x000000230e0e7221 */ /* 0x000fe20000010000 */
[----:B------:R-:W-:Y:S01]  /*4650*/  FFMA.FTZ R29, R40, R38, R29 ;  /* 0x00000026281d7223 */ /* 0x000fe2000001001d */
[----:B------:R-:W-:Y:S01]  /*4660*/  FFMA.FTZ R118, R41, R39, R118 ;  /* 0x0000002729767223 */ /* 0x000fe20000010076 */
[----:B------:R-:W1:Y:S01]  /*4670*/  SHFL.DOWN PT, R125, R27, 0x1, 0x1f ;  /* 0x08201f001b7d7f89 */ /* 0x000e6200000e0000 */
[----:B------:R-:W-:Y:S01]  /*4680*/  FADD.FTZ R117, R117, R38 ;  /* 0x0000002675757221 */ /* 0x000fe20000010000 */
[----:B------:R-:W-:Y:S01]  /*4690*/  FADD.FTZ R14, R14, R39 ;  /* 0x000000270e0e7221 */ /* 0x000fe20000010000 */
[----:B------:R-:W-:Y:S01]  /*46a0*/  FFMA.FTZ R29, R44, R42, R29 ;  /* 0x0000002a2c1d7223 */ /* 0x000fe2000001001d */
[----:B------:R-:W-:Y:S01]  /*46b0*/  FFMA.FTZ R118, R45, R43, R118 ;  /* 0x0000002b2d767223 */ /* 0x000fe20000010076 */
[----:B------:R-:W-:Y:S01]  /*46c0*/  FADD.FTZ R117, R117, R42 ;  /* 0x0000002a75757221 */ /* 0x000fe20000010000 */
[----:B------:R-:W-:Y:S01]  /*46d0*/  FADD.FTZ R14, R14, R43 ;  /* 0x0000002b0e0e7221 */ /* 0x000fe20000010000 */
[----:B------:R-:W2:Y:S01]  /*46e0*/  S2UR UR11, SR_CgaCtaId ;  /* 0x00000000000b79c3 */ /* 0x000ea20000008800 */
        /* <DEDUP_REMOVED lines=12> */
[----:B0-----:R-:W-:Y:S01]  /*47b0*/  @!P0 FADD.FTZ R26, R26, R124 ;  /* 0x0000007c1a1a8221 */ /* 0x001fe20000010000 */
[----:B------:R-:W-:Y:S01]  /*47c0*/  FFMA.FTZ R60, R60, R58, R29 ;  /* 0x0000003a3c3c7223 */ /* 0x000fe2000001001d */
[----:B------:R-:W-:Y:S01]  /*47d0*/  FFMA.FTZ R57, R64, R59, R57 ;  /* 0x0000003b40397223 */ /* 0x000fe20000010039 */
[----:B------:R-:W-:Y:S01]  /*47e0*/  FADD.FTZ R58, R117, R58 ;  /* 0x0000003a753a7221 */ /* 0x000fe20000010000 */
[----:B-1----:R-:W-:Y:S01]  /*47f0*/  @!P0 FADD.FTZ R27, R27, R125 ;  /* 0x0000007d1b1b8221 */ /* 0x002fe20000010000 */
[----:B------:R-:W0:Y:S01]  /*4800*/  SHFL.DOWN PT, R124, R26, 0x2, 0x1f ;  /* 0x08401f001a7c7f89 */ /* 0x000e2200000e0000 */
[----:B------:R-:W-:Y:S01]  /*4810*/  ISETP.GT.AND P0, PT, R115, 0x1d, PT ;  /* 0x0000001d7300780c */ /* 0x000fe20003f04270 */
[----:B------:R-:W-:Y:S01]  /*4820*/  FADD.FTZ R59, R14, R59 ;  /* 0x0000003b0e3b7221 */ /* 0x000fe20000010000 */
[----:B------:R-:W-:Y:S01]  /*4830*/  FFMA.FTZ R60, R67, R65, R60 ;  /* 0x00000041433c7223 */ /* 0x000fe2000001003c */
[----:B------:R-:W1:Y:S01]  /*4840*/  SHFL.DOWN PT, R125, R27, 0x2, 0x1f ;  /* 0x08401f001b7d7f89 */ /* 0x000e6200000e0000 */
[----:B------:R-:W-:Y:S01]  /*4850*/  FFMA.FTZ R57, R68, R66, R57 ;  /* 0x0000004244397223 */ /* 0x000fe20000010039 */
[----:B------:R-:W-:Y:S01]  /*4860*/  FADD.FTZ R58, R58, R65 ;  /* 0x000000413a3a7221 */ /* 0x000fe20000010000 */
[----:B------:R-:W-:Y:S01]  /*4870*/  FADD.FTZ R59, R59, R66 ;  /* 0x000000423b3b7221 */ /* 0x000fe20000010000 */
[----:B------:R-:W-:Y:S01]  /*4880*/  UMOV UR6, 0x400 ;  /* 0x0000040000067882 */ /* 0x000fe20000000000 */
[----:B------:R-:W-:Y:S01]  /*4890*/  FFMA.FTZ R71, R71, R69, R60 ;  /* 0x0000004547477223 */ /* 0x000fe2000001003c */
[----:B------:R-:W-:Y:S01]  /*48a0*/  UIADD3 UR5, UR6, 0x50, URZ ;  /* 0x0000005006057890 */ /* 0x000fe2000fffe03f */
[----:B------:R-:W-:Y:S01]  /*48b0*/  FFMA.FTZ R116, R116, R70, R57 ;  /* 0x0000004674747223 */ /* 0x000fe20000010039 */
[----:B------:R-:W-:Y:S01]  /*48c0*/  FADD.FTZ R69, R58, R69 ;  /* 0x000000453a457221 */ /* 0x000fe20000010000 */
[----:B------:R-:W-:Y:S01]  /*48d0*/  FADD.FTZ R70, R59, R70 ;  /* 0x000000463b467221 */ /* 0x000fe20000010000 */
[----:B--2---:R-:W-:Y:S01]  /*48e0*/  ULEA UR5, UR11, UR5, 0x18 ;  /* 0x000000050b057291 */ /* 0x004fe2000f8ec03f */
        /* <DEDUP_REMOVED lines=8> */
[----:B------:R-:W-:Y:S01]  /*4970*/  LEA R14, R2, UR5, 0x4 ;  /* 0x00000005020e7c11 */ /* 0x000fe2000f8e20ff */
[----:B0-----:R-:W-:Y:S01]  /*4980*/  @!P0 FADD.FTZ R26, R26, R124 ;  /* 0x0000007c1a1a8221 */ /* 0x001fe20000010000 */
[----:B------:R-:W0:Y:S01]  /*4990*/  LDC.64 R116, c[0x0][0x268] ;  /* 0x00009a00ff747b82 */ /* 0x000e220000000a00 */
[----:B------:R-:W-:Y:S01]  /*49a0*/  BSSY B0, `(.L_x_154) ;  /* 0x0000028000007945 */ /* 0x000fe20003800000 */
[----:B------:R-:W-:-:S02]  /*49b0*/  IMAD R97, R97, 0x7, R2 ;  /* 0x0000000761617824 */ /* 0x000fc400078e0202 */
[----:B-1----:R-:W-:Y:S01]  /*49c0*/  @!P0 FADD.FTZ R27, R27, R125 ;  /* 0x0000007d1b1b8221 */ /* 0x002fe20000010000 */
[----:B------:R-:W1:Y:S01]  /*49d0*/  SHFL.DOWN PT, R124, R26, 0x4, 0x1f ;  /* 0x08801f001a7c7f89 */ /* 0x000e6200000e0000 */
[----:B------:R-:W-:-:S03]  /*49e0*/  ISETP.GT.AND P0, PT, R115, 0x1b, PT ;  /* 0x0000001b7300780c */ /* 0x000fc60003f04270 */
[----:B------:R-:W2:Y:S04]  /*49f0*/  SHFL.DOWN PT, R125, R27, 0x4, 0x1f ;  /* 0x08801f001b7d7f89 */ /* 0x000ea800000e0000 */
[----:B------:R-:W-:Y:S06]  /*4a00*/  STS.128 [R14], R60 ;  /* 0x0000003c0e007388 */ /* 0x000fec0000000c00 */
[----:B-1----:R-:W-:Y:S01]  /*4a10*/  @!P0 FADD.FTZ R26, R26, R124 ;  /* 0x0000007c1a1a8221 */ /* 0x002fe20000010000 */
[----:B--2---:R-:W-:-:S04]  /*4a20*/  @!P0 FADD.FTZ R27, R27, R125 ;  /* 0x0000007d1b1b8221 */ /* 0x004fc80000010000 */
[----:B------:R-:W1:Y:S01]  /*4a30*/  SHFL.DOWN PT, R124, R26, 0x8, 0x1f ;  /* 0x09001f001a7c7f89 */ /* 0x000e6200000e0000 */
[----:B------:R-:W-:-:S03]  /*4a40*/  ISETP.GT.AND P0, PT, R115, 0x17, PT ;  /* 0x000000177300780c */ /* 0x000fc60003f04270 */
[----:B------:R-:W2:Y:S10]  /*4a50*/  SHFL.DOWN PT, R125, R27, 0x8, 0x1f ;  /* 0x09001f001b7d7f89 */ /* 0x000eb400000e0000 */
[----:B-1----:R-:W-:Y:S01]  /*4a60*/  @!P0 FADD.FTZ R26, R26, R124 ;  /* 0x0000007c1a1a8221 */ /* 0x002fe20000010000 */
[----:B--2---:R-:W-:-:S04]  /*4a70*/  @!P0 FADD.FTZ R27, R27, R125 ;  /* 0x0000007d1b1b8221 */ /* 0x004fc80000010000 */
[----:B------:R-:W1:Y:S01]  /*4a80*/  SHFL.DOWN PT, R124, R26, 0x10, 0x1f ;  /* 0x0a001f001a7c7f89 */ /* 0x000e6200000e0000 */
[----:B------:R-:W-:-:S03]  /*4a90*/  ISETP.GT.AND P0, PT, R115, 0xf, PT ;  /* 0x0000000f7300780c */ /* 0x000fc60003f04270 */
[----:B------:R-:W2:Y:S10]  /*4aa0*/  SHFL.DOWN PT, R125, R27, 0x10, 0x1f ;  /* 0x0a001f001b7d7f89 */ /* 0x000eb400000e0000 */
[----:B-1----:R-:W-:Y:S01]  /*4ab0*/  @!P0 FADD.FTZ R26, R26, R124 ;  /* 0x0000007c1a1a8221 */ /* 0x002fe20000010000 */
[----:B--2---:R-:W-:Y:S01]  /*4ac0*/  @!P0 FADD.FTZ R27, R27, R125 ;  /* 0x0000007d1b1b8221 */ /* 0x004fe20000010000 */
[----:B------:R-:W-:-:S13]  /*4ad0*/  ISETP.NE.AND P0, PT, R115, RZ, PT ;  /* 0x000000ff7300720c */ /* 0x000fda0003f05270 */
[----:B------:R1:W-:Y:S01]  /*4ae0*/  @!P0 STS.64 [R111+0x8], R26 ;  /* 0x0000081a6f008388 */ /* 0x0003e20000000a00 */
[----:B------:R-:W-:Y:S01]  /*4af0*/  BAR.SYNC.DEFER_BLOCKING 0x0 ;  /* 0x0000000000007b1d */ /* 0x000fe20000010000 */
[----:B------:R-:W-:-:S13]  /*4b00*/  ISETP.NE.AND P0, PT, R2, RZ, PT ;  /* 0x000000ff0200720c */ /* 0x000fda0003f05270 */
[----:B01----:R-:W-:Y:S05]  /*4b10*/  @P0 BRA `(.L_x_155) ;  /* 0x0000000000400947 */ /* 0x003fea0003800000 */
[----:B------:R-:W-:-:S09]  /*4b20*/  ULEA UR5, UR11, UR6, 0x18 ;  /* 0x000000060b057291 */ /* 0x000fd2000f8ec03f */
[----:B------:R-:W0:Y:S04]  /*4b30*/  LDS.128 R28, [UR5+0x10] ;  /* 0x00001005ff1c7984 */ /* 0x000e280008000c00 */
[----:B------:R-:W1:Y:S04]  /*4b40*/  LDS.128 R32, [UR5+0x20] ;  /* 0x00002005ff207984 */ /* 0x000e680008000c00 */
[----:B------:R-:W2:Y:S01]  /*4b50*/  LDS.128 R36, [UR5+0x30] ;  /* 0x00003005ff247984 */ /* 0x000ea20008000c00 */
[----:B0-----:R-:W-:Y:S01]  /*4b60*/  FADD.FTZ R41, R26, R28 ;  /* 0x0000001c1a297221 */ /* 0x001fe20000010000 */
[----:B------:R-:W-:-:S03]  /*4b70*/  FADD.FTZ R26, R27, R29 ;  /* 0x0000001d1b1a7221 */ /* 0x000fc60000010000 */
[----:B------:R-:W-:Y:S01]  /*4b80*/  FADD.FTZ R41, R41, R30 ;  /* 0x0000001e29297221 */ /* 0x000fe20000010000 */
[----:B------:R-:W-:-:S03]  /*4b90*/  FADD.FTZ R26, R26, R31 ;  /* 0x0000001f1a1a7221 */ /* 0x000fc60000010000 */
[----:B-1----:R-:W-:Y:S01]  /*4ba0*/  FADD.FTZ R41, R41, R32 ;  /* 0x0000002029297221 */ /* 0x002fe20000010000 */
[----:B------:R-:W-:-:S03]  /*4bb0*/  FADD.FTZ R26, R26, R33 ;  /* 0x000000211a1a7221 */ /* 0x000fc60000010000 */
[----:B------:R-:W-:Y:S01]  /*4bc0*/  FADD.FTZ R41, R41, R34 ;  /* 0x0000002229297221 */ /* 0x000fe20000010000 */
[----:B------:R-:W-:-:S03]  /*4bd0*/  FADD.FTZ R26, R26, R35 ;  /* 0x000000231a1a7221 */ /* 0x000fc60000010000 */
[----:B--2---:R-:W-:Y:S01]  /*4be0*/  FADD.FTZ R41, R41, R36 ;  /* 0x0000002429297221 */ /* 0x004fe20000010000 */
[----:B------:R-:W-:-:S03]  /*4bf0*/  FADD.FTZ R28, R26, R37 ;  /* 0x000000251a1c7221 */ /* 0x000fc60000010000 */
[----:B------:R-:W-:Y:S01]  /*4c00*/  FADD.FTZ R26, R41, R38 ;  /* 0x00000026291a7221 */ /* 0x000fe20000010000 */
[----:B------:R-:W-:-:S07]  /*4c10*/  FADD.FTZ R27, R28, R39 ;  /* 0x000000271c1b7221 */ /* 0x000fce0000010000 */
.L_x_155:
[----:B------:R-:W-:Y:S05]  /*4c20*/  BSYNC B0 ;  /* 0x0000000000007941 */ /* 0x000fea0003800000 */
.L_x_154:
[----:B------:R-:W-:Y:S01]  /*4c30*/  BAR.SYNC.DEFER_BLOCKING 0x0 ;  /* 0x0000000000007b1d */ /* 0x000fe20000010000 */
[----:B------:R-:W-:-:S05]  /*4c40*/  ISETP.GT.U32.AND P6, PT, R2, 0x6, PT ;  /* 0x000000060200780c */ /* 0x000fca0003fc4070 */
[----:B------:R-:W-:Y:S08]  /*4c50*/  BSSY B0, `(.L_x_156) ;  /* 0x000009d000007945 */ /* 0x000ff00003800000 */
[----:B------:R-:W-:Y:S05]  /*4c60*/  @P6 BRA `(.L_x_157) ;  /* 0x00000008006c6947 */ /* 0x000fea0003800000 */
[----:B------:R-:W0:Y:S04]  /*4c70*/  LDS.128 R64, [R14+0x70] ;  /* 0x000070000e407984 */ /* 0x000e280000000c00 */
[----:B------:R-:W1:Y:S04]  /*4c80*/  LDS.128 R28, [R14+0xe0] ;  /* 0x0000e0000e1c7984 */ /* 0x000e680000000c00 */
[----:B------:R-:W2:Y:S04]  /*4c90*/  LDS.128 R32, [R14+0x150] ;  /* 0x000150000e207984 */ /* 0x000ea80000000c00 */
[----:B------:R-:W3:Y:S04]  /*4ca0*/  LDS.128 R52, [R14+0x1c0] ;  /* 0x0001c0000e347984 */ /* 0x000ee80000000c00 */
[----:B------:R-:W4:Y:S04]  /*4cb0*/  LDS.128 R56, [R14+0x230] ;  /* 0x000230000e387984 */ /* 0x000f280000000c00 */
[----:B------:R-:W5:Y:S04]  /*4cc0*/  LDS.128 R48, [R14+0x2a0] ;  /* 0x0002a0000e307984 */ /* 0x000f680000000c00 */
[----:B------:R-:W5:Y:S04]  /*4cd0*/  LDS.128 R44, [R14+0x310] ;  /* 0x000310000e2c7984 */ /* 0x000f680000000c00 */
[----:B------:R-:W5:Y:S04]  /*4ce0*/  LDS.128 R40, [R14+0x380] ;  /* 0x000380000e287984 */ /* 0x000f680000000c00 */
[----:B------:R-:W5:Y:S01]  /*4cf0*/  LDS.128 R36, [R14+0x3f0] ;  /* 0x0003f0000e247984 */ /* 0x000f620000000c00 */
[----:B0-----:R-:W-:Y:S01]  /*4d00*/  FADD.FTZ R69, R60, R64 ;  /* 0x000000403c457221 */ /* 0x001fe20000010000 */
[----:B------:R-:W-:Y:S01]  /*4d10*/  FADD.FTZ R64, R61, R65 ;  /* 0x000000413d407221 */ /* 0x000fe20000010000 */
[----:B------:R-:W-:Y:S01]  /*4d20*/  FADD.FTZ R65, R62, R66 ;  /* 0x000000423e417221 */ /* 0x000fe20000010000 */
[----:B------:R-:W-:Y:S01]  /*4d30*/  FADD.FTZ R66, R63, R67 ;  /* 0x000000433f427221 */ /* 0x000fe20000010000 */
[----:B-1----:R-:W-:Y:S01]  /*4d40*/  FADD.FTZ R69, R69, R28 ;  /* 0x0000001c45457221 */ /* 0x002fe20000010000 */
[----:B------:R-:W0:Y:S01]  /*4d50*/  LDS.128 R60, [R14+0x460] ;  /* 0x000460000e3c7984 */ /* 0x000e220000000c00 */
        /* <DEDUP_REMOVED lines=23> */
[----:B------:R-:W-:Y:S01]  /*4ed0*/  FADD.FTZ R69, R69, R44 ;  /* 0x0000002c45457221 */ /* 0x000fe20000010000 */
[----:B------:R-:W5:Y:S01]  /*4ee0*/  LDS.128 R48, [R14+0x690] ;  /* 0x000690000e307984 */ /* 0x000f620000000c00 */
        /* <DEDUP_REMOVED lines=12> */
[----:B------:R-:W-:-:S02]  /*4fb0*/  FADD.FTZ R66, R66, R39 ;  /* 0x0000002742427221 */ /* 0x000fc40000010000 */
        /* <DEDUP_REMOVED lines=16> */
[----:B------:R-:W-:Y:S01]  /*50c0*/  FADD.FTZ R60, R60, R53 ;  /* 0x000000353c3c7221 */ /* 0x000fe20000010000 */
[----:B------:R-:W-:Y:S01]  /*50d0*/  FADD.FTZ R61, R61, R54 ;  /* 0x000000363d3d7221 */ /* 0x000fe20000010000 */
[----:B------:R-:W2:Y:S01]  /*50e0*/  LDS.128 R32, [R14+0x930] ;  /* 0x000930000e207984 */ /* 0x000ea20000000c00 */
[----:B------:R-:W-:Y:S01]  /*50f0*/  FADD.FTZ R62, R62, R55 ;  /* 0x000000373e3e7221 */ /* 0x000fe20000010000 */
[----:B----4-:R-:W-:Y:S01]  /*5100*/  FADD.FTZ R69, R69, R56 ;  /* 0x0000003845457221 */ /* 0x010fe20000010000 */
[----:B------:R-:W-:Y:S01]  /*5110*/  FADD.FTZ R52, R60, R57 ;  /* 0x000000393c347221 */ /* 0x000fe20000010000 */
[----:B------:R-:W-:Y:S01]  /*5120*/  FADD.FTZ R53, R61, R58 ;  /* 0x0000003a3d357221 */ /* 0x000fe20000010000 */
[----:B------:R-:W-:-:S02]  /*5130*/  FADD.FTZ R54, R62, R59 ;  /* 0x0000003b3e367221 */ /* 0x000fc40000010000 */
[----:B------:R-:W3:Y:S01]  /*5140*/  LDS.128 R60, [R14+0x9a0] ;  /* 0x0009a0000e3c7984 */ /* 0x000ee20000000c00 */
[----:B-----5:R-:W-:Y:S01]  /*5150*/  FADD.FTZ R69, R69, R48 ;  /* 0x0000003045457221 */ /* 0x020fe20000010000 */
[----:B------:R-:W-:Y:S01]  /*5160*/  FADD.FTZ R52, R52, R49 ;  /* 0x0000003134347221 */ /* 0x000fe20000010000 */
[----:B------:R-:W-:Y:S01]  /*5170*/  FADD.FTZ R49, R53, R50 ;  /* 0x0000003235317221 */ /* 0x000fe20000010000 */
        /* <DEDUP_REMOVED lines=18> */
[----:B0-----:R-:W-:Y:S01]  /*52a0*/  FADD.FTZ R68, R36, R65 ;  /* 0x0000004124447221 */ /* 0x001fe20000010000 */
[----:B------:R-:W-:Y:S01]  /*52b0*/  FADD.FTZ R69, R69, R64 ;  /* 0x0000004045457221 */ /* 0x000fe20000010000 */
[----:B------:R-:W-:Y:S01]  /*52c0*/  FADD.FTZ R71, R71, R66 ;  /* 0x0000004247477221 */ /* 0x000fe20000010000 */
[----:B------:R-:W0:Y:S01]  /*52d0*/  LDS.128 R36, [R14+0xc40] ;  /* 0x000c40000e247984 */ /* 0x000e220000000c00 */
[----:B------:R-:W-:Y:S01]  /*52e0*/  FADD.FTZ R70, R70, R67 ;  /* 0x0000004346467221 */ /* 0x000fe20000010000 */
[----:B-1----:R-:W-:Y:S01]  /*52f0*/  FADD.FTZ R69, R69, R28 ;  /* 0x0000001c45457221 */ /* 0x002fe20000010000 */
[----:B------:R-:W-:Y:S01]  /*5300*/  FADD.FTZ R68, R68, R29 ;  /* 0x0000001d44447221 */ /* 0x000fe20000010000 */
[----:B------:R-:W1:Y:S01]  /*5310*/  LDS.128 R64, [R14+0xcb0] ;  /* 0x000cb0000e407984 */ /* 0x000e620000000c00 */
[----:B------:R-:W-:Y:S01]  /*5320*/  FADD.FTZ R119, R71, R30 ;  /* 0x0000001e47777221 */ /* 0x000fe20000010000 */
[----:B------:R-:W-:-:S02]  /*5330*/  FADD.FTZ R118, R70, R31 ;  /* 0x0000001f46767221 */ /* 0x000fc40000010000 */
[----:B------:R-:W1:Y:S01]  /*5340*/  LDS.128 R28, [R14+0xd20] ;  /* 0x000d20000e1c7984 */ /* 0x000e620000000c00 */
[----:B--2---:R-:W-:Y:S01]  /*5350*/  FADD.FTZ R121, R69, R32 ;  /* 0x0000002045797221 */ /* 0x004fe20000010000 */
[----:B------:R-:W-:Y:S01]  /*5360*/  FADD.FTZ R32, R68, R33 ;  /* 0x0000002144207221 */ /* 0x000fe20000010000 */
[----:B------:R-:W-:Y:S01]  /*5370*/  FADD.FTZ R119, R119, R34 ;  /* 0x0000002277777221 */ /* 0x000fe20000010000 */
[----:B------:R-:W2:Y:S01]  /*5380*/  LDS.128 R68, [R14+0xd90] ;  /* 0x000d90000e447984 */ /* 0x000ea20000000c00 */
        /* <DEDUP_REMOVED lines=9> */
[----:B-----5:R-:W-:Y:S01]  /*5420*/  FADD.FTZ R121, R121, R52 ;  /* 0x0000003479797221 */ /* 0x020fe20000010000 */
[----:B------:R-:W-:Y:S01]  /*5430*/  FADD.FTZ R32, R32, R53 ;  /* 0x0000003520207221 */ /* 0x000fe20000010000 */
        /* <DEDUP_REMOVED lines=25> */
[----:B------:R-:W-:Y:S01]  /*55d0*/  FADD.FTZ R118, R118, R31 ;  /* 0x0000001f76767221 */ /* 0x000fe20000010000 */
[----:B--2---:R-:W-:Y:S01]  /*55e0*/  FADD.FTZ R60, R121, R68 ;  /* 0x00000044793c7221 */ /* 0x004fe20000010000 */
[----:B------:R-:W-:Y:S01]  /*55f0*/  FADD.FTZ R61, R32, R69 ;  /* 0x00000045203d7221 */ /* 0x000fe20000010000 */
[----:B------:R-:W-:Y:S01]  /*5600*/  FADD.FTZ R62, R119, R70 ;  /* 0x00000046773e7221 */ /* 0x000fe20000010000 */
[----:B------:R-:W-:-:S07]  /*5610*/  FADD.FTZ R63, R118, R71 ;  /* 0x00000047763f7221 */ /* 0x000fce0000010000 */
.L_x_157:
[----:B------:R-:W-:Y:S05]  /*5620*/  BSYNC B0 ;  /* 0x0000000000007941 */ /* 0x000fea0003800000 */
.L_x_156:
[----:B------:R-:W-:Y:S01]  /*5630*/  BSSY B0, `(.L_x_158) ;  /* 0x0000010000007945 */ /* 0x000fe20003800000 */
[----:B------:R-:W-:Y:S01]  /*5640*/  PRMT R54, R21, 0x7632, R54 ;  /* 0x0000763215367816 */ /* 0x000fe20000000036 */
[----:B------:R-:W-:Y:S01]  /*5650*/  IMAD.WIDE R28, R97, 0x4, R116 ;  /* 0x00000004611c7825 */ /* 0x000fe200078e0274 */
[----:B------:R-:W-:Y:S01]  /*5660*/  PRMT R53, R90, 0x7632, R53 ;  /* 0x000076325a357816 */ /* 0x000fe20000000035 */
[----:B------:R-:W-:Y:S06]  /*5670*/  @P6 BRA `(.L_x_159) ;  /* 0x00000000002c6947 */ /* 0x000fec0003800000 */
[----:B------:R-:W0:Y:S01]  /*5680*/  LDC.64 R34, c[0x0][0x288] ;  /* 0x0000a200ff227b82 */ /* 0x000e220000000a00 */
[----:B------:R-:W-:Y:S01]  /*5690*/  LEA R30, P6, R107, R28, 0x2 ;  /* 0x0000001c6b1e7211 */ /* 0x000fe200078c10ff */
[----:B------:R1:W-:Y:S03]  /*56a0*/  REDG.E.ADD.F32.FTZ.RN.STRONG.GPU desc[UR8][R28.64], R60 ;  /* 0x0000003c1c0079a6 */ /* 0x0003e6000c10f388 */
[----:B------:R-:W-:Y:S02]  /*56b0*/  IADD3.X R31, R29, R112, RZ, P6, !PT ;  /* 0x000000701d1f7210 */ /* 0x000fe400037fe4ff */
[----:B------:R-:W-:-:S03]  /*56c0*/  LEA R32, P6, R108, R28, 0x2 ;  /* 0x0000001c6c207211 */ /* 0x000fc600078c10ff */
[----:B------:R1:W-:Y:S01]  /*56d0*/  REDG.E.ADD.F32.FTZ.RN.STRONG.GPU desc[UR8][R30.64], R61 ;  /* 0x0000003d1e0079a6 */ /* 0x0003e2000c10f388 */
[----:B------:R-:W-:Y:S02]  /*56e0*/  IADD3.X R33, R29, R113, RZ, P6, !PT ;  /* 0x000000711d217210 */ /* 0x000fe400037fe4ff */
[----:B0-----:R-:W-:-:S04]  /*56f0*/  LEA R36, P6, R34, R28, 0x2 ;  /* 0x0000001c22247211 */ /* 0x001fc800078c10ff */
[----:B------:R-:W-:-:S05]  /*5700*/  LEA.HI.X R37, R34, R29, R35, 0x2, P6 ;  /* 0x0000001d22257211 */ /* 0x000fca00030f1423 */
[----:B------:R1:W-:Y:S04]  /*5710*/  REDG.E.ADD.F32.FTZ.RN.STRONG.GPU desc[UR8][R36.64], R62 ;  /* 0x0000003e240079a6 */ /* 0x0003e8000c10f388 */
[----:B------:R1:W-:Y:S02]  /*5720*/  REDG.E.ADD.F32.FTZ.RN.STRONG.GPU desc[UR8][R32.64], R63 ;  /* 0x0000003f200079a6 */ /* 0x0003e4000c10f388 */
.L_x_159:
[----:B------:R-:W-:Y:S05]  /*5730*/  BSYNC B0 ;  /* 0x0000000000007941 */ /* 0x000fea0003800000 */
.L_x_158:
[----:B------:R-:W-:Y:S02]  /*5740*/  ISETP.GE.U32.AND P6, PT, R5, 0x2, PT ;  /* 0x000000020500780c */ /* 0x000fe40003fc6070 */
[----:B------:R-:W-:Y:S02]  /*5750*/  PRMT R51, R72, 0x7632, R51 ;  /* 0x0000763248337816 */ /* 0x000fe40000000033 */
[----:B------:R-:W-:Y:S02]  /*5760*/  PRMT R57, R89, 0x7632, R57 ;  /* 0x0000763259397816 */ /* 0x000fe40000000039 */
[----:B------:R-:W-:Y:S02]  /*5770*/  PRMT R56, R8, 0x7632, R56 ;  /* 0x0000763208387816 */ /* 0x000fe40000000038 */
[----:B-1----:R-:W-:Y:S02]  /*5780*/  PRMT R61, R88, 0x7632, R61 ;  /* 0x00007632583d7816 */ /* 0x002fe4000000003d */
[----:B------:R-:W-:-:S02]  /*5790*/  PRMT R64, R9, 0x7632, R64 ;  /* 0x0000763209407816 */ /* 0x000fc40000000040 */
[----:B------:R-:W-:Y:S02]  /*57a0*/  PRMT R63, R86, 0x7632, R63 ;  /* 0x00007632563f7816 */ /* 0x000fe4000000003f */
[----:B------:R-:W-:Y:S02]  /*57b0*/  PRMT R62, R10, 0x7632, R62 ;  /* 0x000076320a3e7816 */ /* 0x000fe4000000003e */
[----:B------:R-:W-:Y:S02]  /*57c0*/  PRMT R59, R85, 0x7632, R59 ;  /* 0x00007632553b7816 */ /* 0x000fe4000000003b */
[----:B------:R-:W-:Y:S02]  /*57d0*/  PRMT R58, R84, 0x7632, R58 ;  /* 0x00007632543a7816 */ /* 0x000fe4000000003a */
[----:B------:R-:W-:Y:S02]  /*57e0*/  PRMT R55, R83, 0x7632, R55 ;  /* 0x0000763253377816 */ /* 0x000fe40000000037 */
        /* <DEDUP_REMOVED lines=19> */
[----:B------:R-:W-:Y:S01]  /*5920*/  PRMT R65, R87, 0x7632, R65 ;  /* 0x0000763257417816 */ /* 0x000fe20000000041 */
[----:B------:R-:W-:Y:S06]  /*5930*/  @!P6 BRA `(.L_x_160) ;  /* 0x0000001000a0e947 */ /* 0x000fec0003800000 */
[----:B------:R-:W0:Y:S01]  /*5940*/  LDC.64 R38, c[0x0][0x258] ;  /* 0x00009600ff267b82 */ /* 0x000e220000000a00 */
[----:B------:R-:W-:-:S05]  /*5950*/  LOP3.LUT R45, R96, 0x1, RZ, 0xc0, !PT ;  /* 0x00000001602d7812 */ /* 0x000fca00078ec0ff */
[----:B------:R-:W-:Y:S02]  /*5960*/  IMAD R45, R45, R4, RZ ;  /* 0x000000042d2d7224 */ /* 0x000fe400078e02ff */
[----:B------:R-:W1:Y:S02]  /*5970*/  LDC.64 R42, c[0x0][0x260] ;  /* 0x00009800ff2a7b82 */ /* 0x000e640000000a00 */
[C---:B------:R-:W-:Y:S01]  /*5980*/  IMAD R40, R45.reuse, R5, RZ ;  /* 0x000000052d287224 */ /* 0x040fe200078e02ff */
[----:B------:R-:W-:-:S04]  /*5990*/  IADD3 R45, R45, R0, RZ ;  /* 0x000000002d2d7210 */ /* 0x000fc80007ffe0ff */
[----:B------:R-:W-:Y:S01]  /*59a0*/  SHF.L.U32 R67, R40, 0x1, RZ ;  /* 0x0000000128437819 */ /* 0x000fe200000006ff */
[----:B0-----:R-:W-:-:S04]  /*59b0*/  IMAD.WIDE.U32 R38, R45, 0x4, R38 ;  /* 0x000000042d267825 */ /* 0x001fc800078e0026 */
[----:B-1----:R-:W-:Y:S01]  /*59c0*/  IMAD.WIDE R42, R67, 0x4, R42 ;  /* 0x00000004432a7825 */ /* 0x002fe200078e022a */
[----:B------:R-:W-:Y:S06]  /*59d0*/  @P0 BRA `(.L_x_161) ;  /* 0x00000000006c0947 */ /* 0x000fec0003800000 */
[----:B------:R-:W0:Y:S01]  /*59e0*/  S2R R115, SR_LANEID ;  /* 0x0000000000737919 */ /* 0x000e220000000000 */
[----:B------:R-:W-:Y:S01]  /*59f0*/  IMAD R68, R4, UR7, R0 ;  /* 0x0000000704447c24 */ /* 0x000fe2000f8e0200 */
[----:B------:R-:W-:Y:S01]  /*5a00*/  HFMA2.MMA R40, -RZ, RZ, 0, 5.9604644775390625e-08 ;  /* 0x00000001ff287435 */ /* 0x000fe200000001ff */
[----:B------:R-:W-:Y:S01]  /*5a10*/  VOTEU.ANY UR5, UPT, PT ;  /* 0x0000000000057886 */ /* 0x000fe200038e0100 */
[----:B------:R-:W-:Y:S01]  /*5a20*/  P2R R66, PR, RZ, 0x1 ;  /* 0x00000001ff427803 */ /* 0x000fe20000000000 */
[----:B------:R-:W-:Y:S01]  /*5a30*/  UPOPC UR6, UR5 ;  /* 0x00000005000672bf */ /* 0x000fe20008000000 */
[----:B------:R-:W-:Y:S01]  /*5a40*/  LEA R44, P6, R68, R42, 0x3 ;  /* 0x0000002a442c7211 */ /* 0x000fe200078c18ff */
[----:B------:R-:W-:-:S03]  /*5a50*/  UFLO.U32 UR5, UR5 ;  /* 0x00000005000572bd */ /* 0x000fc600080e0000 */
[----:B------:R-:W-:Y:S02]  /*5a60*/  LEA.HI.X R45, R68, R43, RZ, 0x3, P6 ;  /* 0x0000002b442d7211 */ /* 0x000fe400030f1cff */
[----:B------:R-:W-:-:S03]  /*5a70*/  LOP3.LUT P6, RZ, R96, 0x2, RZ, 0xc0, !PT ;  /* 0x0000000260ff7812 */ /* 0x000fc600078cc0ff */
[----:B------:R1:W-:Y:S01]  /*5a80*/  STG.E.64 desc[UR8][R44.64], R26 ;  /* 0x0000001a2c007986 */ /* 0x0003e2000c101b08 */
[----:B------:R-:W-:Y:S02]  /*5a90*/  SEL R69, R5, RZ, !P6 ;  /* 0x000000ff05457207 */ /* 0x000fe40007000000 */
[----:B------:R-:W-:Y:S02]  /*5aa0*/  SEL R40, R40, 0xffffffff, !P6 ;  /* 0xffffffff28287807 */ /* 0x000fe40007000000 */
[----:B------:R-:W-:-:S03]  /*5ab0*/  ISETP.NE.AND P6, PT, R69, -0x1, PT ;  /* 0xffffffff4500780c */ /* 0x000fc60003fc5270 */
[----:B------:R-:W-:Y:S01]  /*5ac0*/  IMAD R67, R40, UR6, RZ ;  /* 0x0000000628437c24 */ /* 0x000fe2000f8e02ff */
[----:B0-----:R-:W-:-:S13]  /*5ad0*/  ISETP.EQ.U32.AND P0, PT, R115, UR5, PT ;  /* 0x0000000573007c0c */ /* 0x001fda000bf02070 */
[----:B------:R-:W-:Y:S06]  /*5ae0*/  @P0 MEMBAR.ALL.GPU ;  /* 0x0000000000000992 */ /* 0x000fec000000a000 */
[----:B------:R-:W-:-:S00]  /*5af0*/  @P0 ERRBAR ;  /* 0x00000000000009ab */ /* 0x000fc00000000000 */
[----:B------:R-:W-:Y:S06]  /*5b00*/  @P0 CGAERRBAR ;  /* 0x00000000000005ab */ /* 0x000fec0000000000 */
[----:B------:R1:W-:Y:S01]  /*5b10*/  @P0 REDG.E.ADD.S32.STRONG.GPU desc[UR8][R38.64], R67 ;  /* 0x000000432600098e */ /* 0x0003e2000c10e388 */
[----:B------:R-:W-:Y:S01]  /*5b20*/  ISETP.NE.AND P0, PT, R66, RZ, PT ;  /* 0x000000ff4200720c */ /* 0x000fe20003f05270 */
[----:B------:R-:W-:-:S12]  /*5b30*/  @!P6 BRA `(.L_x_161) ;  /* 0x000000000014e947 */ /* 0x000fd80003800000 */
.L_x_162:
[----:B------:R-:W2:Y:S04]  /*5b40*/  LDG.E.STRONG.GPU R40, desc[UR8][R38.64] ;  /* 0x0000000826287981 */ /* 0x000ea8000c1ef900 */
[----:B--2---:R-:W-:Y:S01]  /*5b50*/  CCTL.IVALL ;  /* 0x00000000ff00798f */ /* 0x004fe20002000000 */
[----:B------:R-:W-:Y:S05]  /*5b60*/  YIELD ;  /* 0x0000000000007946 */ /* 0x000fea0003800000 */
[----:B------:R-:W-:-:S13]  /*5b70*/  ISETP.NE.AND P6, PT, R40, R69, PT ;  /* 0x000000452800720c */ /* 0x000fda0003fc5270 */
[----:B------:R-:W-:Y:S05]  /*5b80*/  @P6 BRA `(.L_x_162) ;  /* 0xfffffffc00ec6947 */ /* 0x000fea000383ffff */
.L_x_161:
        /* <DEDUP_REMOVED lines=8> */
[----:B------:R-:W-:Y:S01]  /*5c10*/  IADD3 R40, -R114, R5, RZ ;  /* 0x0000000572287210 */ /* 0x000fe20007ffe1ff */
[----:B------:R-:W-:-:S03]  /*5c20*/  HFMA2.MMA R39, -RZ, RZ, 0, 0 ;  /* 0x00000000ff277435 */ /* 0x000fc600000001ff */
        /* <DEDUP_REMOVED lines=10> */
.L_x_166:
[----:B------:R-:W-:-:S13]  /*5cd0*/  ISETP.EQ.OR P6, PT, R39, UR7, P0 ;  /* 0x0000000727007c0c */ /* 0x000fda00087c2670 */
[----:B------:R-:W-:-:S04]  /*5ce0*/  @!P6 IMAD R45, R4, R39, R0 ;  /* 0x00000027042de224 */ /* 0x000fc800078e0200 */
[----:B------:R-:W-:-:S06]  /*5cf0*/  @!P6 IMAD.WIDE.U32 R44, R45, 0x8, R42 ;  /* 0x000000082d2ce825 */ /* 0x000fcc00078e002a */
[----:B------:R-:W2:Y:S01]  /*5d00*/  @!P6 LDG.E.64 R44, desc[UR8][R44.64] ;  /* 0x000000082c2ce981 */ /* 0x000ea2000c1e1b00 */
[----:B------:R-:W-:Y:S01]  /*5d10*/  IADD3 R67, R39, 0x1, RZ ;  /* 0x0000000127437810 */ /* 0x000fe20007ffe0ff */
[----:B--2---:R-:W-:Y:S01]  /*5d20*/  @!P6 FADD.FTZ R26, R26, R44 ;  /* 0x0000002c1a1ae221 */ /* 0x004fe20000010000 */
[----:B------:R-:W-:Y:S02]  /*5d30*/  @!P6 FADD.FTZ R27, R27, R45 ;  /* 0x0000002d1b1be221 */ /* 0x000fe40000010000 */
        /* <DEDUP_REMOVED lines=108> */
.L_x_165:
[----:B------:R-:W-:-:S13]  /*6400*/  ISETP.GT.AND P6, PT, R40, 0x4, PT ;  /* 0x000000042800780c */ /* 0x000fda0003fc4270 */
[----:B------:R-:W-:Y:S05]  /*6410*/  @!P6 BRA `(.L_x_167) ;  /* 0x0000000000f0e947 */ /* 0x000fea0003800000 */
        /* <DEDUP_REMOVED lines=53> */
[----:B------:R-:W-:-:S04]  /*6770*/  IADD3 R40, R40, -0x4, RZ ;  /* 0xfffffffc28287810 */ /* 0x000fc80007ffe0ff */
[----:B------:R-:W-:Y:S01]  /*6780*/  IADD3 R40, R40, -0x4, RZ ;  /* 0xfffffffc28287810 */ /* 0x000fe20007ffe0ff */
[----:B--2---:R-:W-:Y:S01]  /*6790*/  @!P6 FADD.FTZ R26, R26, R38 ;  /* 0x000000261a1ae221 */ /* 0x004fe20000010000 */
[----:B------:R-:W-:Y:S01]  /*67a0*/  @!P6 FADD.FTZ R27, R27, R39 ;  /* 0x000000271b1be221 */ /* 0x000fe20000010000 */
[----:B------:R-:W-:Y:S02]  /*67b0*/  PLOP3.LUT P6, PT, PT, PT, PT, 0x8, 0x0 ;  /* 0x000000000000781c */ /* 0x000fe40003fce170 */
[----:B------:R-:W-:Y:S02]  /*67c0*/  IADD3 R39, R67, 0x4, RZ ;  /* 0x0000000443277810 */ /* 0x000fe40007ffe0ff */
[----:B------:R-:W-:-:S09]  /*67d0*/  P2R R38, PR, RZ, 0x40 ;  /* 0x00000040ff267803 */ /* 0x000fd20000000000 */
.L_x_167:
[----:B------:R-:W-:-:S04]  /*67e0*/  ISETP.NE.AND P6, PT, R38, RZ, PT ;  /* 0x000000ff2600720c */ /* 0x000fc80003fc5270 */
[----:B------:R-:W-:-:S13]  /*67f0*/  ISETP.NE.OR P6, PT, R40, RZ, P6 ;  /* 0x000000ff2800720c */ /* 0x000fda00037c5670 */
[----:B------:R-:W-:Y:S05]  /*6800*/  @!P6 BRA `(.L_x_163) ;  /* 0x00000000007ce947 */ /* 0x000fea0003800000 */
.L_x_164:
        /* <DEDUP_REMOVED lines=31> */
.L_x_163:
[----:B------:R-:W-:-:S13]  /*6a00*/  ISETP.NE.AND P6, PT, R114, RZ, PT ;  /* 0x000000ff7200720c */ /* 0x000fda0003fc5270 */
        /* <DEDUP_REMOVED lines=9> */
.L_x_169:
[----:B------:R-:W-:Y:S05]  /*6aa0*/  BSYNC B0 ;  /* 0x0000000000007941 */ /* 0x000fea0003800000 */
.L_x_168:
[----:B------:R-:W-:-:S13]  /*6ab0*/  ISETP.NE.AND P6, PT, R114, 0x1, PT ;  /* 0x000000017200780c */ /* 0x000fda0003fc5270 */
[----:B------:R-:W-:Y:S05]  /*6ac0*/  @!P6 BRA `(.L_x_160) ;  /* 0x00000000003ce947 */ /* 0x000fea0003800000 */
[----:B------:R-:W-:-:S04]  /*6ad0*/  IADD3 R45, R39, 0x1, RZ ;  /* 0x00000001272d7810 */ /* 0x000fc80007ffe0ff */
[----:B------:R-:W-:-:S13]  /*6ae0*/  ISETP.EQ.OR P6, PT, R45, UR7, P0 ;  /* 0x000000072d007c0c */ /* 0x000fda00087c2670 */
[----:B------:R-:W-:-:S04]  /*6af0*/  @!P6 IMAD R45, R45, R4, R0 ;  /* 0x000000042d2de224 */ /* 0x000fc800078e0200 */
[----:B------:R-:W-:-:S06]  /*6b00*/  @!P6 IMAD.WIDE.U32 R44, R45, 0x8, R42 ;  /* 0x000000082d2ce825 */ /* 0x000fcc00078e002a */
[----:B------:R-:W2:Y:S01]  /*6b10*/  @!P6 LDG.E.64 R44, desc[UR8][R44.64] ;  /* 0x000000082c2ce981 */ /* 0x000ea2000c1e1b00 */
[----:B------:R-:W-:Y:S01]  /*6b20*/  IADD3 R39, R39, 0x2, RZ ;  /* 0x0000000227277810 */ /* 0x000fe20007ffe0ff */
[----:B--2---:R-:W-:Y:S01]  /*6b30*/  @!P6 FADD.FTZ R26, R26, R44 ;  /* 0x0000002c1a1ae221 */ /* 0x004fe20000010000 */
[----:B------:R-:W-:Y:S02]  /*6b40*/  @!P6 FADD.FTZ R27, R27, R45 ;  /* 0x0000002d1b1be221 */ /* 0x000fe40000010000 */
[----:B------:R-:W-:-:S04]  /*6b50*/  ISETP.EQ.OR P6, PT, R39, UR7, P0 ;  /* 0x0000000727007c0c */ /* 0x000fc800087c2670 */
[----:B------:R-:W-:-:S13]  /*6b60*/  ISETP.EQ.OR P6, PT, R114, 0x2, P6 ;  /* 0x000000027200780c */ /* 0x000fda00037c2670 */
[----:B------:R-:W-:-:S04]  /*6b70*/  @!P6 IMAD R39, R39, R4, R0 ;  /* 0x000000042727e224 */ /* 0x000fc800078e0200 */
[----:B------:R-:W-:-:S06]  /*6b80*/  @!P6 IMAD.WIDE.U32 R42, R39, 0x8, R42 ;  /* 0x00000008272ae825 */ /* 0x000fcc00078e002a */
[----:B------:R-:W2:Y:S02]  /*6b90*/  @!P6 LDG.E.64 R42, desc[UR8][R42.64] ;  /* 0x000000082a2ae981 */ /* 0x000ea4000c1e1b00 */
[----:B--2---:R-:W-:Y:S01]  /*6ba0*/  @!P6 FADD.FTZ R26, R26, R42 ;  /* 0x0000002a1a1ae221 */ /* 0x004fe20000010000 */
[----:B------:R-:W-:-:S07]  /*6bb0*/  @!P6 FADD.FTZ R27, R27, R43 ;  /* 0x0000002b1b1be221 */ /* 0x000fce0000010000 */
.L_x_160:
[----:B------:R-:W0:Y:S01]  /*6bc0*/  S2UR UR6, SR_CgaCtaId ;  /* 0x00000000000679c3 */ /* 0x000e220000008800 */
[----:B------:R-:W-:Y:S01]  /*6bd0*/  UMOV UR5, 0x400 ;  /* 0x0000040000057882 */ /* 0x000fe20000000000 */
[C---:B-1----:R-:W-:Y:S01]  /*6be0*/  IMAD.WIDE.U32 R38, R2.reuse, 0x24924925, RZ ;  /* 0x2492492502267825 */ /* 0x042fe200078e00ff */
[----:B------:R-:W-:Y:S02]  /*6bf0*/  ISETP.NE.AND P6, PT, RZ, UR10, PT ;  /* 0x0000000aff007c0c */ /* 0x000fe4000bfc5270 */
[----:B------:R-:W-:Y:S02]  /*6c00*/  SHF.L.U32 R67, R21, 0x10, RZ ;  /* 0x0000001015437819 */ /* 0x000fe400000006ff */
[-C--:B------:R-:W-:Y:S01]  /*6c10*/  IADD3 R38, R2, -R39.reuse, RZ ;  /* 0x8000002702267210 */ /* 0x080fe20007ffe0ff */
[----:B------:R-:W1:Y:S01]  /*6c20*/  LDC R43, c[0x0][0x2ac] ;  /* 0x0000ab00ff2b7b82 */ /* 0x000e620000000800 */
[----:B------:R-:W-:Y:S02]  /*6c30*/  SHF.L.U32 R44, R53, 0x10, RZ ;  /* 0x00000010352c7819 */ /* 0x000fe400000006ff */
[----:B------:R-:W-:-:S02]  /*6c40*/  LEA.HI R40, R38, R39, RZ, 0x1f ;  /* 0x0000002726287211 */ /* 0x000fc400078ff8ff */
[----:B------:R-:W-:Y:S02]  /*6c50*/  SHF.L.U32 R39, R54, 0x10, RZ ;  /* 0x0000001036277819 */ /* 0x000fe400000006ff */
[----:B------:R-:W-:Y:S02]  /*6c60*/  SHF.L.U32 R45, R90, 0x10, RZ ;  /* 0x000000105a2d7819 */ /* 0x000fe400000006ff */
[----:B------:R-:W-:Y:S01]  /*6c70*/  SHF.L.U32 R53, R72, 0x10, RZ ;  /* 0x0000001048357819 */ /* 0x000fe200000006ff */
[----:B------:R-:W-:Y:S01]  /*6c80*/  FADD.FTZ R54, -R20, R39 ;  /* 0x0000002714367221 */ /* 0x000fe20000010100 */
[----:B------:R-:W-:-:S03]  /*6c90*/  SHF.L.U32 R51, R51, 0x10, RZ ;  /* 0x0000001033337819 */ /* 0x000fc600000006ff */
[----:B------:R-:W-:Y:S01]  /*6ca0*/  FMUL.FTZ R54, R54, R7 ;  /* 0x0000000736367220 */ /* 0x000fe20000410000 */
[----:B0-----:R-:W-:-:S09]  /*6cb0*/  ULEA UR5, UR6, UR5, 0x18 ;  /* 0x0000000506057291 */ /* 0x001fd2000f8ec03f */
[----:B------:R-:W-:Y:S01]  /*6cc0*/  @!P0 STS.64 [UR5+0x48], R26 ;  /* 0x0000481aff008988 */ /* 0x000fe20008000a05 */
[----:B------:R-:W-:Y:S06]  /*6cd0*/  BAR.SYNC.DEFER_BLOCKING 0x0 ;  /* 0x0000000000007b1d */ /* 0x000fec0000010000 */
[----:B------:R-:W0:Y:S01]  /*6ce0*/  LDS.64 R26, [UR5+0x48] ;  /* 0x00004805ff1a7984 */ /* 0x000e220008000a00 */
[----:B------:R-:W-:Y:S02]  /*6cf0*/  ULDC UR5, c[0x0][0x2bc] ;  /* 0x0000af0000057ab9 */ /* 0x000fe40000000800 */
[----:B0-----:R-:W-:Y:S01]  /*6d00*/  FMUL.FTZ R21, R26, UR5 ;  /* 0x000000051a157c20 */ /* 0x001fe20008410000 */
[----:B------:R-:W-:Y:S01]  /*6d10*/  FADD.FTZ R26, -R20, R67 ;  /* 0x00000043141a7221 */ /* 0x000fe20000010100 */
[----:B------:R-:W-:-:S03]  /*6d20*/  FMUL.FTZ R42, R27, UR5 ;  /* 0x000000051b2a7c20 */ /* 0x000fc60008410000 */
[----:B------:R-:W-:Y:S01]  /*6d30*/  FMUL.FTZ R67, R26, R7 ;  /* 0x000000071a437220 */ /* 0x000fe20000410000 */
        /* <DEDUP_REMOVED lines=19> */
.L_x_170:
[----:B------:R-:W-:Y:S01]  /*6e70*/  ISETP.NE.AND P0, PT, R104, RZ, PT ;  /* 0x000000ff6800720c */ /* 0x000fe20003f05270 */
[----:B------:R-:W-:-:S12]  /*6e80*/  BSSY B0, `(.L_x_171) ;  /* 0x0000015000007945 */ /* 0x000fd80003800000 */
[----:B------:R-:W-:Y:S05]  /*6e90*/  @!P0 BRA `(.L_x_172) ;  /* 0x00000000004c8947 */ /* 0x000fea0003800000 */
[----:B------:R-:W-:Y:S01]  /*6ea0*/  SHF.R.S32.HI R26, RZ, 0x1f, R3 ;  /* 0x0000001fff1a7819 */ /* 0x000fe20000011403 */
[----:B------:R-:W-:Y:S01]  /*6eb0*/  ULDC.64 UR12, c[0x0][0x288] ;  /* 0x0000a200000c7ab9 */ /* 0x000fe20000000a00 */
[----:B------:R-:W-:-:S03]  /*6ec0*/  MOV R27, R19 ;  /* 0x00000013001b7202 */ /* 0x000fc60000000f00 */
        /* <DEDUP_REMOVED lines=12> */
[-C--:B------:R-:W-:Y:S01]  /*6f90*/  FMUL.FTZ R27, R26, R7.reuse ;  /* 0x000000071a1b7220 */ /* 0x080fe20000410000 */
[----:B------:R-:W-:-:S05]  /*6fa0*/  FMUL.FTZ R26, R44, R7 ;  /* 0x000000072c1a7220 */ /* 0x000fca0000410000 */
[----:B------:R-:W-:-:S05]  /*6fb0*/  F2FP.BF16.F32.PACK_AB R27, R26, R27 ;  /* 0x0000001b1a1b723e */ /* 0x000fca00000010ff */
[----:B------:R0:W-:Y:S02]  /*6fc0*/  STG.E desc[UR8][R38.64], R27 ;  /* 0x0000001b26007986 */ /* 0x0001e4000c101908 */
.L_x_172:
[----:B------:R-:W-:Y:S05]  /*6fd0*/  BSYNC B0 ;  /* 0x0000000000007941 */ /* 0x000fea0003800000 */
.L_x_171:
[----:B------:R-:W-:Y:S01]  /*6fe0*/  ISETP.NE.AND P6, PT, RZ, UR10, PT ;  /* 0x0000000aff007c0c */ /* 0x000fe2000bfc5270 */
[C---:B0-----:R-:W-:Y:S01]  /*6ff0*/  FADD.FTZ R38, -R20.reuse, R53 ;  /* 0x0000003514267221 */ /* 0x041fe20000010100 */
[----:B------:R-:W-:Y:S01]  /*7000*/  FADD.FTZ R26, -R20, R51 ;  /* 0x00000033141a7221 */ /* 0x000fe20000010100 */
[----:B------:R-:W-:Y:S02]  /*7010*/  SHF.L.U32 R45, R8, 0x10, RZ ;  /* 0x00000010082d7819 */ /* 0x000fe400000006ff */
[----:B------:R-:W-:Y:S01]  /*7020*/  SHF.L.U32 R89, R89, 0x10, RZ ;  /* 0x0000001059597819 */ /* 0x000fe200000006ff */
[-C--:B------:R-:W-:Y:S01]  /*7030*/  FMUL.FTZ R53, R38, R7.reuse ;  /* 0x0000000726357220 */ /* 0x080fe20000410000 */
[----:B------:R-:W-:Y:S01]  /*7040*/  SHF.L.U32 R44, R57, 0x10, RZ ;  /* 0x00000010392c7819 */ /* 0x000fe200000006ff */
[----:B------:R-:W-:Y:S01]  /*7050*/  FMUL.FTZ R8, R26, R7 ;  /* 0x000000071a087220 */ /* 0x000fe20000410000 */
[----:B------:R-:W-:-:S04]  /*7060*/  SHF.L.U32 R51, R56, 0x10, RZ ;  /* 0x0000001038337819 */ /* 0x000fc800000006ff */
[----:B------:R-:W-:Y:S05]  /*7070*/  @!P6 BRA `(.L_x_173) ;  /* 0x000000000048e947 */ /* 0x000fea0003800000 */
        /* <DEDUP_REMOVED lines=18> */
.L_x_173:
[----:B------:R-:W-:Y:S04]  /*71a0*/  BSSY B0, `(.L_x_174) ;  /* 0x0000015000007945 */ /* 0x000fe80003800000 */
        /* <DEDUP_REMOVED lines=14> */
[----:B------:R-:W-:Y:S02]  /*7290*/  FFMA.FTZ R26, R21, R53, R42 ;  /* 0x00000035151a7223 */ /* 0x000fe4000001002a */
[----:B------:R-:W-:Y:S02]  /*72a0*/  FMUL.FTZ R8, R8, R7 ;  /* 0x0000000708087220 */ /* 0x000fe40000410000 */
[----:B------:R-:W-:-:S04]  /*72b0*/  FFMA.FTZ R26, R89, R22, -R26 ;  /* 0x00000016591a7223 */ /* 0x000fc8000001081a */
[----:B------:R-:W-:-:S05]  /*72c0*/  FMUL.FTZ R27, R26, R7 ;  /* 0x000000071a1b7220 */ /* 0x000fca0000410000 */
[----:B------:R-:W-:-:S05]  /*72d0*/  F2FP.BF16.F32.PACK_AB R27, R8, R27 ;  /* 0x0000001b081b723e */ /* 0x000fca00000010ff */
[----:B------:R0:W-:Y:S02]  /*72e0*/  STG.E desc[UR8][R38.64], R27 ;  /* 0x0000001b26007986 */ /* 0x0001e4000c101908 */
.L_x_175:
[----:B------:R-:W-:Y:S05]  /*72f0*/  BSYNC B0 ;  /* 0x0000000000007941 */ /* 0x000fea0003800000 */
.L_x_174:
[C---:B0-----:R-:W-:Y:S01]  /*7300*/  FADD.FTZ R38, -R20.reuse, R45 ;  /* 0x0000002d14267221 */ /* 0x041fe20000010100 */
[----:B------:R-:W-:Y:S01]  /*7310*/  FADD.FTZ R26, -R20, R51 ;  /* 0x00000033141a7221 */ /* 0x000fe20000010100 */
[----:B------:R-:W-:Y:S02]  /*7320*/  SHF.L.U32 R45, R60, 0x10, RZ ;  /* 0x000000103c2d7819 */ /* 0x000fe400000006ff */
[----:B------:R-:W-:Y:S01]  /*7330*/  SHF.L.U32 R53, R88, 0x10, RZ ;  /* 0x0000001058357819 */ /* 0x000fe200000006ff */
[-C--:B------:R-:W-:Y:S01]  /*7340*/  FMUL.FTZ R67, R38, R7.reuse ;  /* 0x0000000726437220 */ /* 0x080fe20000410000 */
[----:B------:R-:W-:Y:S01]  /*7350*/  SHF.L.U32 R8, R61, 0x10, RZ ;  /* 0x000000103d087819 */ /* 0x000fe200000006ff */
[----:B------:R-:W-:Y:S01]  /*7360*/  FMUL.FTZ R60, R26, R7 ;  /* 0x000000071a3c7220 */ /* 0x000fe20000410000 */
        /* <DEDUP_REMOVED lines=20> */
.L_x_176:
        /* <DEDUP_REMOVED lines=21> */
.L_x_178:
[----:B------:R-:W-:Y:S05]  /*7600*/  BSYNC B0 ;  /* 0x0000000000007941 */ /* 0x000fea0003800000 */
.L_x_177:
[C---:B------:R-:W-:Y:S01]  /*7610*/  FADD.FTZ R26, -R20.reuse, R15 ;  /* 0x0000000f141a7221 */ /* 0x040fe20000010100 */
[----:B------:R-:W-:Y:S01]  /*7620*/  FADD.FTZ R8, -R20, R45 ;  /* 0x0000002d14087221 */ /* 0x000fe20000010100 */
[----:B------:R-:W-:Y:S02]  /*7630*/  SHF.L.U32 R87, R87, 0x10, RZ ;  /* 0x0000001057577819 */ /* 0x000fe400000006ff */
[----:B0-----:R-:W-:Y:S01]  /*7640*/  SHF.L.U32 R38, R65, 0x10, RZ ;  /* 0x0000001041267819 */ /* 0x001fe200000006ff */
        /* <DEDUP_REMOVED lines=23> */
.L_x_179:
[----:B------:R-:W-:Y:S01]  /*77c0*/  ISETP.NE.AND P0, PT, R105, RZ, PT ;  /* 0x000000ff6900720c */ /* 0x000fe20003f05270 */
[----:B------:R-:W-:-:S12]  /*77d0*/  BSSY B0, `(.L_x_180) ;  /* 0x0000016000007945 */ /* 0x000fd80003800000 */
[----:B------:R-:W-:Y:S05]  /*77e0*/  @!P0 BRA `(.L_x_181) ;  /* 0x0000000000508947 */ /* 0x000fea0003800000 */
[----:B------:R-:W-:Y:S01]  /*77f0*/  IADD3 R27, R3, 0x60, RZ ;  /* 0x00000060031b7810 */ /* 0x000fe20007ffe0ff */
        /* <DEDUP_REMOVED lines=15> */
[-C--:B------:R-:W-:Y:S01]  /*78f0*/  FMUL.FTZ R9, R8, R7.reuse ;  /* 0x0000000708097220 */ /* 0x080fe20000410000 */
[----:B------:R-:W-:-:S05]  /*7900*/  FMUL.FTZ R8, R38, R7 ;  /* 0x0000000726087220 */ /* 0x000fca0000410000 */
[----:B------:R-:W-:-:S05]  /*7910*/  F2FP.BF16.F32.PACK_AB R9, R8, R9 ;  /* 0x000000090809723e */ /* 0x000fca00000010ff */
[----:B------:R0:W-:Y:S02]  /*7920*/  STG.E desc[UR8][R26.64], R9 ;  /* 0x000000091a007986 */ /* 0x0001e4000c101908 */
.L_x_181:
[----:B------:R-:W-:Y:S05]  /*7930*/  BSYNC B0 ;  /* 0x0000000000007941 */ /* 0x000fea0003800000 */
.L_x_180:
        /* <DEDUP_REMOVED lines=28> */
.L_x_182:
        /* <DEDUP_REMOVED lines=23> */
.L_x_184:
[----:B------:R-:W-:Y:S05]  /*7c70*/  BSYNC B0 ;  /* 0x0000000000007941 */ /* 0x000fea0003800000 */
.L_x_183:
        /* <DEDUP_REMOVED lines=28> */
.L_x_185:
        /* <DEDUP_REMOVED lines=23> */
.L_x_187:
[----:B------:R-:W-:Y:S05]  /*7fb0*/  BSYNC B0 ;  /* 0x0000000000007941 */ /* 0x000fea0003800000 */
.L_x_186:
[----:B------:R-:W-:Y:S01]  /*7fc0*/  ISETP.NE.AND P0, PT, RZ, UR10, PT ;  /* 0x0000000aff007c0c */ /* 0x000fe2000bf05270 */
[C---:B------:R-:W-:Y:S01]  /*7fd0*/  FADD.FTZ R10, -R20.reuse, R15 ;  /* 0x0000000f140a7221 */ /* 0x040fe20000010100 */
[----:B------:R-:W-:Y:S01]  /*7fe0*/  FADD.FTZ R8, -R20, R39 ;  /* 0x0000002714087221 */ /* 0x000fe20000010100 */
[----:B------:R-:W-:Y:S02]  /*7ff0*/  SHF.L.U32 R45, R52, 0x10, RZ ;  /* 0x00000010342d7819 */ /* 0x000fe400000006ff */
[----:B------:R-:W-:Y:S01]  /*8000*/  SHF.L.U32 R83, R83, 0x10, RZ ;  /* 0x0000001053537819 */ /* 0x000fe200000006ff */
[-C--:B------:R-:W-:Y:S01]  /*8010*/  FMUL.FTZ R51, R10, R7.reuse ;  /* 0x000000070a337220 */ /* 0x080fe20000410000 */
[----:B0-----:R-:W-:Y:S01]  /*8020*/  SHF.L.U32 R26, R55, 0x10, RZ ;  /* 0x00000010371a7819 */ /* 0x001fe200000006ff */
        /* <DEDUP_REMOVED lines=21> */
.L_x_188:
        /* <DEDUP_REMOVED lines=23> */
.L_x_190:
[----:B------:R-:W-:Y:S05]  /*82f0*/  BSYNC B0 ;  /* 0x0000000000007941 */ /* 0x000fea0003800000 */
.L_x_189:
        /* <DEDUP_REMOVED lines=28> */
.L_x_191:
        /* <DEDUP_REMOVED lines=23> */
.L_x_193:
[----:B------:R-:W-:Y:S05]  /*8630*/  BSYNC B0 ;  /* 0x0000000000007941 */ /* 0x000fea0003800000 */
.L_x_192:
        /* <DEDUP_REMOVED lines=28> */
.L_x_194:
        /* <DEDUP_REMOVED lines=23> */
.L_x_196:
[----:B------:R-:W-:Y:S05]  /*8970*/  BSYNC B0 ;  /* 0x0000000000007941 */ /* 0x000fea0003800000 */
.L_x_195:
[----:B------:R-:W-:Y:S01]  /*8980*/  ISETP.NE.AND P6, PT, RZ, UR10, PT ;  /* 0x0000000aff007c0c */ /* 0x000fe2000bfc5270 */
[C---:B0-----:R-:W-:Y:S01]  /*8990*/  FADD.FTZ R10, -R20.reuse, R49 ;  /* 0x00000031140a7221 */ /* 0x041fe20000010100 */
[----:B------:R-:W-:Y:S01]  /*89a0*/  FADD.FTZ R8, -R20, R47 ;  /* 0x0000002f14087221 */ /* 0x000fe20000010100 */
[----:B------:R-:W-:Y:S02]  /*89b0*/  SHF.L.U32 R79, R79, 0x10, RZ ;  /* 0x000000104f4f7819 */ /* 0x000fe400000006ff */
[----:B------:R-:W-:Y:S01]  /*89c0*/  SHF.L.U32 R46, R46, 0x10, RZ ;  /* 0x000000102e2e7819 */ /* 0x000fe200000006ff */
[-C--:B------:R-:W-:Y:S01]  /*89d0*/  FMUL.FTZ R45, R10, R7.reuse ;  /* 0x000000070a2d7220 */ /* 0x080fe20000410000 */
[----:B------:R-:W-:Y:S01]  /*89e0*/  SHF.L.U32 R47, R78, 0x10, RZ ;  /* 0x000000104e2f7819 */ /* 0x000fe200000006ff */
[----:B------:R-:W-:-:S05]  /*89f0*/  FMUL.FTZ R44, R8, R7 ;  /* 0x00000007082c7220 */ /* 0x000fca0000410000 */
        /* <DEDUP_REMOVED lines=19> */
.L_x_197:
[----:B------:R-:W-:Y:S04]  /*8b30*/  BSSY B0, `(.L_x_198) ;  /* 0x0000016000007945 */ /* 0x000fe80003800000 */
        /* <DEDUP_REMOVED lines=21> */
.L_x_199:
[----:B------:R-:W-:Y:S05]  /*8c90*/  BSYNC B0 ;  /* 0x0000000000007941 */ /* 0x000fea0003800000 */
.L_x_198:
[----:B------:R-:W-:Y:S01]  /*8ca0*/  SHF.L.U32 R41, R41, 0x10, RZ ;  /* 0x0000001029297819 */ /* 0x000fe200000006ff */
[----:B0-----:R-:W-:Y:S01]  /*8cb0*/  FADD.FTZ R10, -R20, R47 ;  /* 0x0000002f140a7221 */ /* 0x001fe20000010100 */
[----:B------:R-:W-:Y:S02]  /*8cc0*/  SHF.L.U32 R39, R28, 0x10, RZ ;  /* 0x000000101c277819 */ /* 0x000fe400000006ff */
[----:B------:R-:W-:Y:S01]  /*8cd0*/  SHF.L.U32 R77, R77, 0x10, RZ ;  /* 0x000000104d4d7819 */ /* 0x000fe200000006ff */
[----:B------:R-:W-:Y:S01]  /*8ce0*/  FADD.FTZ R8, -R20, R41 ;  /* 0x0000002914087221 */ /* 0x000fe20000010100 */
[----:B------:R-:W-:Y:S01]  /*8cf0*/  SHF.L.U32 R14, R14, 0x10, RZ ;  /* 0x000000100e0e7819 */ /* 0x000fe200000006ff */
[-C--:B------:R-:W-:Y:S01]  /*8d00*/  FMUL.FTZ R41, R10, R7.reuse ;  /* 0x000000070a297220 */ /* 0x080fe20000410000 */
[----:B------:R-:W-:Y:S01]  /*8d10*/  SHF.L.U32 R45, R13, 0x10, RZ ;  /* 0x000000100d2d7819 */ /* 0x000fe200000006ff */
[----:B------:R-:W-:Y:S01]  /*8d20*/  FMUL.FTZ R28, R8, R7 ;  /* 0x00000007081c7220 */ /* 0x000fe20000410000 */
[----:B------:R-:W-:Y:S01]  /*8d30*/  SHF.R.U32.HI R40, RZ, 0x2, R40 ;  /* 0x00000002ff287819 */ /* 0x000fe20000011628 */
        /* <DEDUP_REMOVED lines=19> */
.L_x_200:
        /* <DEDUP_REMOVED lines=22> */
.L_x_202:
[----:B------:R-:W-:Y:S05]  /*8fd0*/  BSYNC B0 ;  /* 0x0000000000007941 */ /* 0x000fea0003800000 */
.L_x_201:
[C---:B------:R-:W-:Y:S01]  /*8fe0*/  FADD.FTZ R10, -R20.reuse, R45 ;  /* 0x0000002d140a7221 */ /* 0x040fe20000010100 */
[----:B0-----:R-:W-:Y:S01]  /*8ff0*/  FADD.FTZ R8, -R20, R39 ;  /* 0x0000002714087221 */ /* 0x001fe20000010100 */
[----:B------:R-:W-:Y:S01]  /*9000*/  IMAD R43, R43, UR7, R40 ;  /* 0x000000072b2b7c24 */ /* 0x000fe2000f8e0228 */
        /* <DEDUP_REMOVED lines=24> */
.L_x_203:
        /* <DEDUP_REMOVED lines=22> */
.L_x_205:
[----:B------:R-:W-:Y:S05]  /*92f0*/  BSYNC B0 ;  /* 0x0000000000007941 */ /* 0x000fea0003800000 */
.L_x_204:
[----:B0-----:R-:W-:Y:S01]  /*9300*/  SHF.L.U32 R9, R30, 0x10, RZ ;  /* 0x000000101e097819 */ /* 0x001fe200000006ff */
[C---:B------:R-:W-:Y:S01]  /*9310*/  FADD.FTZ R10, -R20.reuse, R95 ;  /* 0x0000005f140a7221 */ /* 0x040fe20000010100 */
[----:B------:R-:W-:Y:S01]  /*9320*/  IADD3 R38, R43, 0x180, RZ ;  /* 0x000001802b267810 */ /* 0x000fe20007ffe0ff */
[----:B------:R-:W-:Y:S01]  /*9330*/  ULDC.64 UR12, c[0x0][0x290] ;  /* 0x0000a400000c7ab9 */ /* 0x000fe20000000a00 */
[----:B------:R-:W-:Y:S01]  /*9340*/  SHF.L.U32 R12, R31, 0x10, RZ ;  /* 0x000000101f0c7819 */ /* 0x000fe200000006ff */
[----:B------:R-:W-:Y:S01]  /*9350*/  FADD.FTZ R8, -R20, R9 ;  /* 0x0000000914087221 */ /* 0x000fe20000010100 */
[----:B------:R-:W-:Y:S01]  /*9360*/  SHF.L.U32 R13, R94, 0x10, RZ ;  /* 0x000000105e0d7819 */ /* 0x000fe200000006ff */
[-C--:B------:R-:W-:Y:S01]  /*9370*/  FMUL.FTZ R31, R10, R7.reuse ;  /* 0x000000070a1f7220 */ /* 0x080fe20000410000 */
[----:B------:R-:W-:Y:S01]  /*9380*/  SHF.R.S32.HI R39, RZ, 0x1f, R38 ;  /* 0x0000001fff277819 */ /* 0x000fe20000011426 */
        /* <DEDUP_REMOVED lines=20> */
.L_x_206:
[----:B------:R-:W-:Y:S01]  /*94d0*/  ISETP.GE.U32.AND P0, PT, R38, UR12, PT ;  /* 0x0000000c26007c0c */ /* 0x000fe2000bf06070 */
[----:B------:R-:W-:Y:S01]  /*94e0*/  BSSY B0, `(.L_x_207) ;  /* 0x000001a000007945 */ /* 0x000fe20003800000 */
[----:B------:R-:W-:Y:S02]  /*94f0*/  SHF.L.U32 R75, R75, 0x10, RZ ;  /* 0x000000104b4b7819 */ /* 0x000fe400000006ff */
[----:B------:R-:W-:Y:S02]  /*9500*/  ISETP.GE.AND.EX P0, PT, R39, UR13, PT, P0 ;  /* 0x0000000d27007c0c */ /* 0x000fe4000bf06300 */
[----:B------:R-:W-:Y:S02]  /*9510*/  SHF.L.U32 R15, R32, 0x10, RZ ;  /* 0x00000010200f7819 */ /* 0x000fe400000006ff */
[----:B------:R-:W-:-:S13]  /*9520*/  ISETP.LT.U32.AND P0, PT, R2, 0xe0, !P0 ;  /* 0x000000e00200780c */ /* 0x000fda0004701070 */
        /* <DEDUP_REMOVED lines=21> */
.L_x_208:
[----:B------:R-:W-:Y:S05]  /*9680*/  BSYNC B0 ;  /* 0x0000000000007941 */ /* 0x000fea0003800000 */
.L_x_207:
[C---:B------:R-:W-:Y:S01]  /*9690*/  FADD.FTZ R10, -R20.reuse, R75 ;  /* 0x0000004b140a7221 */ /* 0x040fe20000010100 */
[----:B------:R-:W-:Y:S01]  /*96a0*/  IADD3 R30, R43, 0x1a0, RZ ;  /* 0x000001a02b1e7810 */ /* 0x000fe20007ffe0ff */
[----:B0-----:R-:W-:Y:S01]  /*96b0*/  FADD.FTZ R8, -R20, R15 ;  /* 0x0000000f14087221 */ /* 0x001fe20000010100 */
[----:B------:R-:W-:Y:S01]  /*96c0*/  SHF.L.U32 R93, R93, 0x10, RZ ;  /* 0x000000105d5d7819 */ /* 0x000fe200000006ff */
[-C--:B------:R-:W-:Y:S01]  /*96d0*/  FMUL.FTZ R29, R10, R7.reuse ;  /* 0x000000070a1d7220 */ /* 0x080fe20000410000 */
[----:B------:R-:W-:Y:S01]  /*96e0*/  SHF.L.U32 R12, R33, 0x10, RZ ;  /* 0x00000010210c7819 */ /* 0x000fe200000006ff */
[----:B------:R-:W-:Y:S01]  /*96f0*/  FMUL.FTZ R28, R8, R7 ;  /* 0x00000007081c7220 */ /* 0x000fe20000410000 */
[----:B------:R-:W-:Y:S01]  /*9700*/  SHF.R.S32.HI R31, RZ, 0x1f, R30 ;  /* 0x0000001fff1f7819 */ /* 0x000fe2000001141e */
        /* <DEDUP_REMOVED lines=19> */
.L_x_209:
        /* <DEDUP_REMOVED lines=27> */
.L_x_211:
[----:B------:R-:W-:Y:S05]  /*99f0*/  BSYNC B0 ;  /* 0x0000000000007941 */ /* 0x000fea0003800000 */
.L_x_210:
        /* <DEDUP_REMOVED lines=27> */
.L_x_212:
[----:B------:R-:W-:Y:S01]  /*9bb0*/  ISETP.GE.U32.AND P0, PT, R32, UR12, PT ;  /* 0x0000000c20007c0c */ /* 0x000fe2000bf06070 */
[----:B------:R-:W-:Y:S01]  /*9bc0*/  BSSY B0, `(.L_x_213) ;  /* 0x000001c000007945 */ /* 0x000fe20003800000 */
[----:B------:R-:W-:Y:S02]  /*9bd0*/  SHF.L.U32 R11, R74, 0x10, RZ ;  /* 0x000000104a0b7819 */ /* 0x000fe400000006ff */
[----:B------:R-:W-:Y:S02]  /*9be0*/  ISETP.GE.AND.EX P0, PT, R33, UR13, PT, P0 ;  /* 0x0000000d21007c0c */ /* 0x000fe4000bf06300 */
[----:B------:R-:W-:Y:S01]  /*9bf0*/  SHF.L.U32 R9, R36, 0x10, RZ ;  /* 0x0000001024097819 */ /* 0x000fe200000006ff */
[----:B------:R-:W-:Y:S01]  /*9c00*/  FADD.FTZ R14, -R20, R11 ;  /* 0x0000000b140e7221 */ /* 0x000fe20000010100 */
[----:B------:R-:W-:-:S03]  /*9c10*/  ISETP.LT.U32.AND P0, PT, R2, 0xe0, !P0 ;  /* 0x000000e00200780c */ /* 0x000fc60004701070 */
[----:B------:R-:W-:-:S10]  /*9c20*/  FADD.FTZ R20, -R20, R9 ;  /* 0x0000000914147221 */ /* 0x000fd40000010100 */
        /* <DEDUP_REMOVED lines=21> */
.L_x_214:
[----:B------:R-:W-:Y:S05]  /*9d80*/  BSYNC B0 ;  /* 0x0000000000007941 */ /* 0x000fea0003800000 */
.L_x_213:
[----:B------:R-:W-:Y:S01]  /*9d90*/  IADD3 R43, R43, 0x1e0, RZ ;  /* 0x000001e02b2b7810 */ /* 0x000fe20007ffe0ff */
[-C--:B------:R-:W-:Y:S01]  /*9da0*/  FMUL.FTZ R27, R14, R7.reuse ;  /* 0x000000070e1b7220 */ /* 0x080fe20000410000 */
[----:B------:R-:W-:Y:S01]  /*9db0*/  SHF.L.U32 R91, R91, 0x10, RZ ;  /* 0x000000105b5b7819 */ /* 0x000fe200000006ff */
[----:B------:R-:W-:Y:S01]  /*9dc0*/  FMUL.FTZ R20, R20, R7 ;  /* 0x0000000714147220 */ /* 0x000fe20000410000 */
[----:B------:R-:W-:Y:S02]  /*9dd0*/  SHF.L.U32 R10, R37, 0x10, RZ ;  /* 0x00000010250a7819 */ /* 0x000fe400000006ff */
[----:B------:R-:W-:Y:S01]  /*9de0*/  SHF.R.S32.HI R26, RZ, 0x1f, R43 ;  /* 0x0000001fff1a7819 */ /* 0x000fe2000001142b */
[----:B------:R-:W-:Y:S06]  /*9df0*/  @!P6 BRA `(.L_x_215) ;  /* 0x000000000048e947 */ /* 0x000fec0003800000 */
[----:B------:R-:W-:Y:S01]  /*9e00*/  FFMA.FTZ R25, R20, R23, R25 ;  /* 0x0000001714197223 */ /* 0x000fe20000010019 */
[----:B------:R-:W-:-:S03]  /*9e10*/  FFMA.FTZ R24, R27, R22, R24 ;  /* 0x000000161b187223 */ /* 0x000fc60000010018 */
[----:B0-----:R-:W-:Y:S01]  /*9e20*/  FMUL.FTZ R11, R25, -1.4426950216293334961 ;  /* 0xbfb8aa3b190b7820 */ /* 0x001fe20000410000 */
        /* <DEDUP_REMOVED lines=15> */
.L_x_215:
[----:B------:R-:W-:Y:S01]  /*9f20*/  ISETP.GE.U32.AND P0, PT, R43, UR12, PT ;  /* 0x0000000c2b007c0c */ /* 0x000fe2000bf06070 */
[----:B------:R-:W-:Y:S03]  /*9f30*/  BSSY B0, `(.L_x_216) ;  /* 0x0000016000007945 */ /* 0x000fe60003800000 */
[----:B------:R-:W-:-:S04]  /*9f40*/  ISETP.GE.AND.EX P0, PT, R26, UR13, PT, P0 ;  /* 0x0000000d1a007c0c */ /* 0x000fc8000bf06300 */
[----:B------:R-:W-:-:S13]  /*9f50*/  ISETP.LT.U32.AND P0, PT, R2, 0xe0, !P0 ;  /* 0x000000e00200780c */ /* 0x000fda0004701070 */
[----:B------:R-:W-:Y:S05]  /*9f60*/  @!P0 BRA `(.L_x_217) ;  /* 0x0000000000488947 */ /* 0x000fea0003800000 */
[----:B0-----:R-:W-:Y:S01]  /*9f70*/  SHF.R.S32.HI R9, RZ, 0x1f, R106 ;  /* 0x0000001fff097819 */ /* 0x001fe2000001146a */
[----:B------:R-:W-:Y:S01]  /*9f80*/  ULDC.64 UR12, c[0x0][0x288] ;  /* 0x0000a200000c7ab9 */ /* 0x000fe20000000a00 */
[----:B------:R-:W-:Y:S01]  /*9f90*/  MOV R17, R19 ;  /* 0x0000001300117202 */ /* 0x000fe20000000f00 */
[C-C-:B------:R-:W-:Y:S01]  /*9fa0*/  FFMA.FTZ R12, R21.reuse, R27, R42.reuse ;  /* 0x0000001b150c7223 */ /* 0x140fe2000001002a */
[----:B------:R-:W-:Y:S01]  /*9fb0*/  FFMA.FTZ R21, R21, R20, R42 ;  /* 0x0000001415157223 */ /* 0x000fe2000001002a */
[----:B------:R-:W-:Y:S02]  /*9fc0*/  IMAD R9, R9, UR12, RZ ;  /* 0x0000000c09097c24 */ /* 0x000fe4000f8e02ff */
[----:B------:R-:W-:Y:S01]  /*9fd0*/  FFMA.FTZ R12, R91, R22, -R12 ;  /* 0x000000165b0c7223 */ /* 0x000fe2000001080c */
[----:B------:R-:W-:-:S04]  /*9fe0*/  IMAD.WIDE.U32 R16, R106, UR12, R16 ;  /* 0x0000000c6a107c25 */ /* 0x000fc8000f8e0010 */
[----:B------:R-:W-:Y:S01]  /*9ff0*/  FFMA.FTZ R10, R10, R23, -R21 ;  /* 0x000000170a0a7223 */ /* 0x000fe20000010815 */
[-C--:B------:R-:W-:Y:S01]  /*a000*/  FMUL.FTZ R12, R12, R7.reuse ;  /* 0x000000070c0c7220 */ /* 0x080fe20000410000 */
[----:B------:R-:W-:Y:S01]  /*a010*/  IMAD R9, R106, UR13, R9 ;  /* 0x0000000d6a097c24 */ /* 0x000fe2000f8e0209 */
[----:B------:R-:W-:Y:S01]  /*a020*/  ULDC.64 UR12, c[0x0][0x210] ;  /* 0x00008400000c7ab9 */ /* 0x000fe20000000a00 */
[----:B------:R-:W-:Y:S01]  /*a030*/  FMUL.FTZ R7, R10, R7 ;  /* 0x000000070a077220 */ /* 0x000fe20000410000 */
[C---:B------:R-:W-:Y:S02]  /*a040*/  LEA R8, P0, R16.reuse, UR12, 0x1 ;  /* 0x0000000c10087c11 */ /* 0x040fe4000f8008ff */
[----:B------:R-:W-:Y:S02]  /*a050*/  IADD3 R9, R17, R9, RZ ;  /* 0x0000000911097210 */ /* 0x000fe40007ffe0ff */
[----:B------:R-:W-:Y:S02]  /*a060*/  F2FP.BF16.F32.PACK_AB R7, R7, R12 ;  /* 0x0000000c0707723e */ /* 0x000fe400000010ff */
[----:B------:R-:W-:-:S05]  /*a070*/  LEA.HI.X R9, R16, UR13, R9, 0x1, P0 ;  /* 0x0000000d10097c11 */ /* 0x000fca00080f0c09 */
[----:B------:R1:W-:Y:S02]  /*a080*/  STG.E desc[UR8][R8.64], R7 ;  /* 0x0000000708007986 */ /* 0x0003e4000c101908 */
.L_x_217:
[----:B------:R-:W-:Y:S05]  /*a090*/  BSYNC B0 ;  /* 0x0000000000007941 */ /* 0x000fea0003800000 */
.L_x_216:
[----:B------:R-:W-:Y:S02]  /*a0a0*/  IADD3 R6, R4, R6, RZ ;  /* 0x0000000604067210 */ /* 0x000fe40007ffe0ff */
[----:B------:R-:W-:Y:S02]  /*a0b0*/  IADD3 R96, R96, 0x1, RZ ;  /* 0x0000000160607810 */ /* 0x000fe40007ffe0ff */
[----:B------:R-:W-:-:S13]  /*a0c0*/  ISETP.GE.AND P0, PT, R6, UR4, PT ;  /* 0x0000000406007c0c */ /* 0x000fda000bf06270 */
[----:B------:R-:W-:Y:S05]  /*a0d0*/  @!P0 BRA `(.L_x_218) ;  /* 0xffffff64006c8947 */ /* 0x000fea000383ffff */
.L_x_135:
[----:B------:R-:W2:Y:S01]  /*a0e0*/  LDC R6, c[0x0][0xc] ;  /* 0x00000300ff067b82 */ /* 0x000ea20000000800 */
[----:B------:R-:W-:Y:S01]  /*a0f0*/  ISETP.NE.AND P2, PT, R2, RZ, PT ;  /* 0x000000ff0200720c */ /* 0x000fe20003f45270 */
[----:B------:R-:W-:Y:S06]  /*a100*/  BSSY B0, `(.L_x_219) ;  /* 0x0000015000007945 */ /* 0x000fec0003800000 */
[----:B01----:R-:W0:Y:S08]  /*a110*/  LDC R9, c[0x0][0x10] ;  /* 0x00000400ff097b82 */ /* 0x003e300000000800 */
[----:B------:R-:W1:Y:S01]  /*a120*/  LDC.64 R4, c[0x0][0x258] ;  /* 0x00009600ff047b82 */ /* 0x000e620000000a00 */
[----:B--2---:R-:W-:-:S02]  /*a130*/  IADD3 R3, R6, -0x1, RZ ;  /* 0xffffffff06037810 */ /* 0x004fc40007ffe0ff */
[----:B------:R-:W-:Y:S02]  /*a140*/  ISETP.NE.AND P1, PT, R6, 0x1, PT ;  /* 0x000000010600780c */ /* 0x000fe40003f25270 */
[----:B------:R-:W-:Y:S02]  /*a150*/  ISETP.NE.AND P0, PT, R3, UR7, PT ;  /* 0x0000000703007c0c */ /* 0x000fe4000bf05270 */
[C---:B0-----:R-:W-:Y:S02]  /*a160*/  SHF.L.U32 R3, R9.reuse, 0x1, RZ ;  /* 0x0000000109037819 */ /* 0x041fe400000006ff */
[----:B------:R-:W-:Y:S02]  /*a170*/  IADD3 R7, R9, -0x1, RZ ;  /* 0xffffffff09077810 */ /* 0x000fe40007ffe0ff */
[----:B------:R-:W-:Y:S02]  /*a180*/  SEL R3, R3, RZ, P1 ;  /* 0x000000ff03037207 */ /* 0x000fe40000800000 */
[----:B------:R-:W-:-:S03]  /*a190*/  ISETP.NE.OR P0, PT, R0, R7, P0 ;  /* 0x000000070000720c */ /* 0x000fc60000705670 */
[----:B-1----:R-:W-:Y:S01]  /*a1a0*/  IMAD.WIDE.U32 R4, R3, 0x4, R4 ;  /* 0x0000000403047825 */ /* 0x002fe200078e0004 */
[----:B------:R-:W-:Y:S09]  /*a1b0*/  @P2 BRA `(.L_x_220) ;  /* 0x0000000000242947 */ /* 0x000ff20003800000 */
        /* <DEDUP_REMOVED lines=9> */
.L_x_220:
[----:B------:R-:W-:Y:S05]  /*a250*/  BSYNC B0 ;  /* 0x0000000000007941 */ /* 0x000fea0003800000 */
.L_x_219:
[----:B------:R-:W-:Y:S05]  /*a260*/  @P0 EXIT ;  /* 0x000000000000094d */ /* 0x000fea0003800000 */
[----:B------:R-:W-:Y:S05]  /*a270*/  @P2 BRA `(.L_x_221) ;  /* 0x0000000000202947 */ /* 0x000fea0003800000 */
[----:B------:R-:W-:-:S05]  /*a280*/  IMAD R0, R6, R9, RZ ;  /* 0x0000000906007224 */ /* 0x000fca00078e02ff */
[----:B------:R-:W-:-:S13]  /*a290*/  ISETP.NE.AND P0, PT, R0, -0x1, PT ;  /* 0xffffffff0000780c */ /* 0x000fda0003f05270 */
[----:B------:R-:W-:Y:S05]  /*a2a0*/  @!P0 BRA `(.L_x_221) ;  /* 0x0000000000148947 */ /* 0x000fea0003800000 */
.L_x_222:
[----:B0-----:R-:W2:Y:S04]  /*a2b0*/  LDG.E.STRONG.GPU R3, desc[UR8][R4.64] ;  /* 0x0000000804037981 */ /* 0x001ea8000c1ef900 */
[----:B--2---:R-:W-:Y:S01]  /*a2c0*/  CCTL.IVALL ;  /* 0x00000000ff00798f */ /* 0x004fe20002000000 */
[----:B------:R-:W-:Y:S05]  /*a2d0*/  YIELD ;  /* 0x0000000000007946 */ /* 0x000fea0003800000 */
[----:B------:R-:W-:-:S13]  /*a2e0*/  ISETP.NE.AND P0, PT, R3, R0, PT ;  /* 0x000000000300720c */ /* 0x000fda0003f05270 */
[----:B------:R-:W-:Y:S05]  /*a2f0*/  @P0 BRA `(.L_x_222) ;  /* 0xfffffffc00ec0947 */ /* 0x000fea000383ffff */
.L_x_221:
[----:B------:R-:W-:Y:S05]  /*a300*/  WARPSYNC.ALL ;  /* 0x0000000000007948 */ /* 0x000fea0003800000 */
[----:B------:R-:W1:Y:S08]  /*a310*/  LDC.64 R24, c[0x0][0x288] ;  /* 0x0000a200ff187b82 */ /* 0x000e700000000a00 */
[----:B------:R-:W-:Y:S01]  /*a320*/  BAR.SYNC.DEFER_BLOCKING 0x0 ;  /* 0x0000000000007b1d */ /* 0x000fe20000010000 */
[----:B-1----:R-:W-:-:S04]  /*a330*/  LEA.HI R0, P0, R25, R24, RZ, 0x1 ;  /* 0x0000001819007211 */ /* 0x002fc800078108ff */
[----:B0-----:R-:W-:-:S04]  /*a340*/  IADD3.X R3, RZ, R25, RZ, P0, !PT ;  /* 0x00000019ff037210 */ /* 0x001fc800007fe4ff */
[--C-:B------:R-:W-:Y:S02]  /*a350*/  SHF.R.S64 R27, R0, 0x1, R3.reuse ;  /* 0x00000001001b7819 */ /* 0x100fe40000001003 */
[----:B------:R-:W-:Y:S02]  /*a360*/  SHF.R.S32.HI R0, RZ, 0x1f, R2 ;  /* 0x0000001fff007819 */ /* 0x000fe40000011402 */
[----:B------:R-:W-:Y:S02]  /*a370*/  SHF.R.S32.HI R29, RZ, 0x1, R3 ;  /* 0x00000001ff1d7819 */ /* 0x000fe40000011403 */
[----:B------:R-:W-:-:S04]  /*a380*/  ISETP.GT.U32.AND P0, PT, R27, R2, PT ;  /* 0x000000021b00720c */ /* 0x000fc80003f04070 */
[----:B------:R-:W-:-:S13]  /*a390*/  ISETP.GT.AND.EX P0, PT, R29, R0, PT, P0 ;  /* 0x000000001d00720c */ /* 0x000fda0003f04300 */
[----:B------:R-:W-:Y:S05]  /*a3a0*/  @!P0 EXIT ;  /* 0x000000000000894d */ /* 0x000fea0003800000 */
[----:B------:R-:W-:Y:S01]  /*a3b0*/  IMAD.WIDE.U32 R4, R24, 0x3, RZ ;  /* 0x0000000318047825 */ /* 0x000fe200078e00ff */
[----:B------:R-:W-:Y:S01]  /*a3c0*/  LEA R3, R25, R25, 0x1 ;  /* 0x0000001919037211 */ /* 0x000fe200078e08ff */
[----:B------:R-:W0:Y:S01]  /*a3d0*/  LDC.64 R16, c[0x0][0x218] ;  /* 0x00008600ff107b82 */ /* 0x000e220000000a00 */
[----:B------:R-:W-:Y:S01]  /*a3e0*/  SHF.L.U64.HI R33, R27, 0x2, R29 ;  /* 0x000000021b217819 */ /* 0x000fe2000001021d */
[----:B------:R-:W-:Y:S01]  /*a3f0*/  ULDC.64 UR4, c[0x0][0x268] ;  /* 0x00009a0000047ab9 */ /* 0x000fe20000000a00 */
[----:B------:R-:W-:-:S04]  /*a400*/  IADD3 R3, R5, R3, RZ ;  /* 0x0000000305037210 */ /* 0x000fc80007ffe0ff */
[----:B------:R-:W-:Y:S01]  /*a410*/  LEA.HI R4, P0, R3, R4, RZ, 0x1 ;  /* 0x0000000403047211 */ /* 0x000fe200078108ff */
[----:B------:R-:W1:Y:S03]  /*a420*/  LDC.64 R18, c[0x0][0x220] ;  /* 0x00008800ff127b82 */ /* 0x000e660000000a00 */
[----:B------:R-:W-:-:S04]  /*a430*/  IADD3.X R3, RZ, R3, RZ, P0, !PT ;  /* 0x00000003ff037210 */ /* 0x000fc800007fe4ff */
[--C-:B------:R-:W-:Y:S02]  /*a440*/  SHF.R.S64 R31, R4, 0x1, R3.reuse ;  /* 0x00000001041f7819 */ /* 0x100fe40000001003 */
[----:B------:R-:W-:Y:S02]  /*a450*/  SHF.R.S32.HI R4, RZ, 0x1, R3 ;  /* 0x00000001ff047819 */ /* 0x000fe40000011403 */
[----:B------:R-:W-:Y:S02]  /*a460*/  SHF.L.U64.HI R3, R24, 0x2, R25 ;  /* 0x0000000218037819 */ /* 0x000fe40000010219 */
[----:B------:R-:W-:-:S07]  /*a470*/  SHF.L.U64.HI R25, R31, 0x2, R4 ;  /* 0x000000021f197819 */ /* 0x000fce0000010204 */
.L_x_223:
        /* <DEDUP_REMOVED lines=23> */
.L_x_224:
        /* <DEDUP_REMOVED lines=9> */
.L_x_3281:


//--------------------- .text._Z35group_norm_nhwc_bwd_one_pass_kernelI11Bf16IOBf16WLi64ELi14ELi224EEv26Group_norm_nhwc_bwd_params --------------------------
	.section	.text._Z35group_norm_nhwc_bwd_one_pass_kernelI11Bf16IOBf16WLi64ELi14ELi224EEv26Group_norm_nhwc_bwd_params,"ax",@progbits
	.align	128
        .global         _Z35group_norm_nhwc_bwd_one_pass_kernelI11Bf16IOBf16WLi64ELi14ELi224EEv26Group_norm_nhwc_bwd_params
        .type           _Z35group_norm_nhwc_bwd_one_pass_kernelI11Bf16IOBf16WLi64ELi14ELi224EEv26Group_norm_nhwc_bwd_params,@function
        .size           _Z35group_norm_nhwc_bwd_one_pass_kernelI11Bf16IOBf16WLi64ELi14ELi224EEv26Group_norm_nhwc_bwd_params,(.L_x_3282 - _Z35group_norm_nhwc_bwd_one_pass_kernelI11Bf16IOBf16WLi64ELi14ELi224EEv26Group_norm_nhwc_bwd_params)
        .other          _Z35group_norm_nhwc_bwd_one_pass_kernelI11Bf16IOBf16WLi64ELi14ELi224EEv26Group_norm_nhwc_bwd_params,@"STO_CUDA_ENTRY STV_DEFAULT"
_Z35group_norm_nhwc_bwd_one_pass_kernelI11Bf16IOBf16WLi64ELi14ELi224EEv26Group_norm_nhwc_bwd_params:
.text._Z35group_norm_nhwc_bwd_one_pass_kernelI11Bf16IOBf16WLi64ELi14ELi224EEv26Group_norm_nhwc_bwd_params:
        /* <DEDUP_REMOVED lines=18> */
[----:B------:R-:W-:Y:S02]  /*0120*/  UIMAD UR10, UR13, 0x3, URZ ;  /* 0x000000030d0a78a4 */ /* 0x000fe4000f8e023f */
[----:B------:R-:W-:Y:S01]  /*0130*/  ULEA.HI UR11, UP0, UR13, UR12, URZ, 0x1 ;  /* 0x0000000c0d0b7291 */ /* 0x000fe2000f81083f */
[----:B------:R-:W0:Y:S01]  /*0140*/  LDC R41, c[0x0][0x2ac] ;  /* 0x0000ab00ff297b82 */ /* 0x000e220000000800 */
[----:B------:R-:W-:Y:S01]  /*0150*/  UIADD3 UR10, UR7, UR10, URZ ;  /* 0x0000000a070a7290 */ /* 0x000fe2000fffe03f */
[----:B------:R-:W-:Y:S01]  /*0160*/  IMAD R42, R2, -0x7, R43 ;  /* 0xfffffff9022a7824 */ /* 0x000fe200078e022b */
[----:B------:R-:W-:Y:S01]  /*0170*/  UIADD3.X UR13, URZ, UR13, URZ, UP0, !UPT ;  /* 0x0000000d3f0d7290 */ /* 0x000fe200087fe43f */
[----:B------:R-:W-:Y:S01]  /*0180*/  ULDC.64 UR18, c[0x0][0x290] ;  /* 0x0000a40000127ab9 */ /* 0x000fe20000000a00 */
[----:B------:R-:W-:-:S02]  /*0190*/  ULEA.HI UR12, UP0, UR10, UR6, URZ, 0x1 ;  /* 0x000000060a0c7291 */ /* 0x000fc4000f81083f */
[----:B------:R-:W-:Y:S01]  /*01a0*/  SHF.L.U32 R42, R42, 0x1, RZ ;  /* 0x000000012a2a7819 */ /* 0x000fe200000006ff */
[----:B------:R-:W2:Y:S01]  /*01b0*/  S2UR UR8, SR_CgaCtaId ;  /* 0x00000000000879c3 */ /* 0x000ea20000008800 */
[----:B------:R-:W-:Y:S01]  /*01c0*/  UMOV UR4, 0x400 ;  /* 0x0000040000047882 */ /* 0x000fe20000000000 */
[----:B------:R-:W-:Y:S02]  /*01d0*/  UIADD3.X UR10, URZ, UR10, URZ, UP0, !UPT ;  /* 0x0000000a3f0a7290 */ /* 0x000fe400087fe43f */
[----:B------:R-:W-:Y:S02]  /*01e0*/  USHF.R.S64 UR6, UR11, 0x1, UR13 ;  /* 0x000000010b067899 */ /* 0x000fe4000800100d */
[----:B------:R-:W-:Y:S02]  /*01f0*/  USHF.R.S64 UR12, UR12, 0x1, UR10 ;  /* 0x000000010c0c7899 */ /* 0x000fe4000800100a */
[----:B------:R-:W-:Y:S02]  /*0200*/  USHF.R.S32.HI UR11, URZ, 0x1, UR13 ;  /* 0x000000013f0b7899 */ /* 0x000fe4000801140d */
[----:B------:R-:W-:-:S02]  /*0210*/  USHF.R.S32.HI UR10, URZ, 0x1, UR10 ;  /* 0x000000013f0a7899 */ /* 0x000fc4000801140a */
[----:B------:R-:W-:Y:S02]  /*0220*/  USHF.L.U64.HI UR11, UR6, 0x2, UR11 ;  /* 0x00000002060b7899 */ /* 0x000fe4000801020b */
[----:B------:R-:W-:Y:S01]  /*0230*/  USHF.L.U64.HI UR10, UR12, 0x2, UR10 ;  /* 0x000000020c0a7899 */ /* 0x000fe2000801020a */
[----:B0-----:R-:W-:Y:S01]  /*0240*/  IMAD R41, R41, UR16, R2 ;  /* 0x0000001029297c24 */ /* 0x001fe2000f8e0202 */
[----:B------:R-:W-:Y:S01]  /*0250*/  SHF.R.S32.HI R2, RZ, 0x1f, R43 ;  /* 0x0000001fff027819 */ /* 0x000fe2000001142b */
[----:B------:R-:W-:-:S03]  /*0260*/  UMOV UR7, UR9 ;  /* 0x0000000900077c82 */ /* 0x000fc60008000000 */
[----:B------:R-:W-:Y:S01]  /*0270*/  ISETP.GE.U32.AND P1, PT, R41, UR18, PT ;  /* 0x0000001229007c0c */ /* 0x000fe2000bf26070 */
[----:B------:R-:W-:Y:S01]  /*0280*/  ULDC.U8 UR18, c[0x0][0x2a4] ;  /* 0x0000a90000127ab9 */ /* 0x000fe20000000000 */
[----:B------:R-:W-:Y:S01]  /*0290*/  SHF.R.S32.HI R3, RZ, 0x1f, R41 ;  /* 0x0000001fff037819 */ /* 0x000fe20000011429 */
[----:B--2---:R-:W-:Y:S01]  /*02a0*/  ULEA UR4, UR8, UR4, 0x18 ;  /* 0x0000000408047291 */ /* 0x004fe2000f8ec03f */
[----:B------:R-:W-:Y:S02]  /*02b0*/  LEA.HI R2, R2, R43, RZ, 0x5 ;  /* 0x0000002b02027211 */ /* 0x000fe400078f28ff */
[----:B------:R-:W-:Y:S02]  /*02c0*/  ISETP.GE.AND.EX P1, PT, R3, UR19, PT, P1 ;  /* 0x0000001303007c0c */ /* 0x000fe4000bf26310 */
[----:B------:R-:W-:Y:S02]  /*02d0*/  SHF.R.S32.HI R2, RZ, 0x5, R2 ;  /* 0x00000005ff027819 */ /* 0x000fe40000011402 */
[----:B------:R-:W-:-:S02]  /*02e0*/  ISETP.LT.U32.AND P1, PT, R43, 0xe0, !P1 ;  /* 0x000000e02b00780c */ /* 0x000fc40004f21070 */
[----:B------:R-:W-:Y:S02]  /*02f0*/  IADD3 R40, R41, 0x20, RZ ;  /* 0x0000002029287810 */ /* 0x000fe40007ffe0ff */
[----:B------:R-:W-:Y:S01]  /*0300*/  LEA R2, R2, UR4, 0x3 ;  /* 0x0000000402027c11 */ /* 0x000fe2000f8e18ff */
[----:B-1----:R-:W-:-:S08]  /*0310*/  UMOV UR4, URZ ;  /* 0x0000003f00047c82 */ /* 0x002fd00008000000 */
.L_x_252:
        /* <DEDUP_REMOVED lines=57> */
[----:B------:R-:W1:Y:S01]  /*06b0*/  @P1 LDC.64 R10, c[0x0][0x228] ;  /* 0x00008a00ff0a1b82 */ /* 0x000e620000000a00 */
[C---:B------:R-:W-:Y:S02]  /*06c0*/  @P1 IMAD R23, R41.reuse, R15, R8 ;  /* 0x0000000f29171224 */ /* 0x040fe400078e0208 */
[----:B------:R-:W-:Y:S01]  /*06d0*/  @P1 IMAD.WIDE.U32 R20, R41, R14, R48 ;  /* 0x0000000e29141225 */ /* 0x000fe200078e0030 */
[----:B------:R-:W-:Y:S02]  /*06e0*/  CS2R R38, SRZ ;  /* 0x0000000000267805 */ /* 0x000fe4000001ff00 */
[----:B------:R-:W-:Y:S02]  /*06f0*/  CS2R R36, SRZ ;  /* 0x0000000000247805 */ /* 0x000fe4000001ff00 */
[----:B------:R-:W4:Y:S01]  /*0700*/  @!P0 LDC.64 R12, c[0x0][0x230] ;  /* 0x00008c00ff0c8b82 */ /* 0x000f220000000a00 */
[----:B------:R-:W-:-:S02]  /*0710*/  @P1 IADD3 R21, R21, R23, RZ ;  /* 0x0000001715151210 */ /* 0x000fc40007ffe0ff */
[C---:B------:R-:W-:Y:S02]  /*0720*/  @P1 SHF.L.U32 R23, R20.reuse, 0x1, RZ ;  /* 0x0000000114171819 */ /* 0x040fe400000006ff */
[----:B------:R-:W-:Y:S02]  /*0730*/  @P1 SHF.L.U64.HI R8, R20, 0x1, R21 ;  /* 0x0000000114081819 */ /* 0x000fe40000010215 */
[----:B------:R-:W-:Y:S01]  /*0740*/  @!P0 MOV R20, R46 ;  /* 0x0000002e00148202 */ /* 0x000fe20000000f00 */
[-C--:B0-----:R-:W-:Y:S01]  /*0750*/  @!P0 IMAD R22, R5, R16.reuse, RZ ;  /* 0x0000001005168224 */ /* 0x081fe200078e02ff */
[----:B------:R-:W-:Y:S01]  /*0760*/  @!P0 MOV R21, R49 ;  /* 0x0000003100158202 */ /* 0x000fe20000000f00 */
[----:B------:R-:W0:Y:S02]  /*0770*/  @!P0 LDC.64 R14, c[0x0][0x228] ;  /* 0x00008a00ff0e8b82 */ /* 0x000e240000000a00 */
[----:B------:R-:W-:Y:S01]  /*0780*/  @!P0 IMAD.WIDE.U32 R20, R40, R16, R20 ;  /* 0x0000001028148225 */ /* 0x000fe200078e0014 */
[----:B--2---:R-:W-:-:S03]  /*0790*/  @P1 IADD3 R16, P2, R23, R18, RZ ;  /* 0x0000001217101210 */ /* 0x004fc60007f5e0ff */
[----:B------:R-:W-:Y:S01]  /*07a0*/  @!P0 IMAD R25, R40, R17, R22 ;  /* 0x0000001128198224 */ /* 0x000fe200078e0216 */
[----:B------:R-:W-:Y:S02]  /*07b0*/  @P1 IADD3.X R17, R8, R19, RZ, P2, !PT ;  /* 0x0000001308111210 */ /* 0x000fe400017fe4ff */
[----:B-1----:R-:W-:-:S03]  /*07c0*/  @P1 IADD3 R10, P2, R23, R10, RZ ;  /* 0x0000000a170a1210 */ /* 0x002fc60007f5e0ff */
[----:B------:R1:W5:Y:S01]  /*07d0*/  @P1 LDG.E R38, desc[UR14][R16.64] ;  /* 0x0000000e10261981 */ /* 0x000362000c1e1900 */
[----:B------:R-:W-:-:S05]  /*07e0*/  @P1 IADD3.X R11, R8, R11, RZ, P2, !PT ;  /* 0x0000000b080b1210 */ /* 0x000fca00017fe4ff */
[----:B------:R1:W5:Y:S01]  /*07f0*/  @P1 LDG.E R37, desc[UR14][R10.64] ;  /* 0x0000000e0a251981 */ /* 0x000362000c1e1900 */
[----:B------:R-:W-:Y:S02]  /*0800*/  @!P0 IADD3 R21, R21, R25, RZ ;  /* 0x0000001915158210 */ /* 0x000fe40007ffe0ff */
[C---:B------:R-:W-:Y:S02]  /*0810*/  @!P0 SHF.L.U32 R19, R20.reuse, 0x1, RZ ;  /* 0x0000000114138819 */ /* 0x040fe400000006ff */
[----:B------:R-:W-:Y:S02]  /*0820*/  @!P0 SHF.L.U64.HI R20, R20, 0x1, R21 ;  /* 0x0000000114148819 */ /* 0x000fe40000010215 */
[C---:B----4-:R-:W-:Y:S02]  /*0830*/  @!P0 IADD3 R12, P3, R19.reuse, R12, RZ ;  /* 0x0000000c130c8210 */ /* 0x050fe40007f7e0ff */
[----:B0-----:R-:W-:Y:S02]  /*0840*/  @!P0 IADD3 R14, P4, R19, R14, RZ ;  /* 0x0000000e130e8210 */ /* 0x001fe40007f9e0ff */
[----:B------:R-:W-:-:S02]  /*0850*/  @!P0 IADD3.X R13, R20, R13, RZ, P3, !PT ;  /* 0x0000000d140d8210 */ /* 0x000fc40001ffe4ff */
[----:B------:R-:W-:-:S03]  /*0860*/  @!P0 IADD3.X R15, R20, R15, RZ, P4, !PT ;  /* 0x0000000f140f8210 */ /* 0x000fc600027fe4ff */
[----:B------:R1:W5:Y:S04]  /*0870*/  @!P0 LDG.E R39, desc[UR14][R12.64] ;  /* 0x0000000e0c278981 */ /* 0x000368000c1e1900 */
[----:B------:R1:W5:Y:S01]  /*0880*/  @!P0 LDG.E R36, desc[UR14][R14.64] ;  /* 0x0000000e0e248981 */ /* 0x000362000c1e1900 */
[----:B------:R-:W-:Y:S01]  /*0890*/  UMOV UR13, 0x3f800000 ;  /* 0x3f800000000d7882 */ /* 0x000fe20000000000 */
[----:B------:R-:W-:Y:S01]  /*08a0*/  BSSY B0, `(.L_x_226) ;  /* 0x0000020000007945 */ /* 0x000fe20003800000 */
[----:B------:R-:W-:Y:S02]  /*08b0*/  CS2R R34, SRZ ;  /* 0x0000000000227805 */ /* 0x000fe4000001ff00 */
[----:B------:R-:W-:Y:S02]  /*08c0*/  CS2R R32, SRZ ;  /* 0x0000000000207805 */ /* 0x000fe4000001ff00 */
        /* <DEDUP_REMOVED lines=12> */
[----:B-1----:R-:W-:Y:S05]  /*0990*/  @P0 BRA `(.L_x_227) ;  /* 0x0000000000400947 */ /* 0x002fea0003800000 */
[----:B------:R-:W-:Y:S01]  /*09a0*/  ISETP.NE.AND P0, PT, RZ, UR18, PT ;  /* 0x00000012ff007c0c */ /* 0x000fe2000bf05270 */
[----:B------:R-:W0:Y:S01]  /*09b0*/  LDC.64 R6, c[0x0][0x238] ;  /* 0x00008e00ff067b82 */ /* 0x000e220000000a00 */
[----:B------:R-:W-:-:S04]  /*09c0*/  IADD3 R13, R42, R9, RZ ;  /* 0x000000092a0d7210 */ /* 0x000fc80007ffe0ff */
[----:B------:R-:W-:-:S07]  /*09d0*/  SHF.R.S32.HI R12, RZ, 0x1f, R13 ;  /* 0x0000001fff0c7819 */ /* 0x000fce000001140d */
[----:B------:R-:W1:Y:S01]  /*09e0*/  @P0 LDC.64 R10, c[0x0][0x240] ;  /* 0x00009000ff0a0b82 */ /* 0x000e620000000a00 */
[----:B0-----:R-:W-:-:S05]  /*09f0*/  IMAD.WIDE R6, R13, 0x2, R6 ;  /* 0x000000020d067825 */ /* 0x001fca00078e0206 */
[----:B------:R-:W2:Y:S04]  /*0a00*/  LDG.E.U16 R35, desc[UR14][R6.64] ;  /* 0x0000000e06237981 */ /* 0x000ea8000c1e1500 */
[----:B------:R-:W3:Y:S01]  /*0a10*/  LDG.E.U16 R32, desc[UR14][R6.64+0x2] ;  /* 0x0000020e06207981 */ /* 0x000ee2000c1e1500 */
[----:B-1----:R-:W-:-:S04]  /*0a20*/  @P0 LEA R8, P2, R13, R10, 0x1 ;  /* 0x0000000a0d080211 */ /* 0x002fc800078408ff */
[----:B------:R-:W-:-:S05]  /*0a30*/  @P0 LEA.HI.X R9, R13, R11, R12, 0x1, P2 ;  /* 0x0000000b0d090211 */ /* 0x000fca00010f0c0c */
[----:B------:R-:W4:Y:S04]  /*0a40*/  @P0 LDG.E.U16 R11, desc[UR14][R8.64] ;  /* 0x0000000e080b0981 */ /* 0x000f28000c1e1500 */
[----:B------:R-:W4:Y:S01]  /*0a50*/  @P0 LDG.E.U16 R10, desc[UR14][R8.64+0x2] ;  /* 0x0000020e080a0981 */ /* 0x000f22000c1e1500 */
[----:B--2---:R-:W-:Y:S02]  /*0a60*/  SHF.L.U32 R35, R35, 0x10, RZ ;  /* 0x0000001023237819 */ /* 0x004fe400000006ff */
[----:B---3--:R-:W-:Y:S02]  /*0a70*/  SHF.L.U32 R32, R32, 0x10, RZ ;  /* 0x0000001020207819 */ /* 0x008fe400000006ff */
[----:B----4-:R-:W-:Y:S02]  /*0a80*/  @P0 SHF.L.U32 R34, R11, 0x10, RZ ;  /* 0x000000100b220819 */ /* 0x010fe400000006ff */
[----:B------:R-:W-:-:S07]  /*0a90*/  @P0 SHF.L.U32 R33, R10, 0x10, RZ ;  /* 0x000000100a210819 */ /* 0x000fce00000006ff */
.L_x_227:
[----:B------:R-:W-:Y:S05]  /*0aa0*/  BSYNC B0 ;  /* 0x0000000000007941 */ /* 0x000fea0003800000 */
.L_x_226:
[----:B------:R-:W-:Y:S02]  /*0ab0*/  ISETP.NE.AND P2, PT, RZ, UR18, PT ;  /* 0x00000012ff007c0c */ /* 0x000fe4000bf45270 */
[C---:B-----5:R-:W-:Y:S02]  /*0ac0*/  PRMT R6, R38.reuse, 0x7632, R6 ;  /* 0x0000763226067816 */ /* 0x060fe40000000006 */
        /* <DEDUP_REMOVED lines=35> */
.L_x_228:
        /* <DEDUP_REMOVED lines=26> */
.L_x_229:
        /* <DEDUP_REMOVED lines=72> */
.L_x_231:
[----:B------:R-:W-:Y:S05]  /*1320*/  BSYNC B0 ;  /* 0x0000000000007941 */ /* 0x000fea0003800000 */
.L_x_230:
        /* <DEDUP_REMOVED lines=158> */
.L_x_233:
[----:B------:R-:W-:Y:S05]  /*1d10*/  BSYNC B0 ;  /* 0x0000000000007941 */ /* 0x000fea0003800000 */
.L_x_232:
        /* <DEDUP_REMOVED lines=21> */
.L_x_235:
[----:B------:R-:W-:Y:S05]  /*1e70*/  BSYNC B0 ;  /* 0x0000000000007941 */ /* 0x000fea0003800000 */
.L_x_234:
        /* <DEDUP_REMOVED lines=37> */
.L_x_238:
[----:B------:R-:W2:Y:S04]  /*20d0*/  LDG.E.STRONG.GPU R12, desc[UR14][R10.64] ;  /* 0x0000000e0a0c7981 */ /* 0x000ea8000c1ef900 */
[----:B--2---:R-:W-:Y:S01]  /*20e0*/  CCTL.IVALL ;  /* 0x00000000ff00798f */ /* 0x004fe20002000000 */
[----:B------:R-:W-:Y:S05]  /*20f0*/  YIELD ;  /* 0x0000000000007946 */ /* 0x000fea0003800000 */
[----:B------:R-:W-:-:S13]  /*2100*/  ISETP.NE.AND P0, PT, R12, R15, PT ;  /* 0x0000000f0c00720c */ /* 0x000fda0003f05270 */
[----:B------:R-:W-:Y:S05]  /*2110*/  @P0 BRA `(.L_x_238) ;  /* 0xfffffffc00ec0947 */ /* 0x000fea000383ffff */
.L_x_237:
        /* <DEDUP_REMOVED lines=17> */
.L_x_242:
        /* <DEDUP_REMOVED lines=115> */
.L_x_241:
        /* <DEDUP_REMOVED lines=61> */
.L_x_243:
[----:B------:R-:W-:-:S13]  /*2d30*/  ISETP.NE.OR P0, PT, R19, RZ, P0 ;  /* 0x000000ff1300720c */ /* 0x000fda0000705670 */
[----:B------:R-:W-:Y:S05]  /*2d40*/  @!P0 BRA `(.L_x_239) ;  /* 0x00000000007c8947 */ /* 0x000fea0003800000 */
.L_x_240:
        /* <DEDUP_REMOVED lines=31> */
.L_x_239:
        /* <DEDUP_REMOVED lines=11> */
.L_x_245:
[----:B------:R-:W-:Y:S05]  /*2ff0*/  BSYNC B0 ;  /* 0x0000000000007941 */ /* 0x000fea0003800000 */
.L_x_244:
        /* <DEDUP_REMOVED lines=16> */
.L_x_236:
        /* <DEDUP_REMOVED lines=40> */
.L_x_246:
[----:B------:R-:W-:Y:S04]  /*3380*/  BSSY B0, `(.L_x_247) ;  /* 0x0000014000007945 */ /* 0x000fe80003800000 */
[----:B------:R-:W-:Y:S05]  /*3390*/  @!P1 BRA `(.L_x_248) ;  /* 0x0000000000489947 */ /* 0x000fea0003800000 */
[C-C-:B------:R-:W-:Y:S01]  /*33a0*/  FFMA.FTZ R7, R8.reuse, R21, R9.reuse ;  /* 0x0000001508077223 */ /* 0x140fe20000010009 */
[----:B------:R-:W-:Y:S01]  /*33b0*/  FFMA.FTZ R12, R8, R24, R9 ;  /* 0x00000018080c7223 */ /* 0x000fe20000010009 */
[----:B------:R-:W-:Y:S02]  /*33c0*/  ULDC.64 UR8, c[0x0][0x288] ;  /* 0x0000a20000087ab9 */ /* 0x000fe40000000a00 */
[----:B------:R-:W-:Y:S01]  /*33d0*/  FFMA.FTZ R7, R10, R35, -R7 ;  /* 0x000000230a077223 */ /* 0x000fe20000010807 */
[----:B------:R-:W-:Y:S01]  /*33e0*/  FFMA.FTZ R12, R11, R32, -R12 ;  /* 0x000000200b0c7223 */ /* 0x000fe2000001080c */
[----:B------:R-:W-:Y:S01]  /*33f0*/  MOV R10, R46 ;  /* 0x0000002e000a7202 */ /* 0x000fe20000000f00 */
[----:B------:R-:W-:Y:S01]  /*3400*/  IMAD R14, R3, UR8, RZ ;  /* 0x00000008030e7c24 */ /* 0x000fe2000f8e02ff */
[----:B------:R-:W-:-:S03]  /*3410*/  MOV R11, R49 ;  /* 0x00000031000b7202 */ /* 0x000fc60000000f00 */
[----:B------:R-:W-:Y:S02]  /*3420*/  IMAD R13, R41, UR9, R14 ;  /* 0x00000009290d7c24 */ /* 0x000fe4000f8e020e */
[----:B------:R-:W-:Y:S01]  /*3430*/  FMUL.FTZ R14, R7, UR13 ;  /* 0x0000000d070e7c20 */ /* 0x000fe20008410000 */
[----:B------:R-:W-:Y:S01]  /*3440*/  IMAD.WIDE.U32 R10, R41, UR8, R10 ;  /* 0x00000008290a7c25 */ /* 0x000fe2000f8e000a */
[----:B------:R-:W-:-:S03]  /*3450*/  ULDC.64 UR8, c[0x0][0x210] ;  /* 0x0000840000087ab9 */ /* 0x000fc60000000a00 */
[----:B------:R-:W-:Y:S01]  /*3460*/  FMUL.FTZ R7, R12, UR13 ;  /* 0x0000000d0c077c20 */ /* 0x000fe20008410000 */
[C---:B------:R-:W-:Y:S02]  /*3470*/  LEA R12, P0, R10.reuse, UR8, 0x1 ;  /* 0x000000080a0c7c11 */ /* 0x040fe4000f8008ff */
[----:B------:R-:W-:Y:S02]  /*3480*/  IADD3 R13, R11, R13, RZ ;  /* 0x0000000d0b0d7210 */ /* 0x000fe40007ffe0ff */
[----:B------:R-:W-:Y:S02]  /*3490*/  F2FP.BF16.F32.PACK_AB R7, R7, R14 ;  /* 0x0000000e0707723e */ /* 0x000fe400000010ff */
[----:B------:R-:W-:-:S05]  /*34a0*/  LEA.HI.X R13, R10, UR9, R13, 0x1, P0 ;  /* 0x000000090a0d7c11 */ /* 0x000fca00080f0c0d */
[----:B------:R0:W-:Y:S02]  /*34b0*/  STG.E desc[UR14][R12.64], R7 ;  /* 0x000000070c007986 */ /* 0x0001e4000c10190e */
.L_x_248:
[----:B------:R-:W-:Y:S05]  /*34c0*/  BSYNC B0 ;  /* 0x0000000000007941 */ /* 0x000fea0003800000 */
.L_x_247:
[----:B------:R-:W-:Y:S01]  /*34d0*/  SHF.L.U32 R36, R36, 0x10, RZ ;  /* 0x0000001024247819 */ /* 0x000fe200000006ff */
[----:B------:R-:W-:Y:S01]  /*34e0*/  FMUL.FTZ R15, R4, UR13 ;  /* 0x0000000d040f7c20 */ /* 0x000fe20008410000 */
[----:B0-----:R-:W-:Y:S01]  /*34f0*/  SHF.L.U32 R7, R20, 0x10, RZ ;  /* 0x0000001014077819 */ /* 0x001fe200000006ff */
        /* <DEDUP_REMOVED lines=20> */
.L_x_249:
        /* <DEDUP_REMOVED lines=23> */
.L_x_251:
[----:B------:R-:W-:Y:S05]  /*37b0*/  BSYNC B0 ;  /* 0x0000000000007941 */ /* 0x000fea0003800000 */
.L_x_250:
[----:B------:R-:W-:Y:S01]  /*37c0*/  ULDC UR8, c[0x0][0x10] ;  /* 0x0000040000087ab9 */ /* 0x000fe20000000800 */
[----:B------:R-:W-:Y:S02]  /*37d0*/  UIADD3 UR4, UR4, 0x1, URZ ;  /* 0x0000000104047890 */ /* 0x000fe4000fffe03f */
[----:B------:R-:W-:-:S04]  /*37e0*/  UIADD3 UR7, UR8, UR7, URZ ;  /* 0x0000000708077290 */ /* 0x000fc8000fffe03f */
[----:B------:R-:W-:-:S06]  /*37f0*/  UISETP.GE.AND UP0, UPT, UR7, UR5, UPT ;  /* 0x000000050700728c */ /* 0x000fcc000bf06270 */
[----:B------:R-:W-:-:S13]  /*3800*/  PLOP3.LUT P0, PT, PT, PT, UP0, 0x80, 0x0 ;  /* 0x000000000000781c */ /* 0x000fda0003f0f008 */
[----:B------:R-:W-:Y:S05]  /*3810*/  @!P0 BRA `(.L_x_252) ;  /* 0xffffffc800c08947 */ /* 0x000fea000383ffff */
.L_x_225:
[----:B0-----:R-:W0:Y:S01]  /*3820*/  LDC R4, c[0x0][0xc] ;  /* 0x00000300ff047b82 */ /* 0x001e220000000800 */
[----:B------:R-:W-:Y:S01]  /*3830*/  ISETP.NE.AND P1, PT, R43, RZ, PT ;  /* 0x000000ff2b00720c */ /* 0x000fe20003f25270 */
[----:B------:R-:W-:Y:S06]  /*3840*/  BSSY B0, `(.L_x_253) ;  /* 0x0000011000007945 */ /* 0x000fec0003800000 */
[----:B------:R-:W1:Y:S08]  /*3850*/  LDC R7, c[0x0][0x10] ;  /* 0x00000400ff077b82 */ /* 0x000e700000000800 */
[----:B------:R-:W2:Y:S01]  /*3860*/  LDC.64 R2, c[0x0][0x258] ;  /* 0x00009600ff027b82 */ /* 0x000ea20000000a00 */
[----:B0-----:R-:W-:-:S02]  /*3870*/  ISETP.NE.AND P0, PT, R4, 0x1, PT ;  /* 0x000000010400780c */ /* 0x001fc40003f05270 */
[----:B-1----:R-:W-:-:S04]  /*3880*/  SHF.L.U32 R0, R7, 0x1, RZ ;  /* 0x0000000107007819 */ /* 0x002fc800000006ff */
[----:B------:R-:W-:-:S05]  /*3890*/  SEL R5, R0, RZ, P0 ;  /* 0x000000ff00057207 */ /* 0x000fca0000000000 */
[----:B--2---:R-:W-:Y:S01]  /*38a0*/  IMAD.WIDE.U32 R2, R5, 0x4, R2 ;  /* 0x0000000405027825 */ /* 0x004fe200078e0002 */
        /* <DEDUP_REMOVED lines=10> */
.L_x_254:
[----:B------:R-:W-:Y:S05]  /*3950*/  BSYNC B0 ;  /* 0x0000000000007941 */ /* 0x000fea0003800000 */
.L_x_253:
        /* <DEDUP_REMOVED lines=11> */
.L_x_256:
[----:B------:R-:W2:Y:S04]  /*3a10*/  LDG.E.STRONG.GPU R5, desc[UR14][R2.64] ;  /* 0x0000000e02057981 */ /* 0x000ea8000c1ef900 */
[----:B--2---:R-:W-:Y:S01]  /*3a20*/  CCTL.IVALL ;  /* 0x00000000ff00798f */ /* 0x004fe20002000000 */
[----:B------:R-:W-:Y:S05]  /*3a30*/  YIELD ;  /* 0x0000000000007946 */ /* 0x000fea0003800000 */
[----:B------:R-:W-:-:S13]  /*3a40*/  ISETP.NE.AND P0, PT, R5, R0, PT ;  /* 0x000000000500720c */ /* 0x000fda0003f05270 */
[----:B------:R-:W-:Y:S05]  /*3a50*/  @P0 BRA `(.L_x_256) ;  /* 0xfffffffc00ec0947 */ /* 0x000fea000383ffff */
.L_x_255:
        /* <DEDUP_REMOVED lines=24> */
.L_x_257:
[----:B------:R-:W-:-:S04]  /*3be0*/  LEA R12, P0, R43, UR4, 0x2 ;  /* 0x000000042b0c7c11 */ /* 0x000fc8000f8010ff */
[----:B------:R-:W-:Y:S02]  /*3bf0*/  LEA.HI.X R13, R43, UR5, R0, 0x2, P0 ;  /* 0x000000052b0d7c11 */ /* 0x000fe400080f1400 */
[-C--:B------:R-:W-:Y:S02]  /*3c00*/  LEA R14, P0, R20, R12.reuse, 0x2 ;  /* 0x0000000c140e7211 */ /* 0x080fe400078010ff */
[-C--:B------:R-:W-:Y:S01]  /*3c10*/  LEA R18, P2, R27, R12.reuse, 0x2 ;  /* 0x0000000c1b127211 */ /* 0x080fe200078410ff */
[----:B------:R-:W2:Y:S01]  /*3c20*/  LDG.E R0, desc[UR14][R12.64] ;  /* 0x0000000e0c007981 */ /* 0x000ea2000c1e1900 */
[----:B------:R-:W-:Y:S02]  /*3c30*/  LEA R16, P1, R2, R12, 0x2 ;  /* 0x0000000c02107211 */ /* 0x000fe400078210ff */
[C---:B------:R-:W-:Y:S02]  /*3c40*/  IADD3.X R15, R13.reuse, R31, RZ, P0, !PT ;  /* 0x0000001f0d0f7210 */ /* 0x040fe400007fe4ff */
[----:B------:R-:W-:-:S02]  /*3c50*/  IADD3.X R19, R13, R29, RZ, P2, !PT ;  /* 0x0000001d0d137210 */ /* 0x000fc400017fe4ff */
[----:B------:R-:W-:Y:S02]  /*3c60*/  IADD3.X R17, R23, R13, RZ, P1, !PT ;  /* 0x0000000d17117210 */ /* 0x000fe40000ffe4ff */
        /* <DEDUP_REMOVED lines=8> */
[----:B--2---:R-:W-:Y:S02]  /*3cf0*/  F2FP.BF16.F32.PACK_AB R3, R15, R0 ;  /* 0x000000000f03723e */ /* 0x004fe400000010ff */
[----:B------:R-:W-:Y:S02]  /*3d00*/  SHF.R.S32.HI R0, RZ, 0x1f, R43 ;  /* 0x0000001fff007819 */ /* 0x000fe4000001142b */
[----:B---3--:R-:W-:Y:S01]  /*3d10*/  F2FP.BF16.F32.PACK_AB R21, R19, R16 ;  /* 0x000000101315723e */ /* 0x008fe200000010ff */
[----:B------:R2:W-:Y:S04]  /*3d20*/  STG.E desc[UR14][R8.64], R3 ;  /* 0x0000000308007986 */ /* 0x0005e8000c10190e */
[----:B------:R2:W-:Y:S01]  /*3d30*/  STG.E desc[UR14][R10.64], R21 ;  /* 0x000000150a007986 */ /* 0x0005e2000c10190e */
[----:B------:R-:W-:-:S13]  /*3d40*/  ISETP.GT.AND.EX P0, PT, R25, R0, PT, P0 ;  /* 0x000000001900720c */ /* 0x000fda0003f04300 */
[----:B--2---:R-:W-:Y:S05]  /*3d50*/  @P0 BRA `(.L_x_257) ;  /* 0xfffffffc00a00947 */ /* 0x004fea000383ffff */
[----:B------:R-:W-:Y:S05]  /*3d60*/  EXIT ;  /* 0x000000000000794d */ /* 0x000fea0003800000 */
.L_x_258:
        /* <DEDUP_REMOVED lines=9> */
.L_x_3282:


//--------------------- .text._Z35group_norm_nhwc_bwd_one_pass_kernelI11Bf16IOBf16WLi128ELi14ELi224EEv26Group_norm_nhwc_bwd_params --------------------------
	.section	.text._Z35group_norm_nhwc_bwd_one_pass_kernelI11Bf16IOBf16WLi128ELi14ELi224EEv26Group_norm_nhwc_bwd_params,"ax",@progbits
	.align	128
        .global         _Z35group_norm_nhwc_bwd_one_pass_kernelI11Bf16IOBf16WLi128ELi14ELi224EEv26Group_norm_nhwc_bwd_params
        .type           _Z35group_norm_nhwc_bwd_one_pass_kernelI11Bf16IOBf16WLi128ELi14ELi224EEv26Group_norm_nhwc_bwd_params,@function
        .size           _Z35group_norm_nhwc_bwd_one_pass_kernelI11Bf16IOBf16WLi128ELi14ELi224EEv26Group_norm_nhwc_bwd_params,(.L_x_3283 - _Z35group_norm_nhwc_bwd_one_pass_kernelI11Bf16IOBf16WLi128ELi14ELi224EEv26Group_norm_nhwc_bwd_params)
        .other          _Z35group_norm_nhwc_bwd_one_pass_kernelI11Bf16IOBf16WLi128ELi14ELi224EEv26Group_norm_nhwc_bwd_params,@"STO_CUDA_ENTRY STV_DEFAULT"
_Z35group_norm_nhwc_bwd_one_pass_kernelI11Bf16IOBf16WLi128ELi14ELi224EEv26Group_norm_nhwc_bwd_params:
.text._Z35group_norm_nhwc_bwd_one_pass_kernelI11Bf16IOBf16WLi128ELi14ELi224EEv26Group_norm_nhwc_bwd_params:
        /* <DEDUP_REMOVED lines=59> */
.L_x_294:
[----:B0-----:R-:W0:Y:S01]  /*03b0*/  LDC R9, c[0x0][0x2a0] ;  /* 0x0000a800ff097b82 */ /* 0x001e220000000800 */
[----:B------:R-:W-:Y:S01]  /*03c0*/  IABS R6, R36 ;  /* 0x0000002400067213 */ /* 0x000fe20000000000 */
[----:B------:R-:W-:Y:S01]  /*03d0*/  ULDC.64 UR10, c[0x0][0x298] ;  /* 0x0000a600000a7ab9 */ /* 0x000fe20000000a00 */
[----:B------:R-:W-:Y:S02]  /*03e0*/  ISETP.GE.AND P3, PT, R36, RZ, PT ;  /* 0x000000ff2400720c */ /* 0x000fe40003f66270 */
[----:B------:R-:W-:Y:S02]  /*03f0*/  SHF.R.S32.HI R11, RZ, 0x1f, R48 ;  /* 0x0000001fff0b7819 */ /* 0x000fe40000011430 */
[----:B------:R-:W-:Y:S01]  /*0400*/  SHF.R.S32.HI R14, RZ, 0x1f, R35 ;  /* 0x0000001fff0e7819 */ /* 0x000fe20000011423 */
[----:B-1----:R-:W1:Y:S08]  /*0410*/  LDC R10, c[0x0][0x2ac] ;  /* 0x0000ab00ff0a7b82 */ /* 0x002e700000000800 */
[----:B--2---:R-:W2:Y:S01]  /*0420*/  @P1 LDC.64 R16, c[0x0][0x288] ;  /* 0x0000a200ff101b82 */ /* 0x004ea20000000a00 */
[----:B0-----:R-:W-:-:S07]  /*0430*/  IABS R8, R9 ;  /* 0x0000000900087213 */ /* 0x001fce0000000000 */
[----:B------:R-:W0:Y:S01]  /*0440*/  @P1 LDC.64 R12, c[0x0][0x230] ;  /* 0x00008c00ff0c1b82 */ /* 0x000e220000000a00 */
[----:B---3--:R-:W3:Y:S01]  /*0450*/  I2F.RP R3, R8 ;  /* 0x0000000800037306 */ /* 0x008ee20000209400 */
[----:B------:R-:W-:Y:S02]  /*0460*/  CS2R R38, SRZ ;  /* 0x0000000000267805 */ /* 0x000fe4000001ff00 */
[----:B------:R-:W-:-:S04]  /*0470*/  SHF.R.S32.HI R18, RZ, 0x1f, R51 ;  /* 0x0000001fff127819 */ /* 0x000fc80000011433 */
[----:B------:R-:W4:Y:S08]  /*0480*/  @P2 LDC.64 R20, c[0x0][0x230] ;  /* 0x00008c00ff142b82 */ /* 0x000f300000000a00 */
[----:B------:R-:W4:Y:S01]  /*0490*/  @P2 LDC.64 R22, c[0x0][0x228] ;  /* 0x00008a00ff162b82 */ /* 0x000f220000000a00 */
        /* <DEDUP_REMOVED lines=14> */
[----:B------:R-:W-:-:S11]  /*0580*/  ISETP.GE.AND P4, PT, R7, RZ, PT ;  /* 0x000000ff0700720c */ /* 0x000fd60003f86270 */
[-C--:B------:R-:W-:Y:S02]  /*0590*/  @!P5 IADD3 R3, R3, -R8.reuse, RZ ;  /* 0x800000080303d210 */ /* 0x080fe40007ffe0ff */
[----:B------:R-:W-:Y:S02]  /*05a0*/  @!P5 IADD3 R6, R6, 0x1, RZ ;  /* 0x000000010606d810 */ /* 0x000fe40007ffe0ff */
[CC--:B------:R-:W-:Y:S02]  /*05b0*/  ISETP.GE.U32.AND P0, PT, R3.reuse, R8.reuse, PT ;  /* 0x000000080300720c */ /* 0x0c0fe40003f06070 */
[----:B------:R-:W-:Y:S02]  /*05c0*/  ISETP.GT.U32.AND P6, PT, R8, R3, PT ;  /* 0x000000030800720c */ /* 0x000fe40003fc4070 */
[----:B------:R-:W-:Y:S02]  /*05d0*/  IADD3 R4, R3, -R8, RZ ;  /* 0x8000000803047210 */ /* 0x000fe40007ffe0ff */
[----:B------:R-:W-:-:S02]  /*05e0*/  ISETP.NE.AND P5, PT, R9, RZ, PT ;  /* 0x000000ff0900720c */ /* 0x000fc40003fa5270 */
[----:B------:R-:W-:Y:S02]  /*05f0*/  SEL R3, R4, R3, !P6 ;  /* 0x0000000304037207 */ /* 0x000fe40007000000 */
[----:B------:R-:W-:Y:S02]  /*0600*/  IADD3 R4, R0, -R5, RZ ;  /* 0x8000000500047210 */ /* 0x000fe40007ffe0ff */
[----:B------:R-:W-:Y:S02]  /*0610*/  LOP3.LUT R8, RZ, R9, RZ, 0x33, !PT ;  /* 0x00000009ff087212 */ /* 0x000fe400078e33ff */
[----:B------:R-:W-:Y:S02]  /*0620*/  LEA.HI R7, R4, R5, RZ, 0x1f ;  /* 0x0000000504077211 */ /* 0x000fe400078ff8ff */
[----:B------:R-:W1:Y:S01]  /*0630*/  LDC.64 R4, c[0x0][0x248] ;  /* 0x00009200ff047b82 */ /* 0x000e620000000a00 */
[----:B------:R-:W-:Y:S02]  /*0640*/  @P0 IADD3 R6, R6, 0x1, RZ ;  /* 0x0000000106060810 */ /* 0x000fe40007ffe0ff */
[----:B------:R-:W-:-:S02]  /*0650*/  @!P3 IADD3 R3, -R3, RZ, RZ ;  /* 0x000000ff0303b210 */ /* 0x000fc40007ffe1ff */
[----:B------:R-:W-:Y:S02]  /*0660*/  @!P4 IADD3 R6, -R6, RZ, RZ ;  /* 0x000000ff0606c210 */ /* 0x000fe40007ffe1ff */
[C---:B------:R-:W-:Y:S02]  /*0670*/  SEL R46, R8.reuse, R3, !P5 ;  /* 0x00000003082e7207 */ /* 0x040fe40006800000 */
[----:B------:R-:W-:Y:S02]  /*0680*/  SEL R3, R8, R6, !P5 ;  /* 0x0000000608037207 */ /* 0x000fe40006800000 */
[----:B------:R-:W-:Y:S01]  /*0690*/  SHF.R.U32.HI R7, RZ, 0x2, R7 ;  /* 0x00000002ff077819 */ /* 0x000fe20000011607 */
[----:B------:R-:W-:Y:S01]  /*06a0*/  IMAD R24, R46, 0xe, RZ ;  /* 0x0000000e2e187824 */ /* 0x000fe200078e02ff */
[----:B------:R-:W-:-:S03]  /*06b0*/  SHF.R.S32.HI R9, RZ, 0x1f, R3 ;  /* 0x0000001fff097819 */ /* 0x000fc60000011403 */
[----:B------:R-:W-:Y:S01]  /*06c0*/  IMAD R8, R10, UR16, R7 ;  /* 0x000000100a087c24 */ /* 0x000fe2000f8e0207 */
[----:B------:R-:W-:Y:S01]  /*06d0*/  IADD3 R6, P0, R48, R24, RZ ;  /* 0x0000001830067210 */ /* 0x000fe20007f1e0ff */
[----:B------:R-:W-:-:S03]  /*06e0*/  IMAD R10, R9, UR10, RZ ;  /* 0x0000000a090a7c24 */ /* 0x000fc6000f8e02ff */
[----:B------:R-:W-:Y:S01]  /*06f0*/  LEA.HI.X.SX32 R7, R24, R11, 0x1, P0 ;  /* 0x0000000b18077211 */ /* 0x000fe200000f0eff */
[C---:B------:R-:W-:Y:S01]  /*0700*/  IMAD R11, R3.reuse, UR11, R10 ;  /* 0x0000000b030b7c24 */ /* 0x040fe2000f8e020a */
[----:B------:R-:W-:Y:S01]  /*0710*/  IADD3 R9, R8, 0x40, RZ ;  /* 0x0000004008097810 */ /* 0x000fe20007ffe0ff */
[----:B--2---:R-:W-:Y:S02]  /*0720*/  @P1 IMAD R10, R14, R16, RZ ;  /* 0x000000100e0a1224 */ /* 0x004fe400078e02ff */
[----:B-1----:R-:W-:Y:S02]  /*0730*/  IMAD.WIDE R14, R36, 0x8, R4 ;  /* 0x00000008240e7825 */ /* 0x002fe400078e0204 */
[----:B------:R-:W1:Y:S02]  /*0740*/  @P1 LDC.64 R4, c[0x0][0x228] ;  /* 0x00008a00ff041b82 */ /* 0x000e640000000a00 */
[----:B------:R-:W-:Y:S01]  /*0750*/  IMAD.WIDE.U32 R6, R3, UR10, R6 ;  /* 0x0000000a03067c25 */ /* 0x000fe2000f8e0006 */
[----:B------:R-:W-:Y:S01]  /*0760*/  ULDC.64 UR10, c[0x0][0x290] ;  /* 0x0000a400000a7ab9 */ /* 0x000fe20000000a00 */
[----:B------:R-:W2:Y:S01]  /*0770*/  LDG.E.64 R14, desc[UR14][R14.64] ;  /* 0x0000000e0e0e7981 */ /* 0x000ea2000c1e1b00 */
[----:B------:R-:W-:Y:S01]  /*0780*/  ISETP.GE.U32.AND P0, PT, R9, UR10, PT ;  /* 0x0000000a09007c0c */ /* 0x000fe2000bf06070 */
[----:B------:R-:W-:Y:S01]  /*0790*/  @P1 IMAD R19, R35, R17, R10 ;  /* 0x0000001123131224 */ /* 0x000fe200078e020a */
[----:B------:R-:W-:-:S04]  /*07a0*/  SHF.R.S32.HI R9, RZ, 0x1f, R9 ;  /* 0x0000001fff097819 */ /* 0x000fc80000011409 */
[----:B------:R-:W-:Y:S02]  /*07b0*/  ISETP.GE.AND.EX P0, PT, R9, UR11, PT, P0 ;  /* 0x0000000b09007c0c */ /* 0x000fe4000bf06300 */
[----:B------:R-:W-:Y:S02]  /*07c0*/  IADD3 R9, R7, R11, RZ ;  /* 0x0000000b07097210 */ /* 0x000fe40007ffe0ff */
[----:B------:R-:W-:Y:S01]  /*07d0*/  ISETP.LT.U32.AND P0, PT, R0, 0xe0, !P0 ;  /* 0x000000e00000780c */ /* 0x000fe20004701070 */
[----:B------:R-:W3:Y:S01]  /*07e0*/  @P2 LDC.64 R10, c[0x0][0x288] ;  /* 0x0000a200ff0a2b82 */ /* 0x000ee20000000a00 */
[----:B------:R-:W-:Y:S02]  /*07f0*/  IADD3 R3, R8, 0x60, RZ ;  /* 0x0000006008037810 */ /* 0x000fe40007ffe0ff */
[----:B------:R-:W-:Y:S02]  /*0800*/  @P1 MOV R8, R6 ;  /* 0x0000000600081202 */ /* 0x000fe40000000f00 */
[----:B------:R-:W-:-:S02]  /*0810*/  ISETP.GE.U32.AND P3, PT, R3, UR10, PT ;  /* 0x0000000a03007c0c */ /* 0x000fc4000bf66070 */
[----:B------:R-:W-:Y:S01]  /*0820*/  SHF.R.S32.HI R3, RZ, 0x1f, R3 ;  /* 0x0000001fff037819 */ /* 0x000fe20000011403 */
[----:B------:R-:W-:-:S03]  /*0830*/  @P1 IMAD.WIDE.U32 R16, R35, R16, R8 ;  /* 0x0000001023101225 */ /* 0x000fc600078e0008 */
[----:B------:R-:W-:Y:S01]  /*0840*/  ISETP.GE.AND.EX P3, PT, R3, UR11, PT, P3 ;  /* 0x0000000b03007c0c */ /* 0x000fe2000bf66330 */
[----:B------:R-:W4:Y:S01]  /*0850*/  @P0 LDC.64 R26, c[0x0][0x288] ;  /* 0x0000a200ff1a0b82 */ /* 0x000f220000000a00 */
[----:B------:R-:W-:Y:S02]  /*0860*/  @P1 IADD3 R17, R17, R19, RZ ;  /* 0x0000001311111210 */ /* 0x000fe40007ffe0ff */
[----:B------:R-:W-:Y:S02]  /*0870*/  @P1 SHF.L.U32 R3, R16, 0x1, RZ ;  /* 0x0000000110031819 */ /* 0x000fe400000006ff */
[----:B------:R-:W-:Y:S02]  /*0880*/  ISETP.LT.U32.AND P3, PT, R0, 0xe0, !P3 ;  /* 0x000000e00000780c */ /* 0x000fe40005f61070 */
[----:B------:R-:W-:Y:S02]  /*0890*/  @P1 SHF.L.U64.HI R16, R16, 0x1, R17 ;  /* 0x0000000110101819 */ /* 0x000fe40000010211 */
[----:B0-----:R-:W-:-:S04]  /*08a0*/  @P1 IADD3 R12, P4, R3, R12, RZ ;  /* 0x0000000c030c1210 */ /* 0x001fc80007f9e0ff */
[----:B------:R-:W-:Y:S01]  /*08b0*/  @P1 IADD3.X R13, R16, R13, RZ, P4, !PT ;  /* 0x0000000d100d1210 */ /* 0x000fe200027fe4ff */
[----:B---3--:R-:W-:Y:S01]  /*08c0*/  @P2 IMAD R28, R18, R10, RZ ;  /* 0x0000000a121c2224 */ /* 0x008fe200078e02ff */
[----:B-1----:R-:W-:-:S03]  /*08d0*/  @P1 IADD3 R4, P4, R3, R4, RZ ;  /* 0x0000000403041210 */ /* 0x002fc60007f9e0ff */
[----:B------:R0:W5:Y:S01]  /*08e0*/  @P1 LDG.E R39, desc[UR14][R12.64] ;  /* 0x0000000e0c271981 */ /* 0x000162000c1e1900 */
[----:B------:R-:W1:Y:S01]  /*08f0*/  @P3 LDC.64 R18, c[0x0][0x288] ;  /* 0x0000a200ff123b82 */ /* 0x000e620000000a00 */
[----:B------:R-:W-:Y:S01]  /*0900*/  @P2 IMAD R3, R51, R11, R28 ;  /* 0x0000000b33032224 */ /* 0x000fe200078e021c */
[----:B------:R-:W-:Y:S02]  /*0910*/  CS2R R44, SRZ ;  /* 0x00000000002c7805 */ /* 0x000fe4000001ff00 */
[----:B------:R-:W-:Y:S02]  /*0920*/  @P1 IADD3.X R5, R16, R5, RZ, P4, !PT ;  /* 0x0000000510051210 */ /* 0x000fe400027fe4ff */
[----:B------:R-:W-:-:S03]  /*0930*/  SHF.R.S32.HI R25, RZ, 0x1f, R50 ;  /* 0x0000001fff197819 */ /* 0x000fc60000011432 */
[----:B------:R3:W5:Y:S01]  /*0940*/  @P1 LDG.E R45, desc[UR14][R4.64] ;  /* 0x0000000e042d1981 */ /* 0x000762000c1e1900 */
[----:B0-----:R-:W-:Y:S02]  /*0950*/  @P2 MOV R12, R6 ;  /* 0x00000006000c2202 */ /* 0x001fe40000000f00 */
[----:B------:R-:W-:Y:S02]  /*0960*/  @P2 MOV R13, R9 ;  /* 0x00000009000d2202 */ /* 0x000fe40000000f00 */
[----:B------:R-:W-:Y:S02]  /*0970*/  SHF.R.S32.HI R29, RZ, 0x1f, R49 ;  /* 0x0000001fff1d7819 */ /* 0x000fe40000011431 */
[----:B------:R-:W-:Y:S02]  /*0980*/  CS2R R40, SRZ ;  /* 0x0000000000287805 */ /* 0x000fe4000001ff00 */
[----:B------:R-:W-:Y:S01]  /*0990*/  CS2R R42, SRZ ;  /* 0x00000000002a7805 */ /* 0x000fe2000001ff00 */
[----:B------:R-:W-:Y:S01]  /*09a0*/  @P2 IMAD.WIDE.U32 R10, R51, R10, R12 ;  /* 0x0000000a330a2225 */ /* 0x000fe200078e000c */
[----:B------:R-:W0:Y:S01]  /*09b0*/  @P0 LDC.64 R16, c[0x0][0x230] ;  /* 0x00008c00ff100b82 */ /* 0x000e220000000a00 */
[----:B---3--:R-:W-:-:S02]  /*09c0*/  @P0 MOV R4, R6 ;  /* 0x0000000600040202 */ /* 0x008fc40000000f00 */
[----:B----4-:R-:W-:Y:S01]  /*09d0*/  @P0 IMAD R25, R25, R26, RZ ;  /* 0x0000001a19190224 */ /* 0x010fe200078e02ff */
[----:B------:R-:W-:Y:S02]  /*09e0*/  @P2 IADD3 R3, R11, R3, RZ ;  /* 0x000000030b032210 */ /* 0x000fe40007ffe0ff */
[----:B------:R-:W-:Y:S02]  /*09f0*/  @P2 SHF.L.U32 R11, R10, 0x1, RZ ;  /* 0x000000010a0b2819 */ /* 0x000fe400000006ff */
[----:B------:R-:W-:Y:S01]  /*0a00*/  @P0 MOV R5, R9 ;  /* 0x0000000900050202 */ /* 0x000fe20000000f00 */
[----:B------:R-:W-:Y:S01]  /*0a10*/  @P0 IMAD R25, R50, R27, R25 ;  /* 0x0000001b32190224 */ /* 0x000fe200078e0219 */
[----:B------:R-:W-:Y:S01]  /*0a20*/  @P2 SHF.L.U64.HI R3, R10, 0x1, R3 ;  /* 0x000000010a032819 */ /* 0x000fe20000010203 */
[----:B------:R-:W3:Y:S01]  /*0a30*/  @P3 LDC.64 R12, c[0x0][0x228] ;  /* 0x00008a00ff0c3b82 */ /* 0x000ee20000000a00 */
[C---:B------:R-:W-:Y:S01]  /*0a40*/  @P2 IADD3 R20, P4, R11.reuse, R20, RZ ;  /* 0x000000140b142210 */ /* 0x040fe20007f9e0ff */
[----:B------:R-:W-:Y:S01]  /*0a50*/  @P0 IMAD.WIDE.U32 R26, R50, R26, R4 ;  /* 0x0000001a321a0225 */ /* 0x000fe200078e0004 */
[----:B------:R-:W-:-:S05]  /*0a60*/  @P2 IADD3 R22, P5, R11, R22, RZ ;  /* 0x000000160b162210 */ /* 0x000fca0007fbe0ff */
[----:B------:R-:W4:Y:S01]  /*0a70*/  @P3 LDC.64 R10, c[0x0][0x230] ;  /* 0x00008c00ff0a3b82 */ /* 0x000f220000000a00 */
[----:B------:R-:W-:Y:S02]  /*0a80*/  @P0 IADD3 R27, R27, R25, RZ ;  /* 0x000000191b1b0210 */ /* 0x000fe40007ffe0ff */
[C---:B------:R-:W-:Y:S02]  /*0a90*/  @P2 IADD3.X R21, R3.reuse, R21, RZ, P4, !PT ;  /* 0x0000001503152210 */ /* 0x040fe400027fe4ff */
[----:B------:R-:W-:Y:S01]  /*0aa0*/  @P2 IADD3.X R23, R3, R23, RZ, P5, !PT ;  /* 0x0000001703172210 */ /* 0x000fe20002ffe4ff */
[----:B-1----:R-:W-:Y:S01]  /*0ab0*/  @P3 IMAD R28, R29, R18, RZ ;  /* 0x000000121d1c3224 */ /* 0x002fe200078e02ff */
[C---:B------:R-:W-:Y:S01]  /*0ac0*/  @P0 SHF.L.U32 R25, R26.reuse, 0x1, RZ ;  /* 0x000000011a190819 */ /* 0x040fe200000006ff */
[----:B------:R-:W5:Y:S01]  /*0ad0*/  @P2 LDG.E R40, desc[UR14][R20.64] ;  /* 0x0000000e14282981 */ /* 0x000f62000c1e1900 */
[----:B------:R-:W-:Y:S01]  /*0ae0*/  @P0 SHF.L.U64.HI R3, R26, 0x1, R27 ;  /* 0x000000011a030819 */ /* 0x000fe2000001021b */
[----:B------:R-:W1:Y:S01]  /*0af0*/  @P0 LDC.64 R4, c[0x0][0x228] ;  /* 0x00008a00ff040b82 */ /* 0x000e620000000a00 */
[----:B------:R-:W-:Y:S01]  /*0b00*/  @P3 MOV R26, R6 ;  /* 0x00000006001a3202 */ /* 0x000fe20000000f00 */
[----:B------:R-:W5:Y:S01]  /*0b10*/  @P2 LDG.E R44, desc[UR14][R22.64] ;  /* 0x0000000e162c2981 */ /* 0x000f62000c1e1900 */
[----:B------:R-:W-:Y:S01]  /*0b20*/  @P3 MOV R27, R9 ;  /* 0x00000009001b3202 */ /* 0x000fe20000000f00 */
[----:B------:R-:W-:-:S02]  /*0b30*/  @P3 IMAD R29, R49, R19, R28 ;  /* 0x00000013311d3224 */ /* 0x000fc400078e021c */
[----:B------:R-:W-:-:S05]  /*0b40*/  @P3 IMAD.WIDE.U32 R18, R49, R18, R26 ;  /* 0x0000001231123225 */ /* 0x000fca00078e001a */
[----:B------:R-:W-:Y:S02]  /*0b50*/  @P3 IADD3 R27, R19, R29, RZ ;  /* 0x0000001d131b3210 */ /* 0x000fe40007ffe0ff */
[C---:B------:R-:W-:Y:S02]  /*0b60*/  @P3 SHF.L.U32 R19, R18.reuse, 0x1, RZ ;  /* 0x0000000112133819 */ /* 0x040fe400000006ff */
[----:B------:R-:W-:Y:S02]  /*0b70*/  @P3 SHF.L.U64.HI R18, R18, 0x1, R27 ;  /* 0x0000000112123819 */ /* 0x000fe4000001021b */
[C---:B----4-:R-:W-:Y:S02]  /*0b80*/  @P3 IADD3 R10, P5, R19.reuse, R10, RZ ;  /* 0x0000000a130a3210 */ /* 0x050fe40007fbe0ff */
[----:B---3--:R-:W-:Y:S02]  /*0b90*/  @P3 IADD3 R12, P6, R19, R12, RZ ;  /* 0x0000000c130c3210 */ /* 0x008fe40007fde0ff */
[----:B------:R-:W-:-:S02]  /*0ba0*/  @P3 IADD3.X R11, R18, R11, RZ, P5, !PT ;  /* 0x0000000b120b3210 */ /* 0x000fc40002ffe4ff */
[----:B------:R-:W-:-:S03]  /*0bb0*/  @P3 IADD3.X R13, R18, R13, RZ, P6, !PT ;  /* 0x0000000d120d3210 */ /* 0x000fc600037fe4ff */
[----:B------:R-:W5:Y:S04]  /*0bc0*/  @P3 LDG.E R43, desc[UR14][R10.64] ;  /* 0x0000000e0a2b3981 */ /* 0x000f68000c1e1900 */
[----:B------:R-:W5:Y:S01]  /*0bd0*/  @P3 LDG.E R41, desc[UR14][R12.64] ;  /* 0x0000000e0c293981 */ /* 0x000f62000c1e1900 */
[----:B0-----:R-:W-:-:S04]  /*0be0*/  @P0 IADD3 R16, P4, R25, R16, RZ ;  /* 0x0000001019100210 */ /* 0x001fc80007f9e0ff */
[----:B------:R-:W-:Y:S02]  /*0bf0*/  @P0 IADD3.X R17, R3, R17, RZ, P4, !PT ;  /* 0x0000001103110210 */ /* 0x000fe400027fe4ff */
[----:B-1----:R-:W-:-:S03]  /*0c00*/  @P0 IADD3 R4, P4, R25, R4, RZ ;  /* 0x0000000419040210 */ /* 0x002fc60007f9e0ff */
[----:B------:R-:W5:Y:S01]  /*0c10*/  @P0 LDG.E R38, desc[UR14][R16.64] ;  /* 0x0000000e10260981 */ /* 0x000f62000c1e1900 */
[----:B------:R-:W-:-:S05]  /*0c20*/  @P0 IADD3.X R5, R3, R5, RZ, P4, !PT ;  /* 0x0000000503050210 */ /* 0x000fca00027fe4ff */
[----:B------:R0:W5:Y:S01]  /*0c30*/  @P0 LDG.E R42, desc[UR14][R4.64] ;  /* 0x0000000e042a0981 */ /* 0x000162000c1e1900 */
[----:B------:R-:W-:Y:S01]  /*0c40*/  UMOV UR11, 0x3f800000 ;  /* 0x3f800000000b7882 */ /* 0x000fe20000000000 */
[----:B------:R-:W-:Y:S01]  /*0c50*/  BSSY B0, `(.L_x_260) ;  /* 0x0000022000007945 */ /* 0x000fe20003800000 */
[----:B------:R-:W-:Y:S02]  /*0c60*/  MOV R3, RZ ;  /* 0x000000ff00037202 */ /* 0x000fe40000000f00 */
[----:B------:R-:W-:Y:S02]  /*0c70*/  MOV R34, RZ ;  /* 0x000000ff00227202 */ /* 0x000fe40000000f00 */
[----:B------:R-:W-:Y:S02]  /*0c80*/  MOV R33, RZ ;  /* 0x000000ff00217202 */ /* 0x000fe40000000f00 */
[----:B0-----:R-:W-:Y:S02]  /*0c90*/  MOV R4, RZ ;  /* 0x000000ff00047202 */ /* 0x001fe40000000f00 */
[----:B--2---:R-:W-:-:S13]  /*0ca0*/  R2UR UR13, R14 ;  /* 0x000000000e0d72ca */ /* 0x004fda00000e0000 */
        /* <DEDUP_REMOVED lines=17> */
[C---:B0-----:R-:W-:Y:S01]  /*0dc0*/  IMAD.WIDE R10, R3.reuse, 0x2, R10 ;  /* 0x00000002030a7825 */ /* 0x041fe200078e020a */
[----:B-1----:R-:W-:-:S04]  /*0dd0*/  @P0 LEA R4, P3, R3, R4, 0x1 ;  /* 0x0000000403040211 */ /* 0x002fc800078608ff */
[----:B------:R-:W-:Y:S02]  /*0de0*/  @P0 LEA.HI.X R5, R3, R5, R12, 0x1, P3 ;  /* 0x0000000503050211 */ /* 0x000fe400018f0c0c */
[----:B------:R-:W2:Y:S04]  /*0df0*/  LDG.E.U16 R3, desc[UR14][R10.64] ;  /* 0x0000000e0a037981 */ /* 0x000ea8000c1e1500 */
[----:B------:R-:W3:Y:S04]  /*0e00*/  @P0 LDG.E.U16 R14, desc[UR14][R4.64] ;  /* 0x0000000e040e0981 */ /* 0x000ee8000c1e1500 */
[----:B------:R-:W4:Y:S04]  /*0e10*/  @P0 LDG.E.U16 R13, desc[UR14][R4.64+0x2] ;  /* 0x0000020e040d0981 */ /* 0x000f28000c1e1500 */
[----:B------:R-:W4:Y:S01]  /*0e20*/  LDG.E.U16 R12, desc[UR14][R10.64+0x2] ;  /* 0x0000020e0a0c7981 */ /* 0x000f22000c1e1500 */
[----:B--2---:R-:W-:-:S02]  /*0e30*/  SHF.L.U32 R3, R3, 0x10, RZ ;  /* 0x0000001003037819 */ /* 0x004fc400000006ff */
[----:B---3--:R-:W-:Y:S02]  /*0e40*/  @P0 SHF.L.U32 R34, R14, 0x10, RZ ;  /* 0x000000100e220819 */ /* 0x008fe400000006ff */
[----:B----4-:R-:W-:Y:S02]  /*0e50*/  @P0 SHF.L.U32 R33, R13, 0x10, RZ ;  /* 0x000000100d210819 */ /* 0x010fe400000006ff */
[----:B------:R-:W-:-:S07]  /*0e60*/  SHF.L.U32 R4, R12, 0x10, RZ ;  /* 0x000000100c047819 */ /* 0x000fce00000006ff */
.L_x_261:
[----:B------:R-:W-:Y:S05]  /*0e70*/  BSYNC B0 ;  /* 0x0000000000007941 */ /* 0x000fea0003800000 */
.L_x_260:
        /* <DEDUP_REMOVED lines=37> */
.L_x_262:
        /* <DEDUP_REMOVED lines=26> */
.L_x_263:
        /* <DEDUP_REMOVED lines=36> */
.L_x_264:
        /* <DEDUP_REMOVED lines=34> */
.L_x_265:
        /* <DEDUP_REMOVED lines=81> */
.L_x_267:
[----:B------:R-:W-:Y:S05]  /*1be0*/  BSYNC B0 ;  /* 0x0000000000007941 */ /* 0x000fea0003800000 */
.L_x_266:
        /* <DEDUP_REMOVED lines=158> */
.L_x_269:
[----:B------:R-:W-:Y:S05]  /*25d0*/  BSYNC B0 ;  /* 0x0000000000007941 */ /* 0x000fea0003800000 */
.L_x_268:
        /* <DEDUP_REMOVED lines=20> */
.L_x_271:
[----:B------:R-:W-:Y:S05]  /*2720*/  BSYNC B0 ;  /* 0x0000000000007941 */ /* 0x000fea0003800000 */
.L_x_270:
        /* <DEDUP_REMOVED lines=38> */
.L_x_274:
[----:B-1----:R-:W2:Y:S04]  /*2990*/  LDG.E.STRONG.GPU R5, desc[UR14][R14.64] ;  /* 0x0000000e0e057981 */ /* 0x002ea8000c1ef900 */
[----:B--2---:R-:W-:Y:S01]  /*29a0*/  CCTL.IVALL ;  /* 0x00000000ff00798f */ /* 0x004fe20002000000 */
[----:B------:R-:W-:Y:S05]  /*29b0*/  YIELD ;  /* 0x0000000000007946 */ /* 0x000fea0003800000 */
[----:B------:R-:W-:-:S13]  /*29c0*/  ISETP.NE.AND P0, PT, R5, R18, PT ;  /* 0x000000120500720c */ /* 0x000fda0003f05270 */
[----:B------:R-:W-:Y:S05]  /*29d0*/  @P0 BRA `(.L_x_274) ;  /* 0xfffffffc00ec0947 */ /* 0x000fea000383ffff */
.L_x_273:
        /* <DEDUP_REMOVED lines=17> */
.L_x_278:
        /* <DEDUP_REMOVED lines=115> */
.L_x_277:
        /* <DEDUP_REMOVED lines=61> */
.L_x_279:
[----:B------:R-:W-:-:S13]  /*35f0*/  ISETP.NE.OR P0, PT, R5, RZ, P0 ;  /* 0x000000ff0500720c */ /* 0x000fda0000705670 */
[----:B------:R-:W-:Y:S05]  /*3600*/  @!P0 BRA `(.L_x_275) ;  /* 0x00000000007c8947 */ /* 0x000fea0003800000 */
.L_x_276:
        /* <DEDUP_REMOVED lines=31> */
.L_x_275:
        /* <DEDUP_REMOVED lines=12> */
.L_x_281:
[----:B------:R-:W-:Y:S05]  /*38c0*/  BSYNC B0 ;  /* 0x0000000000007941 */ /* 0x000fea0003800000 */
.L_x_280:
        /* <DEDUP_REMOVED lines=16> */
.L_x_272:
        /* <DEDUP_REMOVED lines=53> */
.L_x_282:
[----:B------:R-:W-:Y:S04]  /*3d20*/  BSSY B0, `(.L_x_283) ;  /* 0x0000015000007945 */ /* 0x000fe80003800000 */
[----:B------:R-:W-:Y:S05]  /*3d30*/  @!P1 BRA `(.L_x_284) ;  /* 0x00000000004c9947 */ /* 0x000fea0003800000 */
[C-C-:B------:R-:W-:Y:S01]  /*3d40*/  FFMA.FTZ R11, R5.reuse, R11, R14.reuse ;  /* 0x0000000b050b7223 */ /* 0x140fe2000001000e */
[----:B------:R-:W-:Y:S01]  /*3d50*/  SHF.R.S32.HI R13, RZ, 0x1f, R35 ;  /* 0x0000001fff0d7819 */ /* 0x000fe20000011423 */
[----:B------:R-:W-:Y:S01]  /*3d60*/  FFMA.FTZ R16, R5, R12, R14 ;  /* 0x0000000c05107223 */ /* 0x000fe2000001000e */
[----:B------:R-:W-:Y:S01]  /*3d70*/  ULDC.64 UR18, c[0x0][0x288] ;  /* 0x0000a20000127ab9 */ /* 0x000fe20000000a00 */
[----:B------:R-:W-:Y:S01]  /*3d80*/  FFMA.FTZ R12, R10, R3, -R11 ;  /* 0x000000030a0c7223 */ /* 0x000fe2000001080b */
[----:B------:R-:W-:Y:S01]  /*3d90*/  MOV R10, R6 ;  /* 0x00000006000a7202 */ /* 0x000fe20000000f00 */
[----:B------:R-:W-:Y:S01]  /*3da0*/  IMAD R18, R13, UR18, RZ ;  /* 0x000000120d127c24 */ /* 0x000fe2000f8e02ff */
[----:B------:R-:W-:Y:S01]  /*3db0*/  MOV R11, R9 ;  /* 0x00000009000b7202 */ /* 0x000fe20000000f00 */
[----:B------:R-:W-:Y:S01]  /*3dc0*/  FFMA.FTZ R15, R27, R4, -R16 ;  /* 0x000000041b0f7223 */ /* 0x000fe20000010810 */
[----:B------:R-:W-:Y:S01]  /*3dd0*/  FMUL.FTZ R16, R12, UR11 ;  /* 0x0000000b0c107c20 */ /* 0x000fe20008410000 */
[----:B------:R-:W-:-:S02]  /*3de0*/  IMAD R13, R35, UR19, R18 ;  /* 0x00000013230d7c24 */ /* 0x000fc4000f8e0212 */
        /* <DEDUP_REMOVED lines=8> */
.L_x_284:
[----:B------:R-:W-:Y:S05]  /*3e70*/  BSYNC B0 ;  /* 0x0000000000007941 */ /* 0x000fea0003800000 */
.L_x_283:
[----:B------:R-:W-:Y:S01]  /*3e80*/  FADD.FTZ R11, R40, -UR13 ;  /* 0x8000000d280b7e21 */ /* 0x000fe20008010000 */
[----:B------:R-:W-:Y:S01]  /*3e90*/  FADD.FTZ R10, R26, -UR13 ;  /* 0x8000000d1a0a7e21 */ /* 0x000fe20008010000 */
[----:B------:R-:W-:Y:S02]  /*3ea0*/  SHF.L.U32 R44, R44, 0x10, RZ ;  /* 0x000000102c2c7819 */ /* 0x000fe400000006ff */
[----:B------:R-:W-:Y:S01]  /*3eb0*/  SHF.L.U32 R25, R25, 0x10, RZ ;  /* 0x0000001019197819 */ /* 0x000fe200000006ff */
[----:B------:R-:W-:Y:S01]  /*3ec0*/  FMUL.FTZ R11, R11, UR11 ;  /* 0x0000000b0b0b7c20 */ /* 0x000fe20008410000 */
[----:B------:R-:W-:Y:S01]  /*3ed0*/  FMUL.FTZ R10, R10, UR11 ;  /* 0x0000000b0a0a7c20 */ /* 0x000fe20008410000 */
[----:B------:R-:W-:Y:S06]  /*3ee0*/  @!P4 BRA `(.L_x_285) ;  /* 0x000000000048c947 */ /* 0x000fec0003800000 */
[----:B0-----:R-:W-:Y:S01]  /*3ef0*/  FFMA.FTZ R13, R11, R3, R34 ;  /* 0x000000030b0d7223 */ /* 0x001fe20000010022 */
        /* <DEDUP_REMOVED lines=17> */
.L_x_285:
[----:B------:R-:W-:Y:S04]  /*4010*/  BSSY B0, `(.L_x_286) ;  /* 0x0000015000007945 */ /* 0x000fe80003800000 */
[----:B------:R-:W-:Y:S05]  /*4020*/  @!P2 BRA `(.L_x_287) ;  /* 0x00000000004ca947 */ /* 0x000fea0003800000 */
[C-C-:B------:R-:W-:Y:S01]  /*4030*/  FFMA.FTZ R11, R5.reuse, R11, R14.reuse ;  /* 0x0000000b050b7223 */ /* 0x140fe2000001000e */
[----:B------:R-:W-:Y:S01]  /*4040*/  FFMA.FTZ R10, R5, R10, R14 ;  /* 0x0000000a050a7223 */ /* 0x000fe2000001000e */
[----:B0-----:R-:W-:Y:S01]  /*4050*/  SHF.R.S32.HI R12, RZ, 0x1f, R51 ;  /* 0x0000001fff0c7819 */ /* 0x001fe20000011433 */
        /* <DEDUP_REMOVED lines=16> */
.L_x_287:
[----:B------:R-:W-:Y:S05]  /*4160*/  BSYNC B0 ;  /* 0x0000000000007941 */ /* 0x000fea0003800000 */
.L_x_286:
[----:B------:R-:W-:Y:S02]  /*4170*/  SHF.L.U32 R38, R38, 0x10, RZ ;  /* 0x0000001026267819 */ /* 0x000fe400000006ff */
[----:B------:R-:W-:Y:S02]  /*4180*/  SHF.L.U32 R24, R24, 0x10, RZ ;  /* 0x0000001018187819 */ /* 0x000fe400000006ff */
[----:B------:R-:W-:Y:S01]  /*4190*/  SHF.L.U32 R42, R42, 0x10, RZ ;  /* 0x000000102a2a7819 */ /* 0x000fe200000006ff */
[----:B------:R-:W-:Y:S01]  /*41a0*/  FADD.FTZ R11, R38, -UR13 ;  /* 0x8000000d260b7e21 */ /* 0x000fe20008010000 */
        /* <DEDUP_REMOVED lines=27> */
.L_x_288:
[----:B------:R-:W-:Y:S04]  /*4360*/  BSSY B0, `(.L_x_289) ;  /* 0x0000015000007945 */ /* 0x000fe80003800000 */
[----:B------:R-:W-:Y:S05]  /*4370*/  @!P0 BRA `(.L_x_290) ;  /* 0x00000000004c8947 */ /* 0x000fea0003800000 */
[C-C-:B------:R-:W-:Y:S01]  /*4380*/  FFMA.FTZ R11, R5.reuse, R11, R14.reuse ;  /* 0x0000000b050b7223 */ /* 0x140fe2000001000e */
[----:B------:R-:W-:Y:S01]  /*4390*/  FFMA.FTZ R10, R5, R10, R14 ;  /* 0x0000000a050a7223 */ /* 0x000fe2000001000e */
[----:B01----:R-:W-:Y:S01]  /*43a0*/  SHF.R.S32.HI R12, RZ, 0x1f, R50 ;  /* 0x0000001fff0c7819 */ /* 0x003fe20000011432 */
        /* <DEDUP_REMOVED lines=16> */
.L_x_290:
[----:B------:R-:W-:Y:S05]  /*44b0*/  BSYNC B0 ;  /* 0x0000000000007941 */ /* 0x000fea0003800000 */
.L_x_289:
        /* <DEDUP_REMOVED lines=9> */
[----:B012---:R-:W-:Y:S01]  /*4550*/  FMUL.FTZ R15, R33, -1.4426950216293334961 ;  /* 0xbfb8aa3b210f7820 */ /* 0x007fe20000410000 */
        /* <DEDUP_REMOVED lines=15> */
.L_x_291:
[----:B------:R-:W-:Y:S04]  /*4650*/  BSSY B0, `(.L_x_292) ;  /* 0x0000014000007945 */ /* 0x000fe80003800000 */
[----:B------:R-:W-:Y:S05]  /*4660*/  @!P3 BRA `(.L_x_293) ;  /* 0x000000000048b947 */ /* 0x000fea0003800000 */
[----:B012---:R-:W-:Y:S01]  /*4670*/  SHF.R.S32.HI R12, RZ, 0x1f, R49 ;  /* 0x0000001fff0c7819 */ /* 0x007fe20000011431 */
        /* <DEDUP_REMOVED lines=17> */
.L_x_293:
[----:B------:R-:W-:Y:S05]  /*4790*/  BSYNC B0 ;  /* 0x0000000000007941 */ /* 0x000fea0003800000 */
.L_x_292:
[----:B------:R-:W-:Y:S02]  /*47a0*/  IADD3 R36, R2, R36, RZ ;  /* 0x0000002402247210 */ /* 0x000fe40007ffe0ff */
[----:B------:R-:W-:Y:S02]  /*47b0*/  IADD3 R47, R47, 0x1, RZ ;  /* 0x000000012f2f7810 */ /* 0x000fe40007ffe0ff */
[----:B------:R-:W-:-:S13]  /*47c0*/  ISETP.GE.AND P0, PT, R36, UR4, PT ;  /* 0x0000000424007c0c */ /* 0x000fda000bf06270 */
[----:B------:R-:W-:Y:S05]  /*47d0*/  @!P0 BRA `(.L_x_294) ;  /* 0xffffffb800f48947 */ /* 0x000fea000383ffff */
.L_x_259:
[----:B------:R-:W4:Y:S01]  /*47e0*/  LDC R6, c[0x0][0xc] ;  /* 0x00000300ff067b82 */ /* 0x000f220000000800 */
[----:B------:R-:W-:Y:S01]  /*47f0*/  ISETP.NE.AND P2, PT, R0, RZ, PT ;  /* 0x000000ff0000720c */ /* 0x000fe20003f45270 */
[----:B------:R-:W-:Y:S06]  /*4800*/  BSSY B0, `(.L_x_295) ;  /* 0x0000015000007945 */ /* 0x000fec0003800000 */
[----:B------:R-:W5:Y:S08]  /*4810*/  LDC R7, c[0x0][0x10] ;  /* 0x00000400ff077b82 */ /* 0x000f700000000800 */
[----:B---3--:R-:W3:Y:S01]  /*4820*/  LDC.64 R2, c[0x0][0x258] ;  /* 0x00009600ff027b82 */ /* 0x008ee20000000a00 */
[----:B----4-:R-:W-:-:S02]  /*4830*/  IADD3 R4, R6, -0x1, RZ ;  /* 0xffffffff06047810 */ /* 0x010fc40007ffe0ff */
[----:B------:R-:W-:Y:S02]  /*4840*/  ISETP.NE.AND P1, PT, R6, 0x1, PT ;  /* 0x000000010600780c */ /* 0x000fe40003f25270 */
[----:B------:R-:W-:Y:S02]  /*4850*/  ISETP.NE.AND P0, PT, R4, UR16, PT ;  /* 0x0000001004007c0c */ /* 0x000fe4000bf05270 */
[C---:B-----5:R-:W-:Y:S02]  /*4860*/  IADD3 R5, R7.reuse, -0x1, RZ ;  /* 0xffffffff07057810 */ /* 0x060fe40007ffe0ff */
[----:B------:R-:W-:Y:S02]  /*4870*/  SHF.L.U32 R4, R7, 0x1, RZ ;  /* 0x0000000107047819 */ /* 0x000fe400000006ff */
[----:B------:R-:W-:Y:S02]  /*4880*/  ISETP.NE.OR P0, PT, R32, R5, P0 ;  /* 0x000000052000720c */ /* 0x000fe40000705670 */
[----:B------:R-:W-:-:S05]  /*4890*/  SEL R5, R4, RZ, P1 ;  /* 0x000000ff04057207 */ /* 0x000fca0000800000 */
[----:B---3--:R-:W-:Y:S01]  /*48a0*/  IMAD.WIDE.U32 R2, R5, 0x4, R2 ;  /* 0x0000000405027825 */ /* 0x008fe200078e0002 */
[----:B------:R-:W-:Y:S06]  /*48b0*/  @P2 BRA `(.L_x_296) ;  /* 0x0000000000242947 */ /* 0x000fec0003800000 */
[----:B------:R-:W3:Y:S01]  /*48c0*/  S2R R4, SR_LANEID ;  /* 0x0000000000047919 */ /* 0x000ee20000000000 */
[----:B------:R-:W-:Y:S02]  /*48d0*/  VOTEU.ANY UR4, UPT, PT ;  /* 0x0000000000047886 */ /* 0x000fe400038e0100 */
[----:B------:R-:W-:Y:S02]  /*48e0*/  UFLO.U32 UR5, UR4 ;  /* 0x00000004000572bd */ /* 0x000fe400080e0000 */
[----:B------:R-:W4:Y:S04]  /*48f0*/  POPC R5, UR4 ;  /* 0x0000000400057d09 */ /* 0x000f280008000000 */
[----:B---3--:R-:W-:-:S13]  /*4900*/  ISETP.EQ.U32.AND P1, PT, R4, UR5, PT ;  /* 0x0000000504007c0c */ /* 0x008fda000bf22070 */
[----:B------:R-:W-:Y:S06]  /*4910*/  @P1 MEMBAR.ALL.GPU ;  /* 0x0000000000001992 */ /* 0x000fec000000a000 */
[----:B------:R-:W-:-:S00]  /*4920*/  @P1 ERRBAR ;  /* 0x00000000000019ab */ /* 0x000fc00000000000 */
[----:B------:R-:W-:Y:S06]  /*4930*/  @P1 CGAERRBAR ;  /* 0x00000000000015ab */ /* 0x000fec0000000000 */
[----:B----4-:R3:W-:Y:S02]  /*4940*/  @P1 REDG.E.ADD.S32.STRONG.GPU desc[UR14][R2.64], R5 ;  /* 0x000000050200198e */ /* 0x0107e4000c10e38e */
.L_x_296:
[----:B------:R-:W-:Y:S05]  /*4950*/  BSYNC B0 ;  /* 0x0000000000007941 */ /* 0x000fea0003800000 */
.L_x_295:
[----:B------:R-:W-:Y:S05]  /*4960*/  @P0 EXIT ;  /* 0x000000000000094d */ /* 0x000fea0003800000 */
[----:B------:R-:W-:Y:S05]  /*4970*/  @P2 BRA `(.L_x_297) ;  /* 0x0000000000202947 */ /* 0x000fea0003800000 */
[----:B------:R-:W-:-:S05]  /*4980*/  IMAD R4, R6, R7, RZ ;  /* 0x0000000706047224 */ /* 0x000fca00078e02ff */
[----:B------:R-:W-:-:S13]  /*4990*/  ISETP.NE.AND P0, PT, R4, -0x1, PT ;  /* 0xffffffff0400780c */ /* 0x000fda0003f05270 */
[----:B------:R-:W-:Y:S05]  /*49a0*/  @!P0 BRA `(.L_x_297) ;  /* 0x0000000000148947 */ /* 0x000fea0003800000 */
.L_x_298:
[----:B---3--:R-:W3:Y:S04]  /*49b0*/  LDG.E.STRONG.GPU R5, desc[UR14][R2.64] ;  /* 0x0000000e02057981 */ /* 0x008ee8000c1ef900 */
[----:B---3--:R-:W-:Y:S01]  /*49c0*/  CCTL.IVALL ;  /* 0x00000000ff00798f */ /* 0x008fe20002000000 */
[----:B------:R-:W-:Y:S05]  /*49d0*/  YIELD ;  /* 0x0000000000007946 */ /* 0x000fea0003800000 */
[----:B------:R-:W-:-:S13]  /*49e0*/  ISETP.NE.AND P0, PT, R5, R4, PT ;  /* 0x000000040500720c */ /* 0x000fda0003f05270 */
[----:B------:R-:W-:Y:S05]  /*49f0*/  @P0 BRA `(.L_x_298) ;  /* 0xfffffffc00ec0947 */ /* 0x000fea000383ffff */
.L_x_297:
[----:B------:R-:W-:Y:S05]  /*4a00*/  WARPSYNC.ALL ;  /* 0x0000000000007948 */ /* 0x000fea0003800000 */
[----:B---3--:R-:W3:Y:S01]  /*4a10*/  LDC.64 R2, c[0x0][0x288] ;  /* 0x0000a200ff027b82 */ /* 0x008ee20000000a00 */
[----:B------:R-:W-:-:S07]  /*4a20*/  SHF.R.S32.HI R10, RZ, 0x1f, R0 ;  /* 0x0000001fff0a7819 */ /* 0x000fce0000011400 */
[----:B------:R-:W-:Y:S01]  /*4a30*/  BAR.SYNC.DEFER_BLOCKING 0x0 ;  /* 0x0000000000007b1d */ /* 0x000fe20000010000 */
[----:B---3--:R-:W-:-:S04]  /*4a40*/  LEA.HI R4, P0, R3, R2, RZ, 0x1 ;  /* 0x0000000203047211 */ /* 0x008fc800078108ff */
        /* <DEDUP_REMOVED lines=8> */
[----:B------:R-:W3:Y:S01]  /*4ad0*/  LDC.64 R4, c[0x0][0x218] ;  /* 0x00008600ff047b82 */ /* 0x000ee20000000a00 */
[----:B012---:R-:W-:Y:S01]  /*4ae0*/  MOV R13, R10 ;  /* 0x0000000a000d7202 */ /* 0x007fe20000000f00 */
[----:B------:R-:W-:Y:S01]  /*4af0*/  ULDC.64 UR4, c[0x0][0x268] ;  /* 0x00009a0000047ab9 */ /* 0x000fe20000000a00 */
[----:B------:R-:W-:Y:S02]  /*4b00*/  IADD3 R11, R9, R11, RZ ;  /* 0x0000000b090b7210 */ /* 0x000fe40007ffe0ff */
[----:B------:R-:W-:Y:S02]  /*4b10*/  SHF.L.U64.HI R23, R2, 0x2, R3 ;  /* 0x0000000202177819 */ /* 0x000fe40000010203 */
[----:B------:R-:W-:Y:S01]  /*4b20*/  LEA.HI R8, P0, R11, R8, RZ, 0x1 ;  /* 0x000000080b087211 */ /* 0x000fe200078108ff */
[----:B------:R-:W0:Y:S01]  /*4b30*/  LDC.64 R6, c[0x0][0x220] ;  /* 0x00008800ff067b82 */ /* 0x000e220000000a00 */
[----:B------:R-:W-:-:S02]  /*4b40*/  SHF.L.U64.HI R31, R25, 0x2, R20 ;  /* 0x00000002191f7819 */ /* 0x000fc40000010214 */
[----:B------:R-:W-:-:S04]  /*4b50*/  IADD3.X R11, RZ, R11, RZ, P0, !PT ;  /* 0x0000000bff0b7210 */ /* 0x000fc800007fe4ff */
[--C-:B------:R-:W-:Y:S02]  /*4b60*/  SHF.R.S64 R27, R8, 0x1, R11.reuse ;  /* 0x00000001081b7819 */ /* 0x100fe4000000100b */
[----:B------:R-:W-:-:S04]  /*4b70*/  SHF.R.S32.HI R8, RZ, 0x1, R11 ;  /* 0x00000001ff087819 */ /* 0x000fc8000001140b */
[----:B------:R-:W-:-:S07]  /*4b80*/  SHF.L.U64.HI R29, R27, 0x2, R8 ;  /* 0x000000021b1d7819 */ /* 0x000fce0000010208 */
.L_x_299:
[----:B------:R-:W-:-:S04]  /*4b90*/  LEA R12, P0, R0, UR4, 0x2 ;  /* 0x00000004000c7c11 */ /* 0x000fc8000f8010ff */
[----:B------:R-:W-:Y:S02]  /*4ba0*/  LEA.HI.X R13, R0, UR5, R13, 0x2, P0 ;  /* 0x00000005000d7c11 */ /* 0x000fe400080f140d */
[-C--:B------:R-:W-:Y:S02]  /*4bb0*/  LEA R14, P0, R25, R12.reuse, 0x2 ;  /* 0x0000000c190e7211 */ /* 0x080fe400078010ff */
[-C--:B------:R-:W-:Y:S01]  /*4bc0*/  LEA R18, P2, R27, R12.reuse, 0x2 ;  /* 0x0000000c1b127211 */ /* 0x080fe200078410ff */
[----:B-1----:R1:W2:Y:S01]  /*4bd0*/  LDG.E R3, desc[UR14][R12.64] ;  /* 0x0000000e0c037981 */ /* 0x0022a2000c1e1900 */
[----:B------:R-:W-:Y:S02]  /*4be0*/  LEA R16, P1, R2, R12, 0x2 ;  /* 0x0000000c02107211 */ /* 0x000fe400078210ff */
[C---:B------:R-:W-:Y:S02]  /*4bf0*/  IADD3.X R15, R13.reuse, R31, RZ, P0, !PT ;  /* 0x0000001f0d0f7210 */ /* 0x040fe400007fe4ff */
[----:B------:R-:W-:-:S02]  /*4c00*/  IADD3.X R19, R13, R29, RZ, P2, !PT ;  /* 0x0000001d0d137210 */ /* 0x000fc400017fe4ff */
[----:B------:R-:W-:Y:S01]  /*4c10*/  IADD3.X R17, R23, R13, RZ, P1, !PT ;  /* 0x0000000d17117210 */ /* 0x000fe20000ffe4ff */
[----:B------:R-:W2:Y:S04]  /*4c20*/  LDG.E R14, desc[UR14][R14.64] ;  /* 0x0000000e0e0e7981 */ /* 0x000ea8000c1e1900 */
[----:B------:R-:W4:Y:S04]  /*4c30*/  LDG.E R16, desc[UR14][R16.64] ;  /* 0x0000000e10107981 */ /* 0x000f28000c1e1900 */
[----:B------:R-:W4:Y:S01]  /*4c40*/  LDG.E R19, desc[UR14][R18.64] ;  /* 0x0000000e12137981 */ /* 0x000f22000c1e1900 */
[----:B------:R-:W-:-:S02]  /*4c50*/  SHF.L.U32 R11, R0, 0x1, RZ ;  /* 0x00000001000b7819 */ /* 0x000fc400000006ff */
[----:B------:R-:W-:-:S03]  /*4c60*/  IADD3 R0, R0, 0xe0, RZ ;  /* 0x000000e000007810 */ /* 0x000fc60007ffe0ff */
[----:B---3--:R-:W-:-:S04]  /*4c70*/  IMAD.WIDE R8, R11, 0x2, R4 ;  /* 0x000000020b087825 */ /* 0x008fc800078e0204 */
[----:B0-----:R-:W-:Y:S01]  /*4c80*/  IMAD.WIDE R10, R11, 0x2, R6 ;  /* 0x000000020b0a7825 */ /* 0x001fe200078e0206 */
[----:B------:R-:W-:Y:S02]  /*4c90*/  ISETP.GT.U32.AND P0, PT, R25, R0, PT ;  /* 0x000000001900720c */ /* 0x000fe40003f04070 */
[----:B-1----:R-:W-:-:S04]  /*4ca0*/  SHF.R.S32.HI R13, RZ, 0x1f, R0 ;  /* 0x0000001fff0d7819 */ /* 0x002fc80000011400 */
[----:B------:R-:W-:Y:S02]  /*4cb0*/  ISETP.GT.AND.EX P0, PT, R20, R13, PT, P0 ;  /* 0x0000000d1400720c */ /* 0x000fe40003f04300 */
[----:B--2---:R-:W-:Y:S02]  /*4cc0*/  F2FP.BF16.F32.PACK_AB R3, R14, R3 ;  /* 0x000000030e03723e */ /* 0x004fe400000010ff */
[----:B----4-:R-:W-:-:S03]  /*4cd0*/  F2FP.BF16.F32.PACK_AB R21, R19, R16 ;  /* 0x000000101315723e */ /* 0x010fc600000010ff */
[----:B------:R1:W-:Y:S04]  /*4ce0*/  STG.E desc[UR14][R8.64], R3 ;  /* 0x0000000308007986 */ /* 0x0003e8000c10190e */
[----:B------:R1:W-:Y:S02]  /*4cf0*/  STG.E desc[UR14][R10.64], R21 ;  /* 0x000000150a007986 */ /* 0x0003e4000c10190e */
[----:B------:R-:W-:Y:S05]  /*4d00*/  @P0 BRA `(.L_x_299) ;  /* 0xfffffffc00a00947 */ /* 0x000fea000383ffff */
[----:B------:R-:W-:Y:S05]  /*4d10*/  EXIT ;  /* 0x000000000000794d */ /* 0x000fea0003800000 */
.L_x_300:
        /* <DEDUP_REMOVED lines=14> */
.L_x_3283:


//--------------------- .text._Z35group_norm_nhwc_bwd_one_pass_kernelI11Bf16IOBf16WLi256ELi14ELi224EEv26Group_norm_nhwc_bwd_params --------------------------
	.section	.text._Z35group_norm_nhwc_bwd_one_pass_kernelI11Bf16IOBf16WLi256ELi14ELi224EEv26Group_norm_nhwc_bwd_params,"ax",@progbits
	.align	128
        .global         _Z35group_norm_nhwc_bwd_one_pass_kernelI11Bf16IOBf16WLi256ELi14ELi224EEv26Group_norm_nhwc_bwd_params
        .type           _Z35group_norm_nhwc_bwd_one_pass_kernelI11Bf16IOBf16WLi256ELi14ELi224EEv26Group_norm_nhwc_bwd_params,@function
        .size           _Z35group_norm_nhwc_bwd_one_pass_kernelI11Bf16IOBf16WLi256ELi14ELi224EEv26Group_norm_nhwc_bwd_params,(.L_x_3284 - _Z35group_norm_nhwc_bwd_one_pass_kernelI11Bf16IOBf16WLi256ELi14ELi224EEv26Group_norm_nhwc_bwd_params)
        .other          _Z35group_norm_nhwc_bwd_one_pass_kernelI11Bf16IOBf16WLi256ELi14ELi224EEv26Group_norm_nhwc_bwd_params,@"STO_CUDA_ENTRY STV_DEFAULT"
_Z35group_norm_nhwc_bwd_one_pass_kernelI11Bf16IOBf16WLi256ELi14ELi224EEv26Group_norm_nhwc_bwd_params:
.text._Z35group_norm_nhwc_bwd_one_pass_kernelI11Bf16IOBf16WLi256ELi14ELi224EEv26Group_norm_nhwc_bwd_params:
        /* <DEDUP_REMOVED lines=67> */
.L_x_352:
[----:B------:R-:W1:Y:S01]  /*0430*/  LDC R10, c[0x0][0x2a0] ;  /* 0x0000a800ff0a7b82 */ /* 0x000e620000000800 */
[----:B------:R-:W-:Y:S01]  /*0440*/  IABS R9, UR9 ;  /* 0x0000000900097c13 */ /* 0x000fe20008000000 */
[----:B------:R-:W-:Y:S01]  /*0450*/  ULDC.64 UR10, c[0x0][0x298] ;  /* 0x0000a600000a7ab9 */ /* 0x000fe20000000a00 */
[----:B------:R-:W-:Y:S02]  /*0460*/  ISETP.NE.AND P6, PT, R59, RZ, PT ;  /* 0x000000ff3b00720c */ /* 0x000fe40003fc5270 */
[C---:B------:R-:W-:Y:S02]  /*0470*/  IADD3 R17, R56.reuse, 0x20, RZ ;  /* 0x0000002038117810 */ /* 0x040fe40007ffe0ff */
[----:B------:R-:W-:Y:S01]  /*0480*/  IADD3 R41, R56, 0x80, RZ ;  /* 0x0000008038297810 */ /* 0x000fe20007ffe0ff */
[----:B------:R-:W2:Y:S01]  /*0490*/  @P5 LDC.64 R30, c[0x0][0x230] ;  /* 0x00008c00ff1e5b82 */ /* 0x000ea20000000a00 */
[----:B------:R-:W-:Y:S02]  /*04a0*/  SHF.R.S32.HI R15, RZ, 0x1f, R17 ;  /* 0x0000001fff0f7819 */ /* 0x000fe40000011411 */
[----:B------:R-:W-:-:S05]  /*04b0*/  SHF.R.S32.HI R33, RZ, 0x1f, R41 ;  /* 0x0000001fff217819 */ /* 0x000fca0000011429 */
[----:B------:R-:W3:Y:S01]  /*04c0*/  @P6 LDC.64 R36, c[0x0][0x230] ;  /* 0x00008c00ff246b82 */ /* 0x000ee20000000a00 */
[----:B-1----:R-:W-:-:S07]  /*04d0*/  IABS R8, R10 ;  /* 0x0000000a00087213 */ /* 0x002fce0000000000 */
[----:B------:R-:W1:Y:S01]  /*04e0*/  @P6 LDC.64 R34, c[0x0][0x228] ;  /* 0x00008a00ff226b82 */ /* 0x000e620000000a00 */
[----:B------:R-:W4:Y:S07]  /*04f0*/  I2F.RP R6, R8 ;  /* 0x0000000800067306 */ /* 0x000f2e0000209400 */
[----:B0-----:R-:W0:Y:S08]  /*0500*/  @P5 LDC.64 R28, c[0x0][0x228] ;  /* 0x00008a00ff1c5b82 */ /* 0x001e300000000a00 */
[----:B------:R-:W0:Y:S01]  /*0510*/  @P4 LDC.64 R26, c[0x0][0x230] ;  /* 0x00008c00ff1a4b82 */ /* 0x000e220000000a00 */
[----:B----4-:R-:W4:Y:S07]  /*0520*/  MUFU.RCP R6, R6 ;  /* 0x0000000600067308 */ /* 0x010f2e0000001000 */
[----:B------:R-:W0:Y:S08]  /*0530*/  @P4 LDC.64 R24, c[0x0][0x228] ;  /* 0x00008a00ff184b82 */ /* 0x000e300000000a00 */
[----:B------:R-:W0:Y:S01]  /*0540*/  @P3 LDC.64 R22, c[0x0][0x230] ;  /* 0x00008c00ff163b82 */ /* 0x000e220000000a00 */
[----:B----4-:R-:W-:-:S02]  /*0550*/  IADD3 R4, R6, 0xffffffe, RZ ;  /* 0x0ffffffe06047810 */ /* 0x010fc40007ffe0ff */
[----:B------:R-:W-:Y:S02]  /*0560*/  LOP3.LUT R6, R10, UR9, RZ, 0x3c, !PT ;  /* 0x000000090a067c12 */ /* 0x000fe4000f8e3cff */
[----:B------:R4:W2:Y:S03]  /*0570*/  F2I.FTZ.U32.TRUNC.NTZ R5, R4 ;  /* 0x0000000400057305 */ /* 0x0008a6000021f000 */
[----:B------:R-:W0:Y:S01]  /*0580*/  @P3 LDC.64 R20, c[0x0][0x228] ;  /* 0x00008a00ff143b82 */ /* 0x000e220000000a00 */
[----:B----4-:R-:W-:Y:S01]  /*0590*/  HFMA2.MMA R4, -RZ, RZ, 0, 0 ;  /* 0x00000000ff047435 */ /* 0x010fe200000001ff */
[----:B--2---:R-:W-:-:S05]  /*05a0*/  IADD3 R7, RZ, -R5, RZ ;  /* 0x80000005ff077210 */ /* 0x004fca0007ffe0ff */
[----:B------:R-:W-:-:S04]  /*05b0*/  IMAD R7, R7, R8, RZ ;  /* 0x0000000807077224 */ /* 0x000fc800078e02ff */
[----:B------:R-:W-:-:S06]  /*05c0*/  IMAD.HI.U32 R5, R5, R7, R4 ;  /* 0x0000000705057227 */ /* 0x000fcc00078e0004 */
[----:B------:R-:W-:-:S05]  /*05d0*/  IMAD.HI.U32 R7, R5, R9, RZ ;  /* 0x0000000905077227 */ /* 0x000fca00078e00ff */
[----:B------:R-:W-:-:S05]  /*05e0*/  IADD3 R5, -R7, RZ, RZ ;  /* 0x000000ff07057210 */ /* 0x000fca0007ffe1ff */
[C---:B------:R-:W-:Y:S02]  /*05f0*/  IMAD R5, R8.reuse, R5, R9 ;  /* 0x0000000508057224 */ /* 0x040fe400078e0209 */
[----:B------:R-:W2:Y:S03]  /*0600*/  S2R R9, SR_TID.X ;  /* 0x0000000000097919 */ /* 0x000ea60000002100 */
[----:B------:R-:W-:-:S13]  /*0610*/  ISETP.GT.U32.AND P0, PT, R8, R5, PT ;  /* 0x000000050800720c */ /* 0x000fda0003f04070 */
[-C--:B------:R-:W-:Y:S02]  /*0620*/  @!P0 IADD3 R5, R5, -R8.reuse, RZ ;  /* 0x8000000805058210 */ /* 0x080fe40007ffe0ff */
[----:B------:R-:W-:Y:S02]  /*0630*/  @!P0 IADD3 R7, R7, 0x1, RZ ;  /* 0x0000000107078810 */ /* 0x000fe40007ffe0ff */
[----:B------:R-:W-:Y:S02]  /*0640*/  ISETP.GT.U32.AND P0, PT, R8, R5, PT ;  /* 0x000000050800720c */ /* 0x000fe40003f04070 */
[----:B------:R-:W-:-:S04]  /*0650*/  IADD3 R4, R5, -R8, RZ ;  /* 0x8000000805047210 */ /* 0x000fc80007ffe0ff */
[----:B------:R-:W-:Y:S02]  /*0660*/  SEL R12, R4, R5, !P0 ;  /* 0x00000005040c7207 */ /* 0x000fe40004000000 */
[----:B------:R-:W-:Y:S01]  /*0670*/  ISETP.GE.U32.AND P0, PT, R5, R8, PT ;  /* 0x000000080500720c */ /* 0x000fe20003f06070 */
[----:B--2---:R-:W-:-:S05]  /*0680*/  IMAD.WIDE.U32 R4, R9, 0x24924925, RZ ;  /* 0x2492492509047825 */ /* 0x004fca00078e00ff */
        /* <DEDUP_REMOVED lines=9> */
[----:B------:R-:W-:-:S04]  /*0720*/  SHF.L.U32 R13, R4, 0x1, RZ ;  /* 0x00000001040d7819 */ /* 0x000fc800000006ff */
[----:B------:R-:W-:-:S07]  /*0730*/  SHF.R.S32.HI R9, RZ, 0x1f, R13 ;  /* 0x0000001fff097819 */ /* 0x000fce000001140d */
[----:B------:R-:W-:Y:S02]  /*0740*/  @!P0 IADD3 R7, -R7, RZ, RZ ;  /* 0x000000ff07078210 */ /* 0x000fe40007ffe1ff */
[----:B------:R-:W-:Y:S02]  /*0750*/  ISETP.NE.AND P0, PT, R10, RZ, PT ;  /* 0x000000ff0a00720c */ /* 0x000fe40003f05270 */
[----:B------:R-:W2:Y:S02]  /*0760*/  @P6 LDC.64 R10, c[0x0][0x288] ;  /* 0x0000a200ff0a6b82 */ /* 0x000ea40000000a00 */
[C---:B------:R-:W-:Y:S02]  /*0770*/  SEL R12, R5.reuse, R12, !P0 ;  /* 0x0000000c050c7207 */ /* 0x040fe40004000000 */
[----:B------:R-:W-:-:S03]  /*0780*/  SEL R5, R5, R7, !P0 ;  /* 0x0000000705057207 */ /* 0x000fc60004000000 */
[----:B------:R-:W-:Y:S01]  /*0790*/  IMAD R32, R12, 0xe, RZ ;  /* 0x0000000e0c207824 */ /* 0x000fe200078e02ff */
[----:B------:R-:W-:Y:S01]  /*07a0*/  SHF.R.S32.HI R4, RZ, 0x1f, R5 ;  /* 0x0000001fff047819 */ /* 0x000fe20000011405 */
[----:B------:R-:W4:Y:S03]  /*07b0*/  @P5 LDC.64 R6, c[0x0][0x288] ;  /* 0x0000a200ff065b82 */ /* 0x000f260000000a00 */
[----:B------:R-:W-:Y:S01]  /*07c0*/  IADD3 R62, P0, R13, R32, RZ ;  /* 0x000000200d3e7210 */ /* 0x000fe20007f1e0ff */
[----:B------:R-:W-:-:S03]  /*07d0*/  IMAD R4, R4, UR10, RZ ;  /* 0x0000000a04047c24 */ /* 0x000fc6000f8e02ff */
[----:B------:R-:W-:Y:S01]  /*07e0*/  LEA.HI.X.SX32 R63, R32, R9, 0x1, P0 ;  /* 0x00000009203f7211 */ /* 0x000fe200000f0eff */
[C---:B------:R-:W-:Y:S02]  /*07f0*/  IMAD R65, R5.reuse, UR11, R4 ;  /* 0x0000000b05417c24 */ /* 0x040fe4000f8e0204 */
[----:B------:R-:W-:Y:S01]  /*0800*/  IMAD.WIDE.U32 R62, R5, UR10, R62 ;  /* 0x0000000a053e7c25 */ /* 0x000fe2000f8e003e */
[----:B------:R-:W-:-:S03]  /*0810*/  ULDC.64 UR10, c[0x0][0x290] ;  /* 0x0000a400000a7ab9 */ /* 0x000fc60000000a00 */
[----:B--2---:R-:W-:Y:S01]  /*0820*/  @P6 IMAD R4, R3, R10, RZ ;  /* 0x0000000a03046224 */ /* 0x004fe200078e02ff */
[----:B------:R-:W-:Y:S02]  /*0830*/  IADD3 R65, R63, R65, RZ ;  /* 0x000000413f417210 */ /* 0x000fe40007ffe0ff */
[----:B------:R-:W-:Y:S01]  /*0840*/  @P6 MOV R64, R62 ;  /* 0x0000003e00406202 */ /* 0x000fe20000000f00 */
[C---:B------:R-:W-:Y:S02]  /*0850*/  @P6 IMAD R11, R56.reuse, R11, R4 ;  /* 0x0000000b380b6224 */ /* 0x040fe400078e0204 */
[----:B------:R-:W2:Y:S02]  /*0860*/  @P4 LDC.64 R4, c[0x0][0x288] ;  /* 0x0000a200ff044b82 */ /* 0x000ea40000000a00 */
[----:B------:R-:W-:-:S04]  /*0870*/  @P6 IMAD.WIDE.U32 R8, R56, R10, R64 ;  /* 0x0000000a38086225 */ /* 0x000fc800078e0040 */
[----:B----4-:R-:W-:Y:S01]  /*0880*/  @P5 IMAD R14, R15, R6, RZ ;  /* 0x000000060f0e5224 */ /* 0x010fe200078e02ff */
[----:B------:R-:W-:Y:S02]  /*0890*/  @P6 IADD3 R9, R9, R11, RZ ;  /* 0x0000000b09096210 */ /* 0x000fe40007ffe0ff */
[C---:B------:R-:W-:Y:S01]  /*08a0*/  @P6 SHF.L.U32 R11, R8.reuse, 0x1, RZ ;  /* 0x00000001080b6819 */ /* 0x040fe200000006ff */
[----:B------:R-:W-:Y:S01]  /*08b0*/  @P5 IMAD R15, R17, R7, R14 ;  /* 0x00000007110f5224 */ /* 0x000fe200078e020e */
[----:B------:R-:W-:Y:S02]  /*08c0*/  @P6 SHF.L.U64.HI R10, R8, 0x1, R9 ;  /* 0x00000001080a6819 */ /* 0x000fe40000010209 */
[----:B------:R-:W-:Y:S02]  /*08d0*/  @P5 MOV R8, R62 ;  /* 0x0000003e00085202 */ /* 0x000fe40000000f00 */
[----:B------:R-:W-:Y:S02]  /*08e0*/  @P5 MOV R9, R65 ;  /* 0x0000004100095202 */ /* 0x000fe40000000f00 */
[----:B---3--:R-:W-:Y:S01]  /*08f0*/  @P6 IADD3 R36, P0, R11, R36, RZ ;  /* 0x000000240b246210 */ /* 0x008fe20007f1e0ff */
[----:B------:R-:W-:Y:S01]  /*0900*/  @P5 IMAD.WIDE.U32 R6, R17, R6, R8 ;  /* 0x0000000611065225 */ /* 0x000fe200078e0008 */
[----:B------:R-:W-:-:S02]  /*0910*/  IADD3 R17, R56, 0x40, RZ ;  /* 0x0000004038117810 */ /* 0x000fc40007ffe0ff */
[----:B------:R-:W3:Y:S01]  /*0920*/  @P3 LDC.64 R8, c[0x0][0x288] ;  /* 0x0000a200ff083b82 */ /* 0x000ee20000000a00 */
[C---:B------:R-:W-:Y:S02]  /*0930*/  @P6 IADD3.X R37, R10.reuse, R37, RZ, P0, !PT ;  /* 0x000000250a256210 */ /* 0x040fe400007fe4ff */
[----:B-1----:R-:W-:Y:S02]  /*0940*/  @P6 IADD3 R34, P0, R11, R34, RZ ;  /* 0x000000220b226210 */ /* 0x002fe40007f1e0ff */
[----:B------:R-:W-:Y:S02]  /*0950*/  SHF.R.S32.HI R19, RZ, 0x1f, R17 ;  /* 0x0000001fff137819 */ /* 0x000fe40000011411 */
[----:B------:R-:W-:Y:S02]  /*0960*/  @P5 IADD3 R7, R7, R15, RZ ;  /* 0x0000000f07075210 */ /* 0x000fe40007ffe0ff */
[----:B------:R-:W-:Y:S01]  /*0970*/  @P6 IADD3.X R35, R10, R35, RZ, P0, !PT ;  /* 0x000000230a236210 */ /* 0x000fe200007fe4ff */
[----:B--2---:R-:W-:Y:S01]  /*0980*/  @P4 IMAD R14, R19, R4, RZ ;  /* 0x00000004130e4224 */ /* 0x004fe200078e02ff */
[----:B------:R-:W-:-:S02]  /*0990*/  @P5 SHF.L.U32 R11, R6, 0x1, RZ ;  /* 0x00000001060b5819 */ /* 0x000fc400000006ff */
[----:B------:R-:W-:Y:S01]  /*09a0*/  @P5 SHF.L.U64.HI R10, R6, 0x1, R7 ;  /* 0x00000001060a5819 */ /* 0x000fe20000010207 */
[----:B------:R-:W-:Y:S01]  /*09b0*/  @P4 IMAD R15, R17, R5, R14 ;  /* 0x00000005110f4224 */ /* 0x000fe200078e020e */
[----:B------:R-:W-:Y:S02]  /*09c0*/  @P4 MOV R6, R62 ;  /* 0x0000003e00064202 */ /* 0x000fe40000000f00 */
[----:B------:R-:W-:Y:S02]  /*09d0*/  @P4 MOV R7, R65 ;  /* 0x0000004100074202 */ /* 0x000fe40000000f00 */
[----:B------:R-:W-:Y:S02]  /*09e0*/  @P5 IADD3 R30, P0, R11, R30, RZ ;  /* 0x0000001e0b1e5210 */ /* 0x000fe40007f1e0ff */
[----:B------:R-:W-:Y:S01]  /*09f0*/  IADD3 R19, R56, 0x60, RZ ;  /* 0x0000006038137810 */ /* 0x000fe20007ffe0ff */
[----:B------:R-:W-:Y:S01]  /*0a00*/  @P4 IMAD.WIDE.U32 R4, R17, R4, R6 ;  /* 0x0000000411044225 */ /* 0x000fe200078e0006 */
[----:B------:R-:W-:Y:S01]  /*0a10*/  @P5 IADD3.X R31, R10, R31, RZ, P0, !PT ;  /* 0x0000001f0a1f5210 */ /* 0x000fe200007fe4ff */
[----:B------:R-:W1:Y:S01]  /*0a20*/  @P2 LDC.64 R6, c[0x0][0x288] ;  /* 0x0000a200ff062b82 */ /* 0x000e620000000a00 */
[----:B0-----:R-:W-:-:S02]  /*0a30*/  @P5 IADD3 R28, P0, R11, R28, RZ ;  /* 0x0000001c0b1c5210 */ /* 0x001fc40007f1e0ff */
[----:B------:R-:W-:Y:S02]  /*0a40*/  @P4 IADD3 R11, R5, R15, RZ ;  /* 0x0000000f050b4210 */ /* 0x000fe40007ffe0ff */
[----:B------:R-:W-:Y:S02]  /*0a50*/  SHF.R.S32.HI R15, RZ, 0x1f, R19 ;  /* 0x0000001fff0f7819 */ /* 0x000fe40000011413 */
[C---:B------:R-:W-:Y:S02]  /*0a60*/  @P4 SHF.L.U32 R5, R4.reuse, 0x1, RZ ;  /* 0x0000000104054819 */ /* 0x040fe400000006ff */
[----:B------:R-:W-:Y:S01]  /*0a70*/  @P4 SHF.L.U64.HI R16, R4, 0x1, R11 ;  /* 0x0000000104104819 */ /* 0x000fe2000001020b */
[----:B---3--:R-:W-:Y:S01]  /*0a80*/  @P3 IMAD R4, R15, R8, RZ ;  /* 0x000000080f043224 */ /* 0x008fe200078e02ff */
[----:B------:R-:W-:Y:S01]  /*0a90*/  @P5 IADD3.X R29, R10, R29, RZ, P0, !PT ;  /* 0x0000001d0a1d5210 */ /* 0x000fe200007fe4ff */
[----:B------:R-:W-:Y:S01]  /*0aa0*/  IMAD.WIDE.U32 R14, R57, 0x24924925, RZ ;  /* 0x24924925390e7825 */ /* 0x000fe200078e00ff */
[----:B------:R-:W-:-:S02]  /*0ab0*/  @P4 IADD3 R26, P0, R5, R26, RZ ;  /* 0x0000001a051a4210 */ /* 0x000fc40007f1e0ff */
[----:B------:R-:W-:Y:S01]  /*0ac0*/  @P3 MOV R10, R62 ;  /* 0x0000003e000a3202 */ /* 0x000fe20000000f00 */
[----:B------:R-:W-:Y:S01]  /*0ad0*/  @P3 IMAD R17, R19, R9, R4 ;  /* 0x0000000913113224 */ /* 0x000fe200078e0204 */
[----:B------:R-:W-:Y:S02]  /*0ae0*/  @P3 MOV R11, R65 ;  /* 0x00000041000b3202 */ /* 0x000fe40000000f00 */
[C---:B------:R-:W-:Y:S02]  /*0af0*/  @P4 IADD3.X R27, R16.reuse, R27, RZ, P0, !PT ;  /* 0x0000001b101b4210 */ /* 0x040fe400007fe4ff */
[----:B------:R-:W-:Y:S01]  /*0b00*/  @P4 IADD3 R24, P0, R5, R24, RZ ;  /* 0x0000001805184210 */ /* 0x000fe20007f1e0ff */
[----:B------:R-:W-:Y:S01]  /*0b10*/  @P3 IMAD.WIDE.U32 R10, R19, R8, R10 ;  /* 0x00000008130a3225 */ /* 0x000fe200078e000a */
[----:B------:R-:W-:Y:S01]  /*0b20*/  IADD3 R9, R57, -R15, RZ ;  /* 0x8000000f39097210 */ /* 0x000fe20007ffe0ff */
[----:B------:R-:W0:Y:S01]  /*0b30*/  @P1 LDC.64 R4, c[0x0][0x288] ;  /* 0x0000a200ff041b82 */ /* 0x000e220000000a00 */
[----:B------:R-:W-:Y:S01]  /*0b40*/  @P4 IADD3.X R25, R16, R25, RZ, P0, !PT ;  /* 0x0000001910194210 */ /* 0x000fe200007fe4ff */
[----:B-1----:R-:W-:Y:S01]  /*0b50*/  @P2 IMAD R14, R33, R6, RZ ;  /* 0x00000006210e2224 */ /* 0x002fe200078e02ff */
[----:B------:R-:W-:-:S02]  /*0b60*/  LEA.HI R8, R9, R15, RZ, 0x1f ;  /* 0x0000000f09087211 */ /* 0x000fc400078ff8ff */
[----:B------:R-:W-:Y:S01]  /*0b70*/  @P3 IADD3 R9, R11, R17, RZ ;  /* 0x000000110b093210 */ /* 0x000fe20007ffe0ff */
[----:B------:R-:W-:Y:S01]  /*0b80*/  @P2 IMAD R39, R41, R7, R14 ;  /* 0x0000000729272224 */ /* 0x000fe200078e020e */
[C---:B------:R-:W-:Y:S01]  /*0b90*/  @P3 SHF.L.U32 R33, R10.reuse, 0x1, RZ ;  /* 0x000000010a213819 */ /* 0x040fe200000006ff */
[----:B------:R-:W1:Y:S01]  /*0ba0*/  @P2 LDC.64 R18, c[0x0][0x230] ;  /* 0x00008c00ff122b82 */ /* 0x000e620000000a00 */
[----:B------:R-:W-:Y:S02]  /*0bb0*/  @P3 SHF.L.U64.HI R38, R10, 0x1, R9 ;  /* 0x000000010a263819 */ /* 0x000fe40000010209 */
[----:B------:R-:W-:Y:S02]  /*0bc0*/  @P2 MOV R10, R62 ;  /* 0x0000003e000a2202 */ /* 0x000fe40000000f00 */
[----:B------:R-:W-:Y:S02]  /*0bd0*/  @P2 MOV R11, R65 ;  /* 0x00000041000b2202 */ /* 0x000fe40000000f00 */
[----:B------:R-:W-:Y:S01]  /*0be0*/  @P3 IADD3 R22, P0, R33, R22, RZ ;  /* 0x0000001621163210 */ /* 0x000fe20007f1e0ff */
[----:B------:R-:W2:Y:S01]  /*0bf0*/  @P2 LDC.64 R16, c[0x0][0x228] ;  /* 0x00008a00ff102b82 */ /* 0x000ea20000000a00 */
[----:B------:R-:W-:Y:S01]  /*0c00*/  SHF.R.U32.HI R8, RZ, 0x2, R8 ;  /* 0x00000002ff087819 */ /* 0x000fe20000011608 */
[----:B------:R-:W-:Y:S01]  /*0c10*/  @P2 IMAD.WIDE.U32 R10, R41, R6, R10 ;  /* 0x00000006290a2225 */ /* 0x000fe200078e000a */
[----:B------:R-:W-:-:S02]  /*0c20*/  IADD3 R41, R56, 0xa0, RZ ;  /* 0x000000a038297810 */ /* 0x000fc40007ffe0ff */
[C---:B------:R-:W-:Y:S02]  /*0c30*/  @P3 IADD3.X R23, R38.reuse, R23, RZ, P0, !PT ;  /* 0x0000001726173210 */ /* 0x040fe400007fe4ff */
[----:B------:R-:W-:Y:S01]  /*0c40*/  @P3 IADD3 R20, P0, R33, R20, RZ ;  /* 0x0000001421143210 */ /* 0x000fe20007f1e0ff */
[----:B------:R-:W3:Y:S01]  /*0c50*/  @P1 LDC.64 R14, c[0x0][0x230] ;  /* 0x00008c00ff0e1b82 */ /* 0x000ee20000000a00 */
[----:B------:R-:W-:Y:S02]  /*0c60*/  SHF.R.S32.HI R43, RZ, 0x1f, R41 ;  /* 0x0000001fff2b7819 */ /* 0x000fe40000011429 */
[----:B------:R-:W-:Y:S02]  /*0c70*/  @P2 IADD3 R11, R11, R39, RZ ;  /* 0x000000270b0b2210 */ /* 0x000fe40007ffe0ff */
[----:B------:R-:W-:Y:S01]  /*0c80*/  @P3 IADD3.X R21, R38, R21, RZ, P0, !PT ;  /* 0x0000001526153210 */ /* 0x000fe200007fe4ff */
[----:B0-----:R-:W-:Y:S01]  /*0c90*/  @P1 IMAD R40, R43, R4, RZ ;  /* 0x000000042b281224 */ /* 0x001fe200078e02ff */
[C---:B------:R-:W-:Y:S01]  /*0ca0*/  @P2 SHF.L.U32 R33, R10.reuse, 0x1, RZ ;  /* 0x000000010a212819 */ /* 0x040fe200000006ff */
[----:B------:R-:W0:Y:S01]  /*0cb0*/  LDC R9, c[0x0][0x2ac] ;  /* 0x0000ab00ff097b82 */ /* 0x000e220000000800 */
[----:B------:R-:W-:Y:S01]  /*0cc0*/  @P2 SHF.L.U64.HI R38, R10, 0x1, R11 ;  /* 0x000000010a262819 */ /* 0x000fe2000001020b */
[----:B------:R-:W-:Y:S01]  /*0cd0*/  @P1 IMAD R39, R41, R5, R40 ;  /* 0x0000000529271224 */ /* 0x000fe200078e0228 */
[----:B------:R-:W-:-:S02]  /*0ce0*/  @P1 MOV R10, R62 ;  /* 0x0000003e000a1202 */ /* 0x000fc40000000f00 */
[----:B------:R-:W-:Y:S02]  /*0cf0*/  CS2R R42, SRZ ;  /* 0x00000000002a7805 */ /* 0x000fe4000001ff00 */
[----:B------:R-:W-:Y:S02]  /*0d00*/  @P1 MOV R11, R65 ;  /* 0x00000041000b1202 */ /* 0x000fe40000000f00 */
[----:B-1----:R-:W-:Y:S01]  /*0d10*/  @P2 IADD3 R18, P0, R33, R18, RZ ;  /* 0x0000001221122210 */ /* 0x002fe20007f1e0ff */
[----:B------:R-:W1:Y:S01]  /*0d20*/  @P1 LDC.64 R6, c[0x0][0x228] ;  /* 0x00008a00ff061b82 */ /* 0x000e620000000a00 */
[----:B------:R-:W-:Y:S02]  /*0d30*/  @P1 IMAD.WIDE.U32 R4, R41, R4, R10 ;  /* 0x0000000429041225 */ /* 0x000fe400078e000a */
[----:B------:R-:W-:Y:S02]  /*0d40*/  @P2 IADD3.X R19, R38, R19, RZ, P0, !PT ;  /* 0x0000001326132210 */ /* 0x000fe400007fe4ff */
[----:B------:R-:W-:-:S02]  /*0d50*/  CS2R R40, SRZ ;  /* 0x0000000000287805 */ /* 0x000fc4000001ff00 */
[----:B--2---:R-:W-:Y:S02]  /*0d60*/  @P2 IADD3 R16, P0, R33, R16, RZ ;  /* 0x0000001021102210 */ /* 0x004fe40007f1e0ff */
[----:B------:R-:W-:Y:S02]  /*0d70*/  @P1 IADD3 R11, R5, R39, RZ ;  /* 0x00000027050b1210 */ /* 0x000fe40007ffe0ff */
[----:B------:R-:W-:Y:S02]  /*0d80*/  @P1 SHF.L.U32 R5, R4, 0x1, RZ ;  /* 0x0000000104051819 */ /* 0x000fe400000006ff */
[----:B------:R-:W-:Y:S02]  /*0d90*/  @P2 IADD3.X R17, R38, R17, RZ, P0, !PT ;  /* 0x0000001126112210 */ /* 0x000fe400007fe4ff */
[----:B------:R-:W-:Y:S02]  /*0da0*/  @P1 SHF.L.U64.HI R10, R4, 0x1, R11 ;  /* 0x00000001040a1819 */ /* 0x000fe4000001020b */
[----:B---3--:R-:W-:Y:S01]  /*0db0*/  @P1 IADD3 R14, P0, R5, R14, RZ ;  /* 0x0000000e050e1210 */ /* 0x008fe20007f1e0ff */
[----:B0-----:R-:W-:Y:S01]  /*0dc0*/  IMAD R8, R9, UR16, R8 ;  /* 0x0000001009087c24 */ /* 0x001fe2000f8e0208 */
[----:B------:R-:W-:-:S02]  /*0dd0*/  IADD3 R33, R56, 0xc0, RZ ;  /* 0x000000c038217810 */ /* 0x000fc40007ffe0ff */
[----:B------:R-:W-:Y:S02]  /*0de0*/  @P1 IADD3.X R15, R10, R15, RZ, P0, !PT ;  /* 0x0000000f0a0f1210 */ /* 0x000fe400007fe4ff */
[----:B------:R-:W-:Y:S02]  /*0df0*/  IADD3 R8, R8, 0xc0, RZ ;  /* 0x000000c008087810 */ /* 0x000fe40007ffe0ff */
[----:B------:R-:W-:Y:S02]  /*0e00*/  SHF.R.S32.HI R9, RZ, 0x1f, R33 ;  /* 0x0000001fff097819 */ /* 0x000fe40000011421 */
[----:B-1----:R-:W-:Y:S02]  /*0e10*/  @P1 IADD3 R4, P0, R5, R6, RZ ;  /* 0x0000000605041210 */ /* 0x002fe40007f1e0ff */
[----:B------:R-:W-:Y:S02]  /*0e20*/  IADD3 R39, R56, 0xe0, RZ ;  /* 0x000000e038277810 */ /* 0x000fe40007ffe0ff */
[----:B------:R-:W-:-:S02]  /*0e30*/  @P1 IADD3.X R5, R10, R7, RZ, P0, !PT ;  /* 0x000000070a051210 */ /* 0x000fc400007fe4ff */
[----:B------:R-:W-:Y:S02]  /*0e40*/  ISETP.GE.U32.AND P0, PT, R8, UR10, PT ;  /* 0x0000000a08007c0c */ /* 0x000fe4000bf06070 */
[----:B------:R-:W-:-:S04]  /*0e50*/  SHF.R.S32.HI R8, RZ, 0x1f, R8 ;  /* 0x0000001fff087819 */ /* 0x000fc80000011408 */
        /* <DEDUP_REMOVED lines=12> */
[----:B-1----:R-:W-:-:S04]  /*0f20*/  @P0 IADD3 R8, P6, R11, R6, RZ ;  /* 0x000000060b080210 */ /* 0x002fc80007fde0ff */
[----:B------:R-:W-:Y:S02]  /*0f30*/  @P0 IADD3.X R9, R38, R7, RZ, P6, !PT ;  /* 0x0000000726090210 */ /* 0x000fe400037fe4ff */
[----:B------:R-:W0:Y:S01]  /*0f40*/  @P0 LDC.64 R6, c[0x0][0x228] ;  /* 0x00008a00ff060b82 */ /* 0x000e220000000a00 */
[----:B------:R-:W-:Y:S02]  /*0f50*/  SHF.R.S32.HI R33, RZ, 0x1f, R39 ;  /* 0x0000001fff217819 */ /* 0x000fe40000011427 */
[----:B------:R1:W5:Y:S01]  /*0f60*/  @P0 LDG.E R42, desc[UR14][R8.64] ;  /* 0x0000000e082a0981 */ /* 0x000362000c1e1900 */
[----:B0-----:R-:W-:-:S04]  /*0f70*/  @P0 IADD3 R10, P6, R11, R6, RZ ;  /* 0x000000060b0a0210 */ /* 0x001fc80007fde0ff */
[----:B------:R-:W-:-:S05]  /*0f80*/  @P0 IADD3.X R11, R38, R7, RZ, P6, !PT ;  /* 0x00000007260b0210 */ /* 0x000fca00037fe4ff */
[----:B------:R0:W5:Y:S01]  /*0f90*/  @P0 LDG.E R41, desc[UR14][R10.64] ;  /* 0x0000000e0a290981 */ /* 0x000162000c1e1900 */
[----:B------:R-:W-:-:S04]  /*0fa0*/  ISETP.GE.U32.AND P0, PT, R39, UR10, PT ;  /* 0x0000000a27007c0c */ /* 0x000fc8000bf06070 */
[----:B------:R-:W-:Y:S01]  /*0fb0*/  ISETP.GE.AND.EX P0, PT, R33, UR11, PT, P0 ;  /* 0x0000000b21007c0c */ /* 0x000fe2000bf06300 */
[----:B------:R-:W-:-:S03]  /*0fc0*/  ULDC.64 UR10, c[0x0][0x248] ;  /* 0x00009200000a7ab9 */ /* 0x000fc60000000a00 */
[----:B------:R-:W-:-:S13]  /*0fd0*/  ISETP.GT.U32.OR P0, PT, R57, 0xdf, P0 ;  /* 0x000000df3900780c */ /* 0x000fda0000704470 */
[----:B------:R-:W2:Y:S01]  /*0fe0*/  @!P0 LDC.64 R44, c[0x0][0x288] ;  /* 0x0000a200ff2c8b82 */ /* 0x000ea20000000a00 */
[----:B-1----:R-:W-:Y:S02]  /*0ff0*/  @!P0 MOV R8, R62 ;  /* 0x0000003e00088202 */ /* 0x002fe40000000f00 */
[----:B------:R-:W-:-:S05]  /*1000*/  @!P0 MOV R9, R65 ;  /* 0x0000004100098202 */ /* 0x000fca0000000f00 */
[----:B------:R-:W1:Y:S01]  /*1010*/  @!P0 LDC.64 R6, c[0x0][0x230] ;  /* 0x00008c00ff068b82 */ /* 0x000e620000000a00 */
[-C--:B--2---:R-:W-:Y:S02]  /*1020*/  @!P0 IMAD R38, R33, R44.reuse, RZ ;  /* 0x0000002c21268224 */ /* 0x084fe400078e02ff */
[----:B------:R-:W-:-:S04]  /*1030*/  @!P0 IMAD.WIDE.U32 R8, R39, R44, R8 ;  /* 0x0000002c27088225 */ /* 0x000fc800078e0008 */
[----:B------:R-:W-:Y:S02]  /*1040*/  @!P0 IMAD R33, R39, R45, R38 ;  /* 0x0000002d27218224 */ /* 0x000fe400078e0226 */
[----:B------:R-:W2:Y:S03]  /*1050*/  @!P0 LDC.64 R38, c[0x0][0x228] ;  /* 0x00008a00ff268b82 */ /* 0x000ea60000000a00 */
[----:B0-----:R-:W-:Y:S02]  /*1060*/  @!P0 IADD3 R11, R9, R33, RZ ;  /* 0x00000021090b8210 */ /* 0x001fe40007ffe0ff */
[C---:B------:R-:W-:Y:S02]  /*1070*/  @!P0 SHF.L.U32 R9, R8.reuse, 0x1, RZ ;  /* 0x0000000108098819 */ /* 0x040fe400000006ff */
[----:B------:R-:W-:Y:S02]  /*1080*/  @!P0 SHF.L.U64.HI R10, R8, 0x1, R11 ;  /* 0x00000001080a8819 */ /* 0x000fe4000001020b */
[----:B-1----:R-:W-:Y:S01]  /*1090*/  @!P0 IADD3 R6, P6, R9, R6, RZ ;  /* 0x0000000609068210 */ /* 0x002fe20007fde0ff */
[----:B------:R-:W-:-:S03]  /*10a0*/  UIMAD.WIDE UR10, UR9, 0x8, UR10 ;  /* 0x00000008090a78a5 */ /* 0x000fc6000f8e020a */
[----:B------:R-:W-:-:S03]  /*10b0*/  @!P0 IADD3.X R7, R10, R7, RZ, P6, !PT ;  /* 0x000000070a078210 */ /* 0x000fc600037fe4ff */
[----:B------:R-:W-:Y:S02]  /*10c0*/  MOV R11, UR11 ;  /* 0x0000000b000b7c02 */ /* 0x000fe40008000f00 */
[----:B------:R-:W-:Y:S02]  /*10d0*/  CS2R R54, SRZ ;  /* 0x0000000000367805 */ /* 0x000fe4000001ff00 */
[----:B------:R-:W-:Y:S02]  /*10e0*/  CS2R R52, SRZ ;  /* 0x0000000000347805 */ /* 0x000fe4000001ff00 */
[----:B------:R-:W-:Y:S02]  /*10f0*/  CS2R R50, SRZ ;  /* 0x0000000000327805 */ /* 0x000fe4000001ff00 */
[----:B------:R-:W-:Y:S02]  /*1100*/  CS2R R48, SRZ ;  /* 0x0000000000307805 */ /* 0x000fe4000001ff00 */
[----:B------:R-:W-:-:S02]  /*1110*/  CS2R R46, SRZ ;  /* 0x00000000002e7805 */ /* 0x000fc4000001ff00 */
[----:B------:R-:W-:Y:S01]  /*1120*/  CS2R R44, SRZ ;  /* 0x00000000002c7805 */ /* 0x000fe2000001ff00 */
[----:B------:R-:W5:Y:S01]  /*1130*/  @P5 LDG.E R55, desc[UR14][R30.64] ;  /* 0x0000000e1e375981 */ /* 0x000f62000c1e1900 */
[----:B--2---:R-:W-:-:S03]  /*1140*/  @!P0 IADD3 R8, P6, R9, R38, RZ ;  /* 0x0000002609088210 */ /* 0x004fc60007fde0ff */
[----:B------:R-:W5:Y:S01]  /*1150*/  @P5 LDG.E R52, desc[UR14][R28.64] ;  /* 0x0000000e1c345981 */ /* 0x000f62000c1e1900 */
[----:B------:R-:W-:Y:S02]  /*1160*/  @!P0 IADD3.X R9, R10, R39, RZ, P6, !PT ;  /* 0x000000270a098210 */ /* 0x000fe400037fe4ff */
[----:B------:R-:W-:Y:S01]  /*1170*/  MOV R10, UR10 ;  /* 0x0000000a000a7c02 */ /* 0x000fe20008000f00 */
[----:B------:R-:W5:Y:S01]  /*1180*/  @P4 LDG.E R50, desc[UR14][R26.64] ;  /* 0x0000000e1a324981 */ /* 0x000f62000c1e1900 */
[----:B------:R-:W-:-:S03]  /*1190*/  ISETP.NE.AND P6, PT, R59, RZ, PT ;  /* 0x000000ff3b00720c */ /* 0x000fc60003fc5270 */
[----:B------:R-:W5:Y:S04]  /*11a0*/  @P4 LDG.E R49, desc[UR14][R24.64] ;  /* 0x0000000e18314981 */ /* 0x000f68000c1e1900 */
[----:B------:R-:W2:Y:S04]  /*11b0*/  LDG.E.64 R10, desc[UR14][R10.64] ;  /* 0x0000000e0a0a7981 */ /* 0x000ea8000c1e1b00 */
[----:B------:R-:W5:Y:S04]  /*11c0*/  @P3 LDG.E R51, desc[UR14][R22.64] ;  /* 0x0000000e16333981 */ /* 0x000f68000c1e1900 */
[----:B------:R-:W5:Y:S04]  /*11d0*/  @P6 LDG.E R54, desc[UR14][R36.64] ;  /* 0x0000000e24366981 */ /* 0x000f68000c1e1900 */
[----:B------:R-:W5:Y:S04]  /*11e0*/  @P6 LDG.E R53, desc[UR14][R34.64] ;  /* 0x0000000e22356981 */ /* 0x000f68000c1e1900 */
[----:B------:R-:W5:Y:S04]  /*11f0*/  @P3 LDG.E R48, desc[UR14][R20.64] ;  /* 0x0000000e14303981 */ /* 0x000f68000c1e1900 */
[----:B------:R-:W5:Y:S04]  /*1200*/  @P2 LDG.E R46, desc[UR14][R18.64] ;  /* 0x0000000e122e2981 */ /* 0x000f68000c1e1900 */
[----:B------:R-:W5:Y:S04]  /*1210*/  @P2 LDG.E R45, desc[UR14][R16.64] ;  /* 0x0000000e102d2981 */ /* 0x000f68000c1e1900 */
[----:B------:R-:W5:Y:S04]  /*1220*/  @P1 LDG.E R47, desc[UR14][R14.64] ;  /* 0x0000000e0e2f1981 */ /* 0x000f68000c1e1900 */
[----:B------:R0:W5:Y:S04]  /*1230*/  @!P0 LDG.E R43, desc[UR14][R6.64] ;  /* 0x0000000e062b8981 */ /* 0x000168000c1e1900 */
[----:B------:R1:W5:Y:S01]  /*1240*/  @!P0 LDG.E R40, desc[UR14][R8.64] ;  /* 0x0000000e08288981 */ /* 0x000362000c1e1900 */
[----:B------:R-:W-:Y:S01]  /*1250*/  UMOV UR13, 0x3f800000 ;  /* 0x3f800000000d7882 */ /* 0x000fe20000000000 */
[----:B------:R-:W-:Y:S02]  /*1260*/  BSSY B0, `(.L_x_302) ;  /* 0x0000024000007945 */ /* 0x000fe40003800000 */
[----:B------:R3:W5:Y:S01]  /*1270*/  @P1 LDG.E R44, desc[UR14][R4.64] ;  /* 0x0000000e042c1981 */ /* 0x000762000c1e1900 */
[----:B0-----:R-:W-:Y:S01]  /*1280*/  MOV R6, RZ ;  /* 0x000000ff00067202 */ /* 0x001fe20000000f00 */
[----:B-1----:R-:W-:Y:S01]  /*1290*/  HFMA2.MMA R9, -RZ, RZ, 0, 0 ;  /* 0x00000000ff097435 */ /* 0x002fe200000001ff */
[----:B---3--:R-:W-:-:S02]  /*12a0*/  CS2R R4, SRZ ;  /* 0x0000000000047805 */ /* 0x008fc4000001ff00 */
        /* <DEDUP_REMOVED lines=10> */
[----:B------:R-:W0:Y:S01]  /*1350*/  @P0 MUFU.RSQ R10, R10 ;  /* 0x0000000a000a0308 */ /* 0x000e220000001400 */
[----:B------:R-:W-:-:S13]  /*1360*/  PLOP3.LUT P0, PT, PT, PT, UP0, 0x80, 0x0 ;  /* 0x000000000000781c */ /* 0x000fda0003f0f008 */
[----:B0-----:R-:W-:Y:S02]  /*1370*/  @P0 R2UR UR13, R10 ;  /* 0x000000000a0d02ca */ /* 0x001fe400000e0000 */
[----:B------:R-:W-:-:S13]  /*1380*/  ISETP.GT.U32.AND P0, PT, R57, 0xdf, PT ;  /* 0x000000df3900780c */ /* 0x000fda0003f04070 */
[----:B------:R-:W-:Y:S05]  /*1390*/  @P0 BRA `(.L_x_303) ;  /* 0x0000000000400947 */ /* 0x000fea0003800000 */
[----:B------:R-:W-:Y:S01]  /*13a0*/  ISETP.NE.AND P0, PT, RZ, UR10, PT ;  /* 0x0000000aff007c0c */ /* 0x000fe2000bf05270 */
[----:B------:R-:W0:Y:S01]  /*13b0*/  LDC.64 R10, c[0x0][0x238] ;  /* 0x00008e00ff0a7b82 */ /* 0x000e220000000a00 */
[----:B------:R-:W-:-:S04]  /*13c0*/  IADD3 R13, R13, R32, RZ ;  /* 0x000000200d0d7210 */ /* 0x000fc80007ffe0ff */
[----:B------:R-:W-:-:S07]  /*13d0*/  SHF.R.S32.HI R6, RZ, 0x1f, R13 ;  /* 0x0000001fff067819 */ /* 0x000fce000001140d */
[----:B------:R-:W1:Y:S01]  /*13e0*/  @P0 LDC.64 R14, c[0x0][0x240] ;  /* 0x00009000ff0e0b82 */ /* 0x000e620000000a00 */
[----:B0-----:R-:W-:-:S05]  /*13f0*/  IMAD.WIDE R10, R13, 0x2, R10 ;  /* 0x000000020d0a7825 */ /* 0x001fca00078e020a */
[----:B------:R-:W2:Y:S01]  /*1400*/  LDG.E.U16 R9, desc[UR14][R10.64] ;  /* 0x0000000e0a097981 */ /* 0x000ea2000c1e1500 */
[----:B-1----:R-:W-:-:S04]  /*1410*/  @P0 LEA R14, P6, R13, R14, 0x1 ;  /* 0x0000000e0d0e0211 */ /* 0x002fc800078c08ff */
[----:B------:R-:W-:Y:S02]  /*1420*/  @P0 LEA.HI.X R15, R13, R15, R6, 0x1, P6 ;  /* 0x0000000f0d0f0211 */ /* 0x000fe400030f0c06 */
[----:B------:R-:W3:Y:S04]  /*1430*/  LDG.E.U16 R6, desc[UR14][R10.64+0x2] ;  /* 0x0000020e0a067981 */ /* 0x000ee8000c1e1500 */
[----:B------:R-:W4:Y:S04]  /*1440*/  @P0 LDG.E.U16 R8, desc[UR14][R14.64] ;  /* 0x0000000e0e080981 */ /* 0x000f28000c1e1500 */
[----:B------:R-:W4:Y:S01]  /*1450*/  @P0 LDG.E.U16 R7, desc[UR14][R14.64+0x2] ;  /* 0x0000020e0e070981 */ /* 0x000f22000c1e1500 */
[----:B--2---:R-:W-:-:S02]  /*1460*/  SHF.L.U32 R9, R9, 0x10, RZ ;  /* 0x0000001009097819 */ /* 0x004fc400000006ff */
[----:B---3--:R-:W-:Y:S02]  /*1470*/  SHF.L.U32 R6, R6, 0x10, RZ ;  /* 0x0000001006067819 */ /* 0x008fe400000006ff */
[----:B----4-:R-:W-:Y:S02]  /*1480*/  @P0 SHF.L.U32 R4, R8, 0x10, RZ ;  /* 0x0000001008040819 */ /* 0x010fe400000006ff */
[----:B------:R-:W-:-:S07]  /*1490*/  @P0 SHF.L.U32 R5, R7, 0x10, RZ ;  /* 0x0000001007050819 */ /* 0x000fce00000006ff */
.L_x_303:
[----:B------:R-:W-:Y:S05]  /*14a0*/  BSYNC B0 ;  /* 0x0000000000007941 */ /* 0x000fea0003800000 */
.L_x_302:
[----:B------:R-:W-:Y:S02]  /*14b0*/  ISETP.NE.AND P0, PT, RZ, UR10, PT ;  /* 0x0000000aff007c0c */ /* 0x000fe4000bf05270 */
[C---:B-----5:R-:W-:Y:S02]  /*14c0*/  PRMT R7, R54.reuse, 0x7632, R7 ;  /* 0x0000763236077816 */ /* 0x060fe40000000007 */
[----:B------:R-:W-:Y:S02]  /*14d0*/  SHF.L.U32 R8, R54, 0x10, RZ ;  /* 0x0000001036087819 */ /* 0x000fe400000006ff */
[----:B------:R-:W-:Y:S02]  /*14e0*/  PRMT R10, R55, 0x7632, R10 ;  /* 0x00007632370a7816 */ /* 0x000fe4000000000a */
        /* <DEDUP_REMOVED lines=34> */
.L_x_304:
        /* <DEDUP_REMOVED lines=26> */
.L_x_305:
[----:B------:R-:W-:Y:S01]  /*18b0*/  FFMA.FTZ R22, R8, R19, R11 ;  /* 0x0000001308167223 */ /* 0x000fe2000001000b */
[----:B------:R-:W-:Y:S01]  /*18c0*/  FADD.FTZ R23, R19, R10 ;  /* 0x0000000a13177221 */ /* 0x000fe20000010000 */
[----:B------:R-:W-:Y:S01]  /*18d0*/  PRMT R19, R50, 0x7632, R19 ;  /* 0x0000763232137816 */ /* 0x000fe20000000013 */
[----:B------:R-:W-:Y:S01]  /*18e0*/  FMUL.FTZ R20, R16, R9 ;  /* 0x0000000910147220 */ /* 0x000fe20000410000 */
[----:B------:R-:W-:Y:S01]  /*18f0*/  SHF.L.U32 R21, R50, 0x10, RZ ;  /* 0x0000001032157819 */ /* 0x000fe200000006ff */
[----:B------:R-:W-:Y:S01]  /*1900*/  FMUL.FTZ R25, R15, R6 ;  /* 0x000000060f197220 */ /* 0x000fe20000410000 */
[----:B------:R-:W-:Y:S01]  /*1910*/  SHF.L.U32 R19, R19, 0x10, RZ ;  /* 0x0000001013137819 */ /* 0x000fe200000006ff */
[--C-:B------:R-:W-:Y:S01]  /*1920*/  FFMA.FTZ R11, R13, R20, R22.reuse ;  /* 0x000000140d0b7223 */ /* 0x100fe20000010016 */
[----:B------:R-:W-:Y:S01]  /*1930*/  PRMT R22, R49, 0x7632, R22 ;  /* 0x0000763231167816 */ /* 0x000fe20000000016 */
[----:B------:R-:W-:Y:S01]  /*1940*/  FADD.FTZ R21, R21, -UR17 ;  /* 0x8000001115157e21 */ /* 0x000fe20008010000 */
[----:B------:R-:W-:Y:S01]  /*1950*/  FADD.FTZ R10, R23, R20 ;  /* 0x00000014170a7221 */ /* 0x000fe20000010000 */
[----:B------:R-:W-:Y:S01]  /*1960*/  FADD.FTZ R24, R19, -UR17 ;  /* 0x8000001113187e21 */ /* 0x000fe20008010000 */
[----:B------:R-:W-:Y:S01]  /*1970*/  SHF.L.U32 R19, R22, 0x10, RZ ;  /* 0x0000001016137819 */ /* 0x000fe200000006ff */
[----:B------:R-:W-:Y:S01]  /*1980*/  FMUL.FTZ R21, R21, UR13 ;  /* 0x0000000d15157c20 */ /* 0x000fe20008410000 */
[----:B------:R-:W-:Y:S01]  /*1990*/  SHF.L.U32 R20, R49, 0x10, RZ ;  /* 0x0000001031147819 */ /* 0x000fe200000006ff */
[----:B------:R-:W-:Y:S01]  /*19a0*/  FMUL.FTZ R22, R24, UR13 ;  /* 0x0000000d18167c20 */ /* 0x000fe20008410000 */
[----:B------:R-:W-:Y:S01]  /*19b0*/  PRMT R23, R51, 0x7632, R23 ;  /* 0x0000763233177816 */ /* 0x000fe20000000017 */
        /* <DEDUP_REMOVED lines=19> */
.L_x_306:
[----:B------:R-:W-:Y:S01]  /*1af0*/  FFMA.FTZ R26, R14, R25, R11 ;  /* 0x000000190e1a7223 */ /* 0x000fe2000001000b */
[----:B------:R-:W-:Y:S01]  /*1b00*/  FMUL.FTZ R24, R20, R9 ;  /* 0x0000000914187220 */ /* 0x000fe20000410000 */
[----:B------:R-:W-:Y:S01]  /*1b10*/  FADD.FTZ R27, R25, R10 ;  /* 0x0000000a191b7221 */ /* 0x000fe20000010000 */
[----:B------:R-:W-:Y:S02]  /*1b20*/  SHF.L.U32 R25, R51, 0x10, RZ ;  /* 0x0000001033197819 */ /* 0x000fe400000006ff */
        /* <DEDUP_REMOVED lines=30> */
.L_x_307:
        /* <DEDUP_REMOVED lines=36> */
.L_x_308:
[----:B------:R-:W-:Y:S01]  /*1f50*/  FFMA.FTZ R34, R26, R33, R11 ;  /* 0x000000211a227223 */ /* 0x000fe2000001000b */
[----:B------:R-:W-:Y:S01]  /*1f60*/  FADD.FTZ R35, R33, R10 ;  /* 0x0000000a21237221 */ /* 0x000fe20000010000 */
[----:B------:R-:W-:Y:S01]  /*1f70*/  FMUL.FTZ R32, R28, R9 ;  /* 0x000000091c207220 */ /* 0x000fe20000410000 */
[----:B------:R-:W-:Y:S02]  /*1f80*/  SHF.L.U32 R33, R47, 0x10, RZ ;  /* 0x000000102f217819 */ /* 0x000fe400000006ff */
[----:B------:R-:W-:Y:S01]  /*1f90*/  SHF.L.U32 R31, R31, 0x10, RZ ;  /* 0x000000101f1f7819 */ /* 0x000fe200000006ff */
[--C-:B------:R-:W-:Y:S01]  /*1fa0*/  FFMA.FTZ R11, R29, R32, R34.reuse ;  /* 0x000000201d0b7223 */ /* 0x100fe20000010022 */
[C---:B------:R-:W-:Y:S01]  /*1fb0*/  PRMT R34, R44.reuse, 0x7632, R34 ;  /* 0x000076322c227816 */ /* 0x040fe20000000022 */
        /* <DEDUP_REMOVED lines=27> */
.L_x_309:
[----:B------:R-:W-:Y:S01]  /*2170*/  FFMA.FTZ R38, R30, R35, R11 ;  /* 0x000000231e267223 */ /* 0x000fe2000001000b */
[----:B------:R-:W-:Y:S01]  /*2180*/  FMUL.FTZ R34, R32, R9 ;  /* 0x0000000920227220 */ /* 0x000fe20000410000 */
[--C-:B------:R-:W-:Y:S01]  /*2190*/  FADD.FTZ R37, R35, R10.reuse ;  /* 0x0000000a23257221 */ /* 0x100fe20000010000 */
[C---:B------:R-:W-:Y:S01]  /*21a0*/  PRMT R10, R42.reuse, 0x7632, R10 ;  /* 0x000076322a0a7816 */ /* 0x040fe2000000000a */
        /* <DEDUP_REMOVED lines=27> */
[----:B------:R-:W-:-:S04]  /*2360*/  FFMA.FTZ R67, R34, R67, 1 ;  /* 0x3f80000022437423 */ /* 0x000fc80000010043 */
[----:B------:R-:W-:Y:S01]  /*2370*/  FMUL.FTZ R38, R38, R67 ;  /* 0x0000004326267220 */ /* 0x000fe20000410000 */
[----:B-1----:R-:W-:Y:S01]  /*2380*/  FADD.FTZ R61, -R69, 1 ;  /* 0x3f800000453d7421 */ /* 0x002fe20000010100 */
[----:B------:R-:W-:-:S03]  /*2390*/  FMUL.FTZ R37, R37, R69 ;  /* 0x0000004525257220 */ /* 0x000fc60000410000 */
[----:B------:R-:W-:-:S04]  /*23a0*/  FFMA.FTZ R34, R35, R61, 1 ;  /* 0x3f80000023227423 */ /* 0x000fc8000001003d */
[----:B------:R-:W-:-:S07]  /*23b0*/  FMUL.FTZ R37, R37, R34 ;  /* 0x0000002225257220 */ /* 0x000fce0000410000 */
.L_x_310:
        /* <DEDUP_REMOVED lines=35> */
.L_x_311:
        /* <DEDUP_REMOVED lines=37> */
[----:B------:R-:W-:Y:S01]  /*2840*/  FADD.FTZ R7, RZ, R18 ;  /* 0x00000012ff077221 */ /* 0x000fe20000010000 */
[----:B------:R-:W-:-:S02]  /*2850*/  ISETP.NE.AND P0, PT, R0, RZ, PT ;  /* 0x000000ff0000720c */ /* 0x000fc40003f05270 */
[----:B------:R-:W-:Y:S01]  /*2860*/  FFMA.FTZ R68, R13, R16, R68 ;  /* 0x000000100d447223 */ /* 0x000fe20000010044 */
[----:B------:R-:W-:Y:S01]  /*2870*/  FFMA.FTZ R13, R8, R17, RZ ;  /* 0x00000011080d7223 */ /* 0x000fe200000100ff */
[----:B------:R-:W-:Y:S01]  /*2880*/  FADD.FTZ R8, RZ, R17 ;  /* 0x00000011ff087221 */ /* 0x000fe20000010000 */
        /* <DEDUP_REMOVED lines=26> */
[----:B------:R-:W-:Y:S01]  /*2a30*/  FFMA.FTZ R33, R66, R35, R13 ;  /* 0x0000002342217223 */ /* 0x000fe2000001000d */
[----:B------:R-:W-:Y:S01]  /*2a40*/  FADD.FTZ R35, R8, R35 ;  /* 0x0000002308237221 */ /* 0x000fe20000010000 */
        /* <DEDUP_REMOVED lines=24> */
.L_x_313:
[----:B------:R-:W-:Y:S05]  /*2bd0*/  BSYNC B0 ;  /* 0x0000000000007941 */ /* 0x000fea0003800000 */
.L_x_312:
        /* <DEDUP_REMOVED lines=160> */
.L_x_315:
[----:B------:R-:W-:Y:S05]  /*35e0*/  BSYNC B0 ;  /* 0x0000000000007941 */ /* 0x000fea0003800000 */
.L_x_314:
        /* <DEDUP_REMOVED lines=17> */
.L_x_317:
[----:B------:R-:W-:Y:S05]  /*3700*/  BSYNC B0 ;  /* 0x0000000000007941 */ /* 0x000fea0003800000 */
.L_x_316:
        /* <DEDUP_REMOVED lines=50> */
.L_x_320:
[----:B------:R-:W2:Y:S04]  /*3a30*/  LDG.E.STRONG.GPU R31, desc[UR14][R12.64] ;  /* 0x0000000e0c1f7981 */ /* 0x000ea8000c1ef900 */
[----:B--2---:R-:W-:Y:S01]  /*3a40*/  CCTL.IVALL ;  /* 0x00000000ff00798f */ /* 0x004fe20002000000 */
[----:B------:R-:W-:Y:S05]  /*3a50*/  YIELD ;  /* 0x0000000000007946 */ /* 0x000fea0003800000 */
[----:B------:R-:W-:-:S13]  /*3a60*/  ISETP.NE.AND P6, PT, R31, R36, PT ;  /* 0x000000241f00720c */ /* 0x000fda0003fc5270 */
[----:B------:R-:W-:Y:S05]  /*3a70*/  @P6 BRA `(.L_x_320) ;  /* 0xfffffffc00ec6947 */ /* 0x000fea000383ffff */
.L_x_319:
        /* <DEDUP_REMOVED lines=21> */
.L_x_324:
        /* <DEDUP_REMOVED lines=115> */
.L_x_323:
        /* <DEDUP_REMOVED lines=62> */
.L_x_325:
[----:B------:R-:W-:-:S04]  /*46e0*/  ISETP.NE.AND P6, PT, R33, RZ, PT ;  /* 0x000000ff2100720c */ /* 0x000fc80003fc5270 */
[----:B------:R-:W-:-:S13]  /*46f0*/  ISETP.NE.OR P6, PT, R31, RZ, P6 ;  /* 0x000000ff1f00720c */ /* 0x000fda00037c5670 */
[----:B------:R-:W-:Y:S05]  /*4700*/  @!P6 BRA `(.L_x_321) ;  /* 0x00000000007ce947 */ /* 0x000fea0003800000 */
.L_x_322:
        /* <DEDUP_REMOVED lines=31> */
.L_x_321:
        /* <DEDUP_REMOVED lines=10> */
.L_x_327:
[----:B------:R-:W-:Y:S05]  /*49a0*/  BSYNC B0 ;  /* 0x0000000000007941 */ /* 0x000fea0003800000 */
.L_x_326:
        /* <DEDUP_REMOVED lines=17> */
.L_x_318:
[----:B------:R-:W0:Y:S01]  /*4ac0*/  S2UR UR11, SR_CgaCtaId ;  /* 0x00000000000b79c3 */ /* 0x000e220000008800 */
[----:B------:R-:W-:Y:S01]  /*4ad0*/  UMOV UR10, 0x400 ;  /* 0x00000400000a7882 */ /* 0x000fe20000000000 */
[----:B------:R-:W-:Y:S01]  /*4ae0*/  ISETP.NE.AND P6, PT, R58, RZ, PT ;  /* 0x000000ff3a00720c */ /* 0x000fe20003fc5270 */
[C---:B------:R-:W-:Y:S01]  /*4af0*/  IMAD.WIDE.U32 R30, R57.reuse, 0x24924925, RZ ;  /* 0x24924925391e7825 */ /* 0x040fe200078e00ff */
[----:B------:R-:W-:Y:S02]  /*4b00*/  SHF.L.U32 R54, R54, 0x10, RZ ;  /* 0x0000001036367819 */ /* 0x000fe400000006ff */
[----:B------:R-:W-:Y:S02]  /*4b10*/  SHF.L.U32 R33, R14, 0x10, RZ ;  /* 0x000000100e217819 */ /* 0x000fe400000006ff */
[----:B------:R-:W1:Y:S01]  /*4b20*/  LDC R7, c[0x0][0x2ac] ;  /* 0x0000ab00ff077b82 */ /* 0x000e620000000800 */
[----:B------:R-:W-:Y:S01]  /*4b30*/  IADD3 R30, R57, -R31, RZ ;  /* 0x8000001f391e7210 */ /* 0x000fe20007ffe0ff */
[----:B------:R-:W-:Y:S01]  /*4b40*/  FADD.FTZ R54, R54, -UR17 ;  /* 0x8000001136367e21 */ /* 0x000fe20008010000 */
[----:B------:R-:W-:-:S02]  /*4b50*/  SHF.L.U32 R32, R53, 0x10, RZ ;  /* 0x0000001035207819 */ /* 0x000fc400000006ff */
[----:B------:R-:W-:Y:S02]  /*4b60*/  LEA.HI R30, R30, R31, RZ, 0x1f ;  /* 0x0000001f1e1e7211 */ /* 0x000fe400078ff8ff */
[----:B------:R-:W-:Y:S01]  /*4b70*/  SHF.L.U32 R31, R28, 0x10, RZ ;  /* 0x000000101c1f7819 */ /* 0x000fe200000006ff */
[----:B------:R-:W-:Y:S01]  /*4b80*/  FADD.FTZ R28, R33, -UR17 ;  /* 0x80000011211c7e21 */ /* 0x000fe20008010000 */
[----:B------:R-:W-:Y:S01]  /*4b90*/  SHF.L.U32 R55, R55, 0x10, RZ ;  /* 0x0000001037377819 */ /* 0x000fe200000006ff */
[----:B------:R-:W-:Y:S01]  /*4ba0*/  FMUL.FTZ R33, R54, UR13 ;  /* 0x0000000d36217c20 */ /* 0x000fe20008410000 */
[----:B------:R-:W-:Y:S01]  /*4bb0*/  SHF.L.U32 R27, R27, 0x10, RZ ;  /* 0x000000101b1b7819 */ /* 0x000fe200000006ff */
        /* <DEDUP_REMOVED lines=27> */
.L_x_328:
[----:B------:R-:W-:Y:S01]  /*4d70*/  ISETP.NE.AND P0, PT, R59, RZ, PT ;  /* 0x000000ff3b00720c */ /* 0x000fe20003f05270 */
[----:B------:R-:W-:-:S12]  /*4d80*/  BSSY B0, `(.L_x_329) ;  /* 0x0000014000007945 */ /* 0x000fd80003800000 */
[----:B------:R-:W-:Y:S05]  /*4d90*/  @!P0 BRA `(.L_x_330) ;  /* 0x0000000000488947 */ /* 0x000fea0003800000 */
[----:B------:R-:W-:Y:S01]  /*4da0*/  ULDC.64 UR10, c[0x0][0x288] ;  /* 0x0000a200000a7ab9 */ /* 0x000fe20000000a00 */
[----:B------:R-:W-:Y:S01]  /*4db0*/  MOV R10, R62 ;  /* 0x0000003e000a7202 */ /* 0x000fe20000000f00 */
[----:B------:R-:W-:Y:S01]  /*4dc0*/  IMAD R13, R3, UR10, RZ ;  /* 0x0000000a030d7c24 */ /* 0x000fe2000f8e02ff */
[----:B------:R-:W-:Y:S01]  /*4dd0*/  MOV R11, R65 ;  /* 0x00000041000b7202 */ /* 0x000fe20000000f00 */
[C-C-:B------:R-:W-:Y:S01]  /*4de0*/  FFMA.FTZ R33, R14.reuse, R33, R29.reuse ;  /* 0x000000210e217223 */ /* 0x140fe2000001001d */
[----:B------:R-:W-:Y:S01]  /*4df0*/  FFMA.FTZ R28, R14, R28, R29 ;  /* 0x0000001c0e1c7223 */ /* 0x000fe2000001001d */
[C---:B------:R-:W-:Y:S02]  /*4e00*/  IMAD R13, R56.reuse, UR11, R13 ;  /* 0x0000000b380d7c24 */ /* 0x040fe4000f8e020d */
[----:B------:R-:W-:Y:S01]  /*4e10*/  IMAD.WIDE.U32 R10, R56, UR10, R10 ;  /* 0x0000000a380a7c25 */ /* 0x000fe2000f8e000a */
[----:B------:R-:W-:-:S03]  /*4e20*/  ULDC.64 UR10, c[0x0][0x210] ;  /* 0x00008400000a7ab9 */ /* 0x000fc60000000a00 */
[----:B------:R-:W-:Y:S01]  /*4e30*/  FFMA.FTZ R33, R32, R9, -R33 ;  /* 0x0000000920217223 */ /* 0x000fe20000010821 */
[----:B------:R-:W-:-:S03]  /*4e40*/  IADD3 R13, R11, R13, RZ ;  /* 0x0000000d0b0d7210 */ /* 0x000fc60007ffe0ff */
[----:B------:R-:W-:Y:S01]  /*4e50*/  FMUL.FTZ R11, R33, UR13 ;  /* 0x0000000d210b7c20 */ /* 0x000fe20008410000 */
[----:B------:R-:W-:-:S04]  /*4e60*/  LEA R12, P0, R10, UR10, 0x1 ;  /* 0x0000000a0a0c7c11 */ /* 0x000fc8000f8008ff */
[----:B------:R-:W-:Y:S01]  /*4e70*/  LEA.HI.X R13, R10, UR11, R13, 0x1, P0 ;  /* 0x0000000b0a0d7c11 */ /* 0x000fe200080f0c0d */
[----:B------:R-:W-:-:S04]  /*4e80*/  FFMA.FTZ R10, R31, R6, -R28 ;  /* 0x000000061f0a7223 */ /* 0x000fc8000001081c */
[----:B------:R-:W-:-:S05]  /*4e90*/  FMUL.FTZ R10, R10, UR13 ;  /* 0x0000000d0a0a7c20 */ /* 0x000fca0008410000 */
[----:B------:R-:W-:-:S05]  /*4ea0*/  F2FP.BF16.F32.PACK_AB R11, R10, R11 ;  /* 0x0000000b0a0b723e */ /* 0x000fca00000010ff */
[----:B------:R0:W-:Y:S02]  /*4eb0*/  STG.E desc[UR14][R12.64], R11 ;  /* 0x0000000b0c007986 */ /* 0x0001e4000c10190e */
.L_x_330:
[----:B------:R-:W-:Y:S05]  /*4ec0*/  BSYNC B0 ;  /* 0x0000000000007941 */ /* 0x000fea0003800000 */
.L_x_329:
[----:B------:R-:W-:Y:S01]  /*4ed0*/  ISETP.NE.AND P6, PT, R58, RZ, PT ;  /* 0x000000ff3a00720c */ /* 0x000fe20003fc5270 */
[----:B------:R-:W-:Y:S01]  /*4ee0*/  FADD.FTZ R55, R55, -UR17 ;  /* 0x8000001137377e21 */ /* 0x000fe20008010000 */
[----:B------:R-:W-:Y:S01]  /*4ef0*/  SHF.L.U32 R31, R26, 0x10, RZ ;  /* 0x000000101a1f7819 */ /* 0x000fe200000006ff */
[----:B------:R-:W-:Y:S01]  /*4f00*/  FADD.FTZ R26, R27, -UR17 ;  /* 0x800000111b1a7e21 */ /* 0x000fe20008010000 */
[----:B------:R-:W-:Y:S01]  /*4f10*/  SHF.L.U32 R52, R52, 0x10, RZ ;  /* 0x0000001034347819 */ /* 0x000fe200000006ff */
[----:B------:R-:W-:Y:S01]  /*4f20*/  FMUL.FTZ R27, R55, UR13 ;  /* 0x0000000d371b7c20 */ /* 0x000fe20008410000 */
[----:B------:R-:W-:Y:S01]  /*4f30*/  SHF.L.U32 R50, R50, 0x10, RZ ;  /* 0x0000001032327819 */ /* 0x000fe200000006ff */
[----:B------:R-:W-:Y:S01]  /*4f40*/  FMUL.FTZ R26, R26, UR13 ;  /* 0x0000000d1a1a7c20 */ /* 0x000fe20008410000 */
[----:B------:R-:W-:-:S05]  /*4f50*/  SHF.L.U32 R25, R25, 0x10, RZ ;  /* 0x0000001019197819 */ /* 0x000fca00000006ff */
        /* <DEDUP_REMOVED lines=19> */
.L_x_331:
[----:B------:R-:W-:Y:S04]  /*5090*/  BSSY B0, `(.L_x_332) ;  /* 0x0000016000007945 */ /* 0x000fe80003800000 */
[----:B------:R-:W-:Y:S05]  /*50a0*/  @!P5 BRA `(.L_x_333) ;  /* 0x000000000050d947 */ /* 0x000fea0003800000 */
[----:B0-----:R-:W-:Y:S01]  /*50b0*/  IADD3 R13, R56, 0x20, RZ ;  /* 0x00000020380d7810 */ /* 0x001fe20007ffe0ff */
[----:B------:R-:W-:Y:S01]  /*50c0*/  ULDC.64 UR10, c[0x0][0x288] ;  /* 0x0000a200000a7ab9 */ /* 0x000fe20000000a00 */
[----:B------:R-:W-:Y:S01]  /*50d0*/  MOV R10, R62 ;  /* 0x0000003e000a7202 */ /* 0x000fe20000000f00 */
[C---:B------:R-:W-:Y:S01]  /*50e0*/  FFMA.FTZ R27, R14.reuse, R27, R29 ;  /* 0x0000001b0e1b7223 */ /* 0x040fe2000001001d */
[----:B------:R-:W-:Y:S01]  /*50f0*/  SHF.R.S32.HI R12, RZ, 0x1f, R13 ;  /* 0x0000001fff0c7819 */ /* 0x000fe2000001140d */
[----:B------:R-:W-:Y:S01]  /*5100*/  FFMA.FTZ R26, R14, R26, R29 ;  /* 0x0000001a0e1a7223 */ /* 0x000fe2000001001d */
[----:B------:R-:W-:Y:S01]  /*5110*/  MOV R11, R65 ;  /* 0x00000041000b7202 */ /* 0x000fe20000000f00 */
[----:B------:R-:W-:Y:S02]  /*5120*/  FFMA.FTZ R27, R52, R9, -R27 ;  /* 0x00000009341b7223 */ /* 0x000fe4000001081b */
[----:B------:R-:W-:Y:S02]  /*5130*/  IMAD R12, R12, UR10, RZ ;  /* 0x0000000a0c0c7c24 */ /* 0x000fe4000f8e02ff */
[----:B------:R-:W-:-:S04]  /*5140*/  IMAD.WIDE.U32 R10, R13, UR10, R10 ;  /* 0x0000000a0d0a7c25 */ /* 0x000fc8000f8e000a */
[----:B------:R-:W-:Y:S01]  /*5150*/  IMAD R13, R13, UR11, R12 ;  /* 0x0000000b0d0d7c24 */ /* 0x000fe2000f8e020c */
[----:B------:R-:W-:Y:S02]  /*5160*/  ULDC.64 UR10, c[0x0][0x210] ;  /* 0x00008400000a7ab9 */ /* 0x000fe40000000a00 */
[----:B------:R-:W-:Y:S02]  /*5170*/  LEA R12, P0, R10, UR10, 0x1 ;  /* 0x0000000a0a0c7c11 */ /* 0x000fe4000f8008ff */
[----:B------:R-:W-:Y:S01]  /*5180*/  IADD3 R13, R11, R13, RZ ;  /* 0x0000000d0b0d7210 */ /* 0x000fe20007ffe0ff */
[----:B------:R-:W-:-:S03]  /*5190*/  FMUL.FTZ R11, R27, UR13 ;  /* 0x0000000d1b0b7c20 */ /* 0x000fc60008410000 */
[----:B------:R-:W-:Y:S01]  /*51a0*/  LEA.HI.X R13, R10, UR11, R13, 0x1, P0 ;  /* 0x0000000b0a0d7c11 */ /* 0x000fe200080f0c0d */
[----:B------:R-:W-:-:S04]  /*51b0*/  FFMA.FTZ R10, R31, R6, -R26 ;  /* 0x000000061f0a7223 */ /* 0x000fc8000001081a */
[----:B------:R-:W-:-:S05]  /*51c0*/  FMUL.FTZ R10, R10, UR13 ;  /* 0x0000000d0a0a7c20 */ /* 0x000fca0008410000 */
[----:B------:R-:W-:-:S05]  /*51d0*/  F2FP.BF16.F32.PACK_AB R11, R10, R11 ;  /* 0x0000000b0a0b723e */ /* 0x000fca00000010ff */
[----:B------:R1:W-:Y:S02]  /*51e0*/  STG.E desc[UR14][R12.64], R11 ;  /* 0x0000000b0c007986 */ /* 0x0003e4000c10190e */
.L_x_333:
[----:B------:R-:W-:Y:S05]  /*51f0*/  BSYNC B0 ;  /* 0x0000000000007941 */ /* 0x000fea0003800000 */
.L_x_332:
[----:B------:R-:W-:Y:S01]  /*5200*/  SHF.L.U32 R27, R24, 0x10, RZ ;  /* 0x00000010181b7819 */ /* 0x000fe200000006ff */
        /* <DEDUP_REMOVED lines=9> */
[----:B01----:R-:W-:-:S03]  /*52a0*/  FFMA.FTZ R11, R24, R6, R5 ;  /* 0x00000006180b7223 */ /* 0x003fc60000010005 */
        /* <DEDUP_REMOVED lines=16> */
.L_x_334:
[----:B------:R-:W-:Y:S04]  /*53b0*/  BSSY B0, `(.L_x_335) ;  /* 0x0000016000007945 */ /* 0x000fe80003800000 */
[----:B------:R-:W-:Y:S05]  /*53c0*/  @!P4 BRA `(.L_x_336) ;  /* 0x000000000050c947 */ /* 0x000fea0003800000 */
[----:B01----:R-:W-:Y:S01]  /*53d0*/  IADD3 R13, R56, 0x40, RZ ;  /* 0x00000040380d7810 */ /* 0x003fe20007ffe0ff */
        /* <DEDUP_REMOVED lines=19> */
.L_x_336:
[----:B------:R-:W-:Y:S05]  /*5510*/  BSYNC B0 ;  /* 0x0000000000007941 */ /* 0x000fea0003800000 */
.L_x_335:
        /* <DEDUP_REMOVED lines=26> */
.L_x_337:
        /* <DEDUP_REMOVED lines=17> */
[----:B------:R-:W-:Y:S01]  /*57d0*/  FFMA.FTZ R10, R25, R6, -R10 ;  /* 0x00000006190a7223 */ /* 0x000fe2000001080a */
[----:B------:R-:W-:-:S03]  /*57e0*/  FMUL.FTZ R11, R11, UR13 ;  /* 0x0000000d0b0b7c20 */ /* 0x000fc60008410000 */
[----:B------:R-:W-:-:S05]  /*57f0*/  FMUL.FTZ R10, R10, UR13 ;  /* 0x0000000d0a0a7c20 */ /* 0x000fca0008410000 */
[----:B------:R-:W-:-:S05]  /*5800*/  F2FP.BF16.F32.PACK_AB R11, R10, R11 ;  /* 0x0000000b0a0b723e */ /* 0x000fca00000010ff */
[----:B------:R3:W-:Y:S02]  /*5810*/  STG.E desc[UR14][R12.64], R11 ;  /* 0x0000000b0c007986 */ /* 0x0007e4000c10190e */
.L_x_339:
[----:B------:R-:W-:Y:S05]  /*5820*/  BSYNC B0 ;  /* 0x0000000000007941 */ /* 0x000fea0003800000 */
.L_x_338:
        /* <DEDUP_REMOVED lines=11> */
[----:B------:R-:W-:Y:S01]  /*58e0*/  FFMA.FTZ R10, R27, R9, R4 ;  /* 0x000000091b0a7223 */ /* 0x000fe20000010004 */
[----:B0123--:R-:W-:-:S03]  /*58f0*/  FFMA.FTZ R11, R28, R6, R5 ;  /* 0x000000061c0b7223 */ /* 0x00ffc60000010005 */
        /* <DEDUP_REMOVED lines=16> */
.L_x_340:
        /* <DEDUP_REMOVED lines=22> */
.L_x_342:
[----:B------:R-:W-:Y:S05]  /*5b60*/  BSYNC B0 ;  /* 0x0000000000007941 */ /* 0x000fea0003800000 */
.L_x_341:
        /* <DEDUP_REMOVED lines=9> */
[----:B----4-:R-:W-:Y:S01]  /*5c00*/  FFMA.FTZ R10, R47, R9, R4 ;  /* 0x000000092f0a7223 */ /* 0x010fe20000010004 */
        /* <DEDUP_REMOVED lines=17> */
.L_x_343:
[----:B------:R-:W-:Y:S04]  /*5d20*/  BSSY B0, `(.L_x_344) ;  /* 0x0000016000007945 */ /* 0x000fe80003800000 */
[----:B------:R-:W-:Y:S05]  /*5d30*/  @!P1 BRA `(.L_x_345) ;  /* 0x0000000000509947 */ /* 0x000fea0003800000 */
[----:B------:R-:W-:Y:S01]  /*5d40*/  IADD3 R19, R56, 0xa0, RZ ;  /* 0x000000a038137810 */ /* 0x000fe20007ffe0ff */
[----:B------:R-:W-:Y:S01]  /*5d50*/  ULDC.64 UR10, c[0x0][0x288] ;  /* 0x0000a200000a7ab9 */ /* 0x000fe20000000a00 */
[----:B----4-:R-:W-:Y:S02]  /*5d60*/  MOV R10, R62 ;  /* 0x0000003e000a7202 */ /* 0x010fe40000000f00 */
[----:B------:R-:W-:Y:S02]  /*5d70*/  SHF.R.S32.HI R18, RZ, 0x1f, R19 ;  /* 0x0000001fff127819 */ /* 0x000fe40000011413 */
[----:B0123--:R-:W-:-:S03]  /*5d80*/  MOV R11, R65 ;  /* 0x00000041000b7202 */ /* 0x00ffc60000000f00 */
        /* <DEDUP_REMOVED lines=15> */
.L_x_345:
[----:B------:R-:W-:Y:S05]  /*5e80*/  BSYNC B0 ;  /* 0x0000000000007941 */ /* 0x000fea0003800000 */
.L_x_344:
[----:B------:R-:W-:Y:S01]  /*5e90*/  SHF.L.U32 R17, R17, 0x10, RZ ;  /* 0x0000001011117819 */ /* 0x000fe200000006ff */
[----:B------:R-:W-:Y:S01]  /*5ea0*/  FADD.FTZ R42, R42, -UR17 ;  /* 0x800000112a2a7e21 */ /* 0x000fe20008010000 */
[----:B------:R-:W-:Y:S01]  /*5eb0*/  IADD3 R23, R7, 0xc0, RZ ;  /* 0x000000c007177810 */ /* 0x000fe20007ffe0ff */
[----:B------:R-:W-:Y:S01]  /*5ec0*/  ULDC.64 UR10, c[0x0][0x290] ;  /* 0x0000a400000a7ab9 */ /* 0x000fe20000000a00 */
[----:B------:R-:W-:Y:S01]  /*5ed0*/  SHF.L.U32 R18, R41, 0x10, RZ ;  /* 0x0000001029127819 */ /* 0x000fe200000006ff */
[----:B------:R-:W-:Y:S01]  /*5ee0*/  FADD.FTZ R17, R17, -UR17 ;  /* 0x8000001111117e21 */ /* 0x000fe20008010000 */
[----:B01234-:R-:W-:Y:S01]  /*5ef0*/  SHF.L.U32 R11, R16, 0x10, RZ ;  /* 0x00000010100b7819 */ /* 0x01ffe200000006ff */
[----:B------:R-:W-:Y:S01]  /*5f00*/  FMUL.FTZ R21, R42, UR13 ;  /* 0x0000000d2a157c20 */ /* 0x000fe20008410000 */
[----:B------:R-:W-:Y:S01]  /*5f10*/  SHF.R.S32.HI R25, RZ, 0x1f, R23 ;  /* 0x0000001fff197819 */ /* 0x000fe20000011417 */
        /* <DEDUP_REMOVED lines=20> */
.L_x_346:
        /* <DEDUP_REMOVED lines=27> */
.L_x_348:
[----:B------:R-:W-:Y:S05]  /*6210*/  BSYNC B0 ;  /* 0x0000000000007941 */ /* 0x000fea0003800000 */
.L_x_347:
[----:B------:R-:W-:Y:S02]  /*6220*/  SHF.L.U32 R43, R43, 0x10, RZ ;  /* 0x000000102b2b7819 */ /* 0x000fe400000006ff */
[----:B------:R-:W-:Y:S02]  /*6230*/  SHF.L.U32 R15, R15, 0x10, RZ ;  /* 0x000000100f0f7819 */ /* 0x000fe400000006ff */
[----:B------:R-:W-:Y:S01]  /*6240*/  ISETP.GE.U32.AND P0, PT, R7, UR10, PT ;  /* 0x0000000a07007c0c */ /* 0x000fe2000bf06070 */
[----:B------:R-:W-:Y:S01]  /*6250*/  FADD.FTZ R43, R43, -UR17 ;  /* 0x800000112b2b7e21 */ /* 0x000fe20008010000 */
[----:B------:R-:W-:Y:S01]  /*6260*/  SHF.L.U32 R40, R40, 0x10, RZ ;  /* 0x0000001028287819 */ /* 0x000fe200000006ff */
[----:B------:R-:W-:Y:S01]  /*6270*/  FADD.FTZ R15, R15, -UR17 ;  /* 0x800000110f0f7e21 */ /* 0x000fe20008010000 */
[----:B------:R-:W-:Y:S01]  /*6280*/  ISETP.GE.AND.EX P0, PT, R10, UR11, PT, P0 ;  /* 0x0000000b0a007c0c */ /* 0x000fe2000bf06300 */
[----:B------:R-:W-:Y:S01]  /*6290*/  FMUL.FTZ R43, R43, UR13 ;  /* 0x0000000d2b2b7c20 */ /* 0x000fe20008410000 */
[----:B0-----:R-:W-:Y:S01]  /*62a0*/  SHF.L.U32 R11, R8, 0x10, RZ ;  /* 0x00000010080b7819 */ /* 0x001fe200000006ff */
[----:B------:R-:W-:Y:S01]  /*62b0*/  FMUL.FTZ R20, R15, UR13 ;  /* 0x0000000d0f147c20 */ /* 0x000fe20008410000 */
[----:B------:R-:W-:Y:S01]  /*62c0*/  ISETP.GT.U32.OR P0, PT, R57, 0xdf, P0 ;  /* 0x000000df3900780c */ /* 0x000fe20000704470 */
[----:B------:R-:W-:-:S12]  /*62d0*/  @!P6 BRA `(.L_x_349) ;  /* 0x000000000048e947 */ /* 0x000fd80003800000 */
        /* <DEDUP_REMOVED lines=18> */
.L_x_349:
[----:B------:R-:W-:Y:S04]  /*6400*/  BSSY B0, `(.L_x_350) ;  /* 0x0000013000007945 */ /* 0x000fe80003800000 */
        /* <DEDUP_REMOVED lines=10> */
[----:B------:R-:W-:Y:S01]  /*64b0*/  IMAD R9, R7, UR11, R10 ;  /* 0x0000000b07097c24 */ /* 0x000fe2000f8e020a */
[----:B------:R-:W-:Y:S01]  /*64c0*/  ULDC.64 UR10, c[0x0][0x210] ;  /* 0x00008400000a7ab9 */ /* 0x000fe20000000a00 */
[----:B------:R-:W-:Y:S01]  /*64d0*/  FMUL.FTZ R7, R5, UR13 ;  /* 0x0000000d05077c20 */ /* 0x000fe20008410000 */
[----:B------:R-:W-:Y:S02]  /*64e0*/  LEA R4, P0, R62, UR10, 0x1 ;  /* 0x0000000a3e047c11 */ /* 0x000fe4000f8008ff */
[----:B------:R-:W-:Y:S02]  /*64f0*/  IADD3 R9, R63, R9, RZ ;  /* 0x000000093f097210 */ /* 0x000fe40007ffe0ff */
[----:B------:R-:W-:Y:S02]  /*6500*/  F2FP.BF16.F32.PACK_AB R7, R14, R7 ;  /* 0x000000070e07723e */ /* 0x000fe400000010ff */
[----:B------:R-:W-:-:S05]  /*6510*/  LEA.HI.X R5, R62, UR11, R9, 0x1, P0 ;  /* 0x0000000b3e057c11 */ /* 0x000fca00080f0c09 */
[----:B------:R0:W-:Y:S02]  /*6520*/  STG.E desc[UR14][R4.64], R7 ;  /* 0x0000000704007986 */ /* 0x0001e4000c10190e */
.L_x_351:
[----:B------:R-:W-:Y:S05]  /*6530*/  BSYNC B0 ;  /* 0x0000000000007941 */ /* 0x000fea0003800000 */
.L_x_350:
        /* <DEDUP_REMOVED lines=9> */
.L_x_301:
        /* <DEDUP_REMOVED lines=19> */
.L_x_354:
[----:B------:R-:W-:Y:S05]  /*6700*/  BSYNC B0 ;  /* 0x0000000000007941 */ /* 0x000fea0003800000 */
.L_x_353:
        /* <DEDUP_REMOVED lines=11> */
.L_x_356:
[----:B------:R-:W2:Y:S04]  /*67c0*/  LDG.E.STRONG.GPU R5, desc[UR14][R2.64] ;  /* 0x0000000e02057981 */ /* 0x000ea8000c1ef900 */
[----:B--2---:R-:W-:Y:S01]  /*67d0*/  CCTL.IVALL ;  /* 0x00000000ff00798f */ /* 0x004fe20002000000 */
[----:B------:R-:W-:Y:S05]  /*67e0*/  YIELD ;  /* 0x0000000000007946 */ /* 0x000fea0003800000 */
[----:B------:R-:W-:-:S13]  /*67f0*/  ISETP.NE.AND P0, PT, R5, R0, PT ;  /* 0x000000000500720c */ /* 0x000fda0003f05270 */
[----:B------:R-:W-:Y:S05]  /*6800*/  @P0 BRA `(.L_x_356) ;  /* 0xfffffffc00ec0947 */ /* 0x000fea000383ffff */
.L_x_355:
        /* <DEDUP_REMOVED lines=24> */
.L_x_357:
        /* <DEDUP_REMOVED lines=25> */
.L_x_358:
        /* <DEDUP_REMOVED lines=14> */
.L_x_3284:


//--------------------- .text._Z35group_norm_nhwc_bwd_one_pass_kernelI11Bf16IOBf16WLi512ELi14ELi224EEv26Group_norm_nhwc_bwd_params --------------------------
	.section	.text._Z35group_norm_nhwc_bwd_one_pass_kernelI11Bf16IOBf16WLi512ELi14ELi224EEv26Group_norm_nhwc_bwd_params,"ax",@progbits
	.align	128
        .global         _Z35group_norm_nhwc_bwd_one_pass_kernelI11Bf16IOBf16WLi512ELi14ELi224EEv26Group_norm_nhwc_bwd_params
        .type           _Z35group_norm_nhwc_bwd_one_pass_kernelI11Bf16IOBf16WLi512ELi14ELi224EEv26Group_norm_nhwc_bwd_params,@function
        .size           _Z35group_norm_nhwc_bwd_one_pass_kernelI11Bf16IOBf16WLi512ELi14ELi224EEv26Group_norm_nhwc_bwd_params,(.L_x_3285 - _Z35group_norm_nhwc_bwd_one_pass_kernelI11Bf16IOBf16WLi512ELi14ELi224EEv26Group_norm_nhwc_bwd_params)
        .other          _Z35group_norm_nhwc_bwd_one_pass_kernelI11Bf16IOBf16WLi512ELi14ELi224EEv26Group_norm_nhwc_bwd_params,@"STO_CUDA_ENTRY STV_DEFAULT"
_Z35group_norm_nhwc_bwd_one_pass_kernelI11Bf16IOBf16WLi512ELi14ELi224EEv26Group_norm_nhwc_bwd_params:
.text._Z35group_norm_nhwc_bwd_one_pass_kernelI11Bf16IOBf16WLi512ELi14ELi224EEv26Group_norm_nhwc_bwd_params:
        /* <DEDUP_REMOVED lines=105> */
.L_x_442:
[----:B0-----:R-:W0:Y:S01]  /*0690*/  LDC R13, c[0x0][0x2a0] ;  /* 0x0000a800ff0d7b82 */ /* 0x001e220000000800 */
[----:B------:R-:W-:Y:S01]  /*06a0*/  IABS R12, R6 ;  /* 0x00000006000c7213 */ /* 0x000fe20000000000 */
[----:B------:R-:W-:Y:S01]  /*06b0*/  ULDC.64 UR12, c[0x0][0x298] ;  /* 0x0000a600000c7ab9 */ /* 0x000fe20000000a00 */
[----:B------:R-:W-:Y:S02]  /*06c0*/  ISETP.NE.AND P6, PT, R105, RZ, PT ;  /* 0x000000ff6900720c */ /* 0x000fe40003fc5270 */
[----:B------:R-:W-:Y:S02]  /*06d0*/  CS2R R94, SRZ ;  /* 0x00000000005e7805 */ /* 0x000fe4000001ff00 */
[----:B------:R-:W-:Y:S02]  /*06e0*/  SHF.R.S32.HI R14, RZ, 0x1f, R3 ;  /* 0x0000001fff0e7819 */ /* 0x000fe40000011403 */
[----:B------:R-:W-:Y:S01]  /*06f0*/  IADD3 R15, R3, 0x60, RZ ;  /* 0x00000060030f7810 */ /* 0x000fe20007ffe0ff */
[----:B-1----:R-:W1:Y:S01]  /*0700*/  @P2 LDC.64 R58, c[0x0][0x230] ;  /* 0x00008c00ff3a2b82 */ /* 0x002e620000000a00 */
[----:B------:R-:W-:-:S02]  /*0710*/  P2R R26, PR, RZ, 0x4 ;  /* 0x00000004ff1a7803 */ /* 0x000fc40000000000 */
[C---:B------:R-:W-:Y:S02]  /*0720*/  IADD3 R23, R3.reuse, 0x140, RZ ;  /* 0x0000014003177810 */ /* 0x040fe40007ffe0ff */
[----:B------:R-:W-:Y:S02]  /*0730*/  IADD3 R27, R3, 0x180, RZ ;  /* 0x00000180031b7810 */ /* 0x000fe40007ffe0ff */
[----:B------:R-:W-:Y:S01]  /*0740*/  P2R R65, PR, RZ, 0x10 ;  /* 0x00000010ff417803 */ /* 0x000fe20000000000 */
[----:B------:R-:W2:Y:S01]  /*0750*/  @P6 LDC.64 R62, c[0x0][0x230] ;  /* 0x00008c00ff3e6b82 */ /* 0x000ea20000000a00 */
[----:B------:R-:W-:Y:S02]  /*0760*/  SHF.R.S32.HI R25, RZ, 0x1f, R27 ;  /* 0x0000001fff197819 */ /* 0x000fe4000001141b */
[----:B0-----:R-:W-:-:S05]  /*0770*/  IABS R10, R13 ;  /* 0x0000000d000a7213 */ /* 0x001fca0000000000 */
        /* <DEDUP_REMOVED lines=11> */
[----:B------:R-:W-:Y:S02]  /*0830*/  MOV R11, R12 ;  /* 0x0000000c000b7202 */ /* 0x000fe40000000f00 */
[----:B------:R-:W-:-:S03]  /*0840*/  SHF.R.S32.HI R12, RZ, 0x1f, R109 ;  /* 0x0000001fff0c7819 */ /* 0x000fc6000001146d */
        /* <DEDUP_REMOVED lines=18> */
[----:B------:R-:W-:-:S04]  /*0970*/  ISETP.NE.AND P0, PT, R13, RZ, PT ;  /* 0x000000ff0d00720c */ /* 0x000fc80003f05270 */
        /* <DEDUP_REMOVED lines=28> */
[----:B------:R-:W-:Y:S01]  /*0b40*/  ISETP.NE.AND P6, PT, R104, RZ, PT ;  /* 0x000000ff6800720c */ /* 0x000fe20003fc5270 */
[-C--:B-1----:R-:W-:Y:S02]  /*0b50*/  @P2 IMAD R7, R14, R10.reuse, RZ ;  /* 0x0000000a0e072224 */ /* 0x082fe400078e02ff */
[----:B------:R-:W-:-:S04]  /*0b60*/  @P2 IMAD.WIDE.U32 R8, R110, R10, R8 ;  /* 0x0000000a6e082225 */ /* 0x000fc800078e0008 */
[----:B------:R-:W-:Y:S01]  /*0b70*/  @P2 IMAD R7, R110, R11, R7 ;  /* 0x0000000b6e072224 */ /* 0x000fe200078e0207 */
[C---:B------:R-:W-:Y:S01]  /*0b80*/  @P2 SHF.L.U32 R57, R8.reuse, 0x1, RZ ;  /* 0x0000000108392819 */ /* 0x040fe200000006ff */
[----:B------:R-:W1:Y:S03]  /*0b90*/  @P2 LDC.64 R10, c[0x0][0x228] ;  /* 0x00008a00ff0a2b82 */ /* 0x000e660000000a00 */
[----:B------:R-:W-:Y:S02]  /*0ba0*/  @P2 IADD3 R7, R9, R7, RZ ;  /* 0x0000000709072210 */ /* 0x000fe40007ffe0ff */
[----:B------:R-:W-:Y:S02]  /*0bb0*/  @P2 IADD3 R58, P0, R57, R58, RZ ;  /* 0x0000003a393a2210 */ /* 0x000fe40007f1e0ff */
[----:B------:R-:W-:Y:S02]  /*0bc0*/  @P2 SHF.L.U64.HI R8, R8, 0x1, R7 ;  /* 0x0000000108082819 */ /* 0x000fe40000010207 */
[----:B------:R-:W-:-:S02]  /*0bd0*/  @P1 MOV R9, R21 ;  /* 0x0000001500091202 */ /* 0x000fc40000000f00 */
[----:B------:R-:W-:Y:S02]  /*0be0*/  @P2 IADD3.X R59, R8, R59, RZ, P0, !PT ;  /* 0x0000003b083b2210 */ /* 0x000fe400007fe4ff */
[----:B-1----:R-:W-:-:S04]  /*0bf0*/  @P2 IADD3 R56, P0, R57, R10, RZ ;  /* 0x0000000a39382210 */ /* 0x002fc80007f1e0ff */
[----:B------:R-:W-:Y:S02]  /*0c00*/  @P2 IADD3.X R57, R8, R11, RZ, P0, !PT ;  /* 0x0000000b08392210 */ /* 0x000fe400007fe4ff */
[----:B------:R-:W1:Y:S01]  /*0c10*/  @P1 LDC.64 R10, c[0x0][0x288] ;  /* 0x0000a200ff0a1b82 */ /* 0x000e620000000a00 */
[----:B------:R-:W-:-:S13]  /*0c20*/  ISETP.NE.AND P2, PT, R103, RZ, PT ;  /* 0x000000ff6700720c */ /* 0x000fda0003f45270 */
[----:B------:R-:W2:Y:S01]  /*0c30*/  @P2 LDC.64 R16, c[0x0][0x230] ;  /* 0x00008c00ff102b82 */ /* 0x000ea20000000a00 */
[----:B-1----:R-:W-:-:S07]  /*0c40*/  @P1 IMAD R8, R12, R10, RZ ;  /* 0x0000000a0c081224 */ /* 0x002fce00078e02ff */
        /* <DEDUP_REMOVED lines=8> */
[----:B0-----:R-:W-:-:S02]  /*0cd0*/  @P1 IADD3 R54, P0, R53, R54, RZ ;  /* 0x0000003635361210 */ /* 0x001fc40007f1e0ff */
[----:B------:R-:W-:Y:S02]  /*0ce0*/  SHF.R.S32.HI R7, RZ, 0x1f, R15 ;  /* 0x0000001fff077819 */ /* 0x000fe4000001140f */
[----:B------:R-:W-:Y:S02]  /*0cf0*/  @P1 IADD3.X R55, R8, R55, RZ, P0, !PT ;  /* 0x0000003708371210 */ /* 0x000fe400007fe4ff */
[----:B------:R-:W-:Y:S02]  /*0d00*/  @P6 MOV R9, R21 ;  /* 0x0000001500096202 */ /* 0x000fe40000000f00 */
[----:B---3--:R-:W-:-:S04]  /*0d10*/  @P1 IADD3 R52, P0, R53, R10, RZ ;  /* 0x0000000a35341210 */ /* 0x008fc80007f1e0ff */
[----:B------:R-:W-:Y:S02]  /*0d20*/  @P1 IADD3.X R53, R8, R11, RZ, P0, !PT ;  /* 0x0000000b08351210 */ /* 0x000fe400007fe4ff */
[----:B------:R-:W0:Y:S02]  /*0d30*/  @P6 LDC.64 R10, c[0x0][0x288] ;  /* 0x0000a200ff0a6b82 */ /* 0x000e240000000a00 */
[----:B0-----:R-:W-:-:S04]  /*0d40*/  @P6 IMAD R8, R7, R10, RZ ;  /* 0x0000000a07086224 */ /* 0x001fc800078e02ff */
        /* <DEDUP_REMOVED lines=11> */
[----:B------:R-:W0:Y:S02]  /*0e00*/  @P6 LDC.64 R12, c[0x0][0x228] ;  /* 0x00008a00ff0c6b82 */ /* 0x000e240000000a00 */
[----:B0-----:R-:W-:-:S04]  /*0e10*/  @P6 IADD3 R50, P0, R51, R12, RZ ;  /* 0x0000000c33326210 */ /* 0x001fc80007f1e0ff */
[----:B------:R-:W-:Y:S02]  /*0e20*/  @P6 IADD3.X R51, R10, R13, RZ, P0, !PT ;  /* 0x0000000d0a336210 */ /* 0x000fe400007fe4ff */
[----:B------:R-:W0:Y:S01]  /*0e30*/  @P2 LDC.64 R12, c[0x0][0x288] ;  /* 0x0000a200ff0c2b82 */ /* 0x000e220000000a00 */
[----:B------:R-:W-:-:S13]  /*0e40*/  ISETP.NE.AND P6, PT, R102, RZ, PT ;  /* 0x000000ff6600720c */ /* 0x000fda0003fc5270 */
[----:B------:R-:W1:Y:S01]  /*0e50*/  @P6 LDC.64 R46, c[0x0][0x230] ;  /* 0x00008c00ff2e6b82 */ /* 0x000e620000000a00 */
[----:B0-----:R-:W-:-:S04]  /*0e60*/  @P2 IMAD R10, R7, R12, RZ ;  /* 0x0000000c070a2224 */ /* 0x001fc800078e02ff */
[----:B------:R-:W-:Y:S01]  /*0e70*/  @P2 IMAD R7, R15, R13, R10 ;  /* 0x0000000d0f072224 */ /* 0x000fe200078e020a */
[----:B------:R-:W-:-:S05]  /*0e80*/  @P2 MOV R10, R18 ;  /* 0x00000012000a2202 */ /* 0x000fca0000000f00 */
[----:B------:R-:W-:Y:S01]  /*0e90*/  @P2 IMAD.WIDE.U32 R10, R15, R12, R10 ;  /* 0x0000000c0f0a2225 */ /* 0x000fe200078e000a */
[----:B------:R-:W-:Y:S01]  /*0ea0*/  IADD3 R15, R3, 0xa0, RZ ;  /* 0x000000a0030f7810 */ /* 0x000fe20007ffe0ff */
[----:B------:R-:W0:Y:S03]  /*0eb0*/  @P2 LDC.64 R12, c[0x0][0x228] ;  /* 0x00008a00ff0c2b82 */ /* 0x000e260000000a00 */
[----:B------:R-:W-:Y:S02]  /*0ec0*/  @P2 IADD3 R7, R11, R7, RZ ;  /* 0x000000070b072210 */ /* 0x000fe40007ffe0ff */
[C---:B------:R-:W-:Y:S02]  /*0ed0*/  @P2 SHF.L.U32 R49, R10.reuse, 0x1, RZ ;  /* 0x000000010a312819 */ /* 0x040fe400000006ff */
[----:B------:R-:W-:Y:S02]  /*0ee0*/  @P2 SHF.L.U64.HI R10, R10, 0x1, R7 ;  /* 0x000000010a0a2819 */ /* 0x000fe40000010207 */
[----:B--2---:R-:W-:-:S02]  /*0ef0*/  @P2 IADD3 R16, P0, R49, R16, RZ ;  /* 0x0000001031102210 */ /* 0x004fc40007f1e0ff */
[----:B------:R-:W-:Y:S02]  /*0f00*/  SHF.R.S32.HI R7, RZ, 0x1f, R15 ;  /* 0x0000001fff077819 */ /* 0x000fe4000001140f */
[----:B------:R-:W-:Y:S02]  /*0f10*/  @P2 IADD3.X R17, R10, R17, RZ, P0, !PT ;  /* 0x000000110a112210 */ /* 0x000fe400007fe4ff */
[----:B------:R-:W-:Y:S02]  /*0f20*/  @P6 MOV R11, R21 ;  /* 0x00000015000b6202 */ /* 0x000fe40000000f00 */
[----:B0-----:R-:W-:-:S04]  /*0f30*/  @P2 IADD3 R48, P0, R49, R12, RZ ;  /* 0x0000000c31302210 */ /* 0x001fc80007f1e0ff */
[----:B------:R-:W-:Y:S02]  /*0f40*/  @P2 IADD3.X R49, R10, R13, RZ, P0, !PT ;  /* 0x0000000d0a312210 */ /* 0x000fe400007fe4ff */
[----:B------:R-:W0:Y:S01]  /*0f50*/  @P6 LDC.64 R12, c[0x0][0x288] ;  /* 0x0000a200ff0c6b82 */ /* 0x000e220000000a00 */
[----:B------:R-:W-:-:S13]  /*0f60*/  ISETP.NE.AND P2, PT, R101, RZ, PT ;  /* 0x000000ff6500720c */ /* 0x000fda0003f45270 */
[----:B------:R-:W2:Y:S01]  /*0f70*/  @P2 LDC.64 R42, c[0x0][0x230] ;  /* 0x00008c00ff2a2b82 */ /* 0x000ea20000000a00 */
        /* <DEDUP_REMOVED lines=9> */
[----:B-1----:R-:W-:-:S02]  /*1010*/  @P6 IADD3 R46, P0, R45, R46, RZ ;  /* 0x0000002e2d2e6210 */ /* 0x002fc40007f1e0ff */
[----:B------:R-:W-:Y:S02]  /*1020*/  SHF.R.S32.HI R7, RZ, 0x1f, R15 ;  /* 0x0000001fff077819 */ /* 0x000fe4000001140f */
[----:B------:R-:W-:Y:S02]  /*1030*/  @P6 IADD3.X R47, R10, R47, RZ, P0, !PT ;  /* 0x0000002f0a2f6210 */ /* 0x000fe400007fe4ff */
[----:B------:R-:W-:Y:S02]  /*1040*/  @P2 MOV R11, R21 ;  /* 0x00000015000b2202 */ /* 0x000fe40000000f00 */
        /* <DEDUP_REMOVED lines=38> */
[----:B------:R-:W0:Y:S02]  /*12b0*/  @P2 LDC.64 R12, c[0x0][0x288] ;  /* 0x0000a200ff0c2b82 */ /* 0x000e240000000a00 */
[----:B0-----:R-:W-:-:S04]  /*12c0*/  @P2 IMAD R10, R7, R12, RZ ;  /* 0x0000000c070a2224 */ /* 0x001fc800078e02ff */
[----:B------:R-:W-:Y:S01]  /*12d0*/  @P2 IMAD R7, R15, R13, R10 ;  /* 0x0000000d0f072224 */ /* 0x000fe200078e020a */
[----:B------:R-:W-:-:S05]  /*12e0*/  @P2 MOV R10, R18 ;  /* 0x00000012000a2202 */ /* 0x000fca0000000f00 */
[----:B------:R-:W-:Y:S02]  /*12f0*/  @P2 IMAD.WIDE.U32 R10, R15, R12, R10 ;  /* 0x0000000c0f0a2225 */ /* 0x000fe400078e000a */
[----:B------:R-:W0:Y:S03]  /*1300*/  @P2 LDC.64 R12, c[0x0][0x228] ;  /* 0x00008a00ff0c2b82 */ /* 0x000e260000000a00 */
[----:B------:R-:W-:Y:S02]  /*1310*/  @P2 IADD3 R7, R11, R7, RZ ;  /* 0x000000070b072210 */ /* 0x000fe40007ffe0ff */
[C---:B------:R-:W-:Y:S02]  /*1320*/  @P2 SHF.L.U32 R33, R10.reuse, 0x1, RZ ;  /* 0x000000010a212819 */ /* 0x040fe400000006ff */
[----:B------:R-:W-:Y:S01]  /*1330*/  @P2 SHF.L.U64.HI R10, R10, 0x1, R7 ;  /* 0x000000010a0a2819 */ /* 0x000fe20000010207 */
[----:B------:R-:W1:Y:S01]  /*1340*/  @P4 LDC.64 R14, c[0x0][0x288] ;  /* 0x0000a200ff0e4b82 */ /* 0x000e620000000a00 */
[----:B--2---:R-:W-:-:S02]  /*1350*/  @P2 IADD3 R34, P0, R33, R34, RZ ;  /* 0x0000002221222210 */ /* 0x004fc40007f1e0ff */
[----:B------:R-:W-:Y:S02]  /*1360*/  SHF.R.S32.HI R7, RZ, 0x1f, R23 ;  /* 0x0000001fff077819 */ /* 0x000fe40000011417 */
[----:B------:R-:W-:Y:S02]  /*1370*/  @P2 IADD3.X R35, R10, R35, RZ, P0, !PT ;  /* 0x000000230a232210 */ /* 0x000fe400007fe4ff */
[----:B0-----:R-:W-:-:S04]  /*1380*/  @P2 IADD3 R32, P0, R33, R12, RZ ;  /* 0x0000000c21202210 */ /* 0x001fc80007f1e0ff */
[----:B------:R-:W-:Y:S02]  /*1390*/  @P2 IADD3.X R33, R10, R13, RZ, P0, !PT ;  /* 0x0000000d0a212210 */ /* 0x000fe400007fe4ff */
[----:B------:R-:W-:Y:S01]  /*13a0*/  @P4 MOV R13, R21 ;  /* 0x00000015000d4202 */ /* 0x000fe20000000f00 */
[----:B------:R-:W0:Y:S01]  /*13b0*/  @P4 LDC.64 R10, c[0x0][0x230] ;  /* 0x00008c00ff0a4b82 */ /* 0x000e220000000a00 */
[----:B-1----:R-:W-:Y:S01]  /*13c0*/  @P4 IMAD R12, R7, R14, RZ ;  /* 0x0000000e070c4224 */ /* 0x002fe200078e02ff */
[----:B------:R-:W-:Y:S02]  /*13d0*/  CS2R R74, SRZ ;  /* 0x00000000004a7805 */ /* 0x000fe4000001ff00 */
[----:B------:R-:W-:Y:S02]  /*13e0*/  CS2R R92, SRZ ;  /* 0x00000000005c7805 */ /* 0x000fe4000001ff00 */
[----:B------:R-:W-:Y:S01]  /*13f0*/  CS2R R72, SRZ ;  /* 0x0000000000487805 */ /* 0x000fe2000001ff00 */
[----:B------:R-:W-:Y:S01]  /*1400*/  @P4 IMAD R7, R23, R15, R12 ;  /* 0x0000000f17074224 */ /* 0x000fe200078e020c */
[----:B------:R-:W-:-:S02]  /*1410*/  @P4 MOV R12, R18 ;  /* 0x00000012000c4202 */ /* 0x000fc40000000f00 */
[----:B------:R-:W-:Y:S02]  /*1420*/  CS2R R90, SRZ ;  /* 0x00000000005a7805 */ /* 0x000fe4000001ff00 */
[----:B------:R-:W-:Y:S01]  /*1430*/  ISETP.NE.AND P2, PT, R105, RZ, PT ;  /* 0x000000ff6900720c */ /* 0x000fe20003f45270 */
[----:B------:R-:W-:Y:S01]  /*1440*/  @P4 IMAD.WIDE.U32 R12, R23, R14, R12 ;  /* 0x0000000e170c4225 */ /* 0x000fe200078e000c */
[----:B------:R-:W-:Y:S01]  /*1450*/  IADD3 R23, R3, 0x160, RZ ;  /* 0x0000016003177810 */ /* 0x000fe20007ffe0ff */
[----:B------:R-:W1:Y:S03]  /*1460*/  @P4 LDC.64 R14, c[0x0][0x228] ;  /* 0x00008a00ff0e4b82 */ /* 0x000e660000000a00 */
[----:B------:R-:W-:Y:S02]  /*1470*/  @P4 IADD3 R7, R13, R7, RZ ;  /* 0x000000070d074210 */ /* 0x000fe40007ffe0ff */
[----:B------:R-:W-:-:S02]  /*1480*/  @P4 SHF.L.U32 R31, R12, 0x1, RZ ;  /* 0x000000010c1f4819 */ /* 0x000fc400000006ff */
[----:B------:R-:W-:-:S03]  /*1490*/  @P4 SHF.L.U64.HI R12, R12, 0x1, R7 ;  /* 0x000000010c0c4819 */ /* 0x000fc60000010207 */
[----:B------:R-:W5:Y:S01]  /*14a0*/  @P2 LDG.E R90, desc[UR8][R60.64] ;  /* 0x000000083c5a2981 */ /* 0x000f62000c1e1900 */
[----:B------:R-:W-:Y:S02]  /*14b0*/  SHF.R.S32.HI R7, RZ, 0x1f, R23 ;  /* 0x0000001fff077819 */ /* 0x000fe40000011417 */
[----:B0-----:R-:W-:-:S04]  /*14c0*/  @P4 IADD3 R10, P0, R31, R10, RZ ;  /* 0x0000000a1f0a4210 */ /* 0x001fc80007f1e0ff */
        /* <DEDUP_REMOVED lines=15> */
[----:B------:R-:W-:-:S05]  /*15c0*/  @P3 IMAD.WIDE.U32 R12, R23, R12, R14 ;  /* 0x0000000c170c3225 */ /* 0x000fca00078e000e */
[----:B------:R-:W-:Y:S02]  /*15d0*/  @P3 IADD3 R13, R13, R7, RZ ;  /* 0x000000070d0d3210 */ /* 0x000fe40007ffe0ff */
[C---:B------:R-:W-:Y:S02]  /*15e0*/  @P3 SHF.L.U32 R7, R12.reuse, 0x1, RZ ;  /* 0x000000010c073819 */ /* 0x040fe400000006ff */
[----:B------:R-:W-:Y:S02]  /*15f0*/  @P3 SHF.L.U64.HI R14, R12, 0x1, R13 ;  /* 0x000000010c0e3819 */ /* 0x000fe4000001020d */
[----:B------:R-:W0:Y:S01]  /*1600*/  @P3 LDC.64 R12, c[0x0][0x228] ;  /* 0x00008a00ff0c3b82 */ /* 0x000e220000000a00 */
[----:B----4-:R-:W-:-:S04]  /*1610*/  @P3 IADD3 R28, P0, R7, R28, RZ ;  /* 0x0000001c071c3210 */ /* 0x010fc80007f1e0ff */
        /* <DEDUP_REMOVED lines=96> */
[----:B------:R-:W-:Y:S02]  /*1c20*/  @P0 IADD3.X R15, R24, R15, RZ, P6, !PT ;  /* 0x0000000f180f0210 */ /* 0x000fe400037fe4ff */
[----:B------:R-:W-:Y:S02]  /*1c30*/  IADD3 R27, R3, 0x120, RZ ;  /* 0x00000120031b7810 */ /* 0x000fe40007ffe0ff */
[----:B------:R-:W-:Y:S01]  /*1c40*/  @P5 MOV R25, R21 ;  /* 0x0000001500195202 */ /* 0x000fe20000000f00 */
[----:B------:R1:W5:Y:S02]  /*1c50*/  @P0 LDG.E R74, desc[UR8][R14.64] ;  /* 0x000000080e4a0981 */ /* 0x000364000c1e1900 */
[----:B-1----:R-:W1:Y:S01]  /*1c60*/  @P5 LDC.64 R14, c[0x0][0x230] ;  /* 0x00008c00ff0e5b82 */ /* 0x002e620000000a00 */
[----:B0-----:R-:W-:-:S04]  /*1c70*/  @P0 IADD3 R22, P6, R7, R22, RZ ;  /* 0x0000001607160210 */ /* 0x001fc80007fde0ff */
[----:B------:R-:W-:-:S05]  /*1c80*/  @P0 IADD3.X R23, R24, R23, RZ, P6, !PT ;  /* 0x0000001718170210 */ /* 0x000fca00037fe4ff */
[----:B------:R0:W5:Y:S02]  /*1c90*/  @P0 LDG.E R91, desc[UR8][R22.64] ;  /* 0x00000008165b0981 */ /* 0x000164000c1e1900 */
[----:B0-----:R-:W0:Y:S01]  /*1ca0*/  @P5 LDC.64 R22, c[0x0][0x288] ;  /* 0x0000a200ff165b82 */ /* 0x001e220000000a00 */
[----:B------:R-:W-:-:S05]  /*1cb0*/  SHF.R.S32.HI R7, RZ, 0x1f, R27 ;  /* 0x0000001fff077819 */ /* 0x000fca000001141b */
        /* <DEDUP_REMOVED lines=10> */
[----:B0-----:R-:W-:-:S04]  /*1d60*/  @P5 IADD3 R24, P0, R7, R24, RZ ;  /* 0x0000001807185210 */ /* 0x001fc80007f1e0ff */
[----:B------:R-:W-:Y:S02]  /*1d70*/  @P5 IADD3.X R25, R22, R25, RZ, P0, !PT ;  /* 0x0000001916195210 */ /* 0x000fe400007fe4ff */
[----:B------:R-:W0:Y:S02]  /*1d80*/  LDC.64 R22, c[0x0][0x248] ;  /* 0x00009200ff167b82 */ /* 0x000e240000000a00 */
[----:B0-----:R-:W-:-:S06]  /*1d90*/  IMAD.WIDE R22, R6, 0x8, R22 ;  /* 0x0000000806167825 */ /* 0x001fcc00078e0216 */
[----:B------:R-:W2:Y:S01]  /*1da0*/  LDG.E.64 R22, desc[UR8][R22.64] ;  /* 0x0000000816167981 */ /* 0x000ea2000c1e1b00 */
[----:B------:R-:W-:Y:S02]  /*1db0*/  MOV R27, RZ ;  /* 0x000000ff001b7202 */ /* 0x000fe40000000f00 */
[----:B------:R-:W-:-:S04]  /*1dc0*/  CS2R R86, SRZ ;  /* 0x0000000000567805 */ /* 0x000fc8000001ff00 */
[----:B------:R-:W5:Y:S01]  /*1dd0*/  @P2 LDG.E R27, desc[UR8][R62.64] ;  /* 0x000000083e1b2981 */ /* 0x000f62000c1e1900 */
[----:B------:R-:W-:Y:S02]  /*1de0*/  ISETP.NE.AND P2, PT, R26, RZ, PT ;  /* 0x000000ff1a00720c */ /* 0x000fe40003f45270 */
[----:B------:R-:W-:Y:S01]  /*1df0*/  MOV R26, RZ ;  /* 0x000000ff001a7202 */ /* 0x000fe20000000f00 */
[----:B------:R-:W5:Y:S05]  /*1e00*/  @P4 LDG.E R87, desc[UR8][R50.64] ;  /* 0x0000000832574981 */ /* 0x000f6a000c1e1900 */
[----:B------:R0:W5:Y:S01]  /*1e10*/  @P4 LDG.E R26, desc[UR8][R8.64] ;  /* 0x00000008081a4981 */ /* 0x000162000c1e1900 */
[----:B------:R-:W-:-:S02]  /*1e20*/  ISETP.NE.AND P4, PT, R68, RZ, PT ;  /* 0x000000ff4400720c */ /* 0x000fc40003f85270 */
[----:B------:R-:W-:Y:S02]  /*1e30*/  CS2R R84, SRZ ;  /* 0x0000000000547805 */ /* 0x000fe4000001ff00 */
[----:B------:R-:W-:Y:S02]  /*1e40*/  CS2R R82, SRZ ;  /* 0x0000000000527805 */ /* 0x000fe4000001ff00 */
[----:B------:R-:W-:Y:S02]  /*1e50*/  ISETP.NE.AND P6, PT, R99, RZ, PT ;  /* 0x000000ff6300720c */ /* 0x000fe40003fc5270 */
[----:B------:R-:W-:Y:S02]  /*1e60*/  CS2R R78, SRZ ;  /* 0x00000000004e7805 */ /* 0x000fe4000001ff00 */
[----:B------:R-:W-:Y:S02]  /*1e70*/  CS2R R88, SRZ ;  /* 0x0000000000587805 */ /* 0x000fe4000001ff00 */
[----:B------:R-:W-:-:S02]  /*1e80*/  CS2R R80, SRZ ;  /* 0x0000000000507805 */ /* 0x000fc4000001ff00 */
[----:B------:R-:W-:Y:S01]  /*1e90*/  CS2R R76, SRZ ;  /* 0x00000000004c7805 */ /* 0x000fe2000001ff00 */
[----:B------:R-:W5:Y:S01]  /*1ea0*/  @P2 LDG.E R72, desc[UR8][R58.64] ;  /* 0x000000083a482981 */ /* 0x000f62000c1e1900 */
[----:B0-----:R-:W-:-:S03]  /*1eb0*/  CS2R R8, SRZ ;  /* 0x0000000000087805 */ /* 0x001fc6000001ff00 */
[----:B------:R-:W5:Y:S04]  /*1ec0*/  @P2 LDG.E R89, desc[UR8][R56.64] ;  /* 0x0000000838592981 */ /* 0x000f68000c1e1900 */
[----:B------:R0:W5:Y:S04]  /*1ed0*/  @P4 LDG.E R8, desc[UR8][R16.64] ;  /* 0x0000000810084981 */ /* 0x000168000c1e1900 */
[----:B------:R-:W5:Y:S01]  /*1ee0*/  @P4 LDG.E R86, desc[UR8][R48.64] ;  /* 0x0000000830564981 */ /* 0x000f62000c1e1900 */
[----:B------:R-:W-:-:S03]  /*1ef0*/  ISETP.NE.AND P4, PT, R67, RZ, PT ;  /* 0x000000ff4300720c */ /* 0x000fc60003f85270 */
[----:B------:R-:W5:Y:S01]  /*1f00*/  @P1 LDG.E R88, desc[UR8][R52.64] ;  /* 0x0000000834581981 */ /* 0x000f62000c1e1900 */
[----:B0-----:R-:W-:-:S03]  /*1f10*/  MOV R17, RZ ;  /* 0x000000ff00117202 */ /* 0x001fc60000000f00 */
[----:B------:R-:W5:Y:S04]  /*1f20*/  @P6 LDG.E R81, desc[UR8][R34.64] ;  /* 0x0000000822516981 */ /* 0x000f68000c1e1900 */
[----:B------:R-:W5:Y:S04]  /*1f30*/  @P6 LDG.E R80, desc[UR8][R32.64] ;  /* 0x0000000820506981 */ /* 0x000f68000c1e1900 */
[----:B------:R-:W5:Y:S04]  /*1f40*/  @P4 LDG.E R17, desc[UR8][R46.64] ;  /* 0x000000082e114981 */ /* 0x000f68000c1e1900 */
[----:B------:R-:W5:Y:S01]  /*1f50*/  @P4 LDG.E R85, desc[UR8][R44.64] ;  /* 0x000000082c554981 */ /* 0x000f62000c1e1900 */
[----:B------:R-:W-:-:S03]  /*1f60*/  ISETP.NE.AND P4, PT, R66, RZ, PT ;  /* 0x000000ff4200720c */ /* 0x000fc60003f85270 */
[----:B------:R-:W5:Y:S01]  /*1f70*/  @P5 LDG.E R79, desc[UR8][R24.64] ;  /* 0x00000008184f5981 */ /* 0x000f62000c1e1900 */
[----:B------:R-:W-:Y:S01]  /*1f80*/  MOV R7, 0x3f800000 ;  /* 0x3f80000000077802 */ /* 0x000fe20000000f00 */
[----:B------:R-:W-:Y:S02]  /*1f90*/  BSSY B0, `(.L_x_360) ;  /* 0x0000028000007945 */ /* 0x000fe40003800000 */
[----:B------:R-:W5:Y:S06]  /*1fa0*/  @P3 LDG.E R76, desc[UR8][R12.64] ;  /* 0x000000080c4c3981 */ /* 0x000f6c000c1e1900 */
[----:B------:R-:W5:Y:S04]  /*1fb0*/  @P4 LDG.E R84, desc[UR8][R42.64] ;  /* 0x000000082a544981 */ /* 0x000f68000c1e1900 */
[----:B------:R-:W5:Y:S01]  /*1fc0*/  @P4 LDG.E R83, desc[UR8][R40.64] ;  /* 0x0000000828534981 */ /* 0x000f62000c1e1900 */
[----:B------:R-:W-:-:S13]  /*1fd0*/  ISETP.NE.AND P4, PT, R65, RZ, PT ;  /* 0x000000ff4100720c */ /* 0x000fda0003f85270 */
[----:B------:R0:W5:Y:S04]  /*1fe0*/  @P4 LDG.E R78, desc[UR8][R10.64] ;  /* 0x000000080a4e4981 */ /* 0x000168000c1e1900 */
[----:B------:R-:W5:Y:S01]  /*1ff0*/  @P4 LDG.E R77, desc[UR8][R30.64] ;  /* 0x000000081e4d4981 */ /* 0x000f62000c1e1900 */
[----:B0-----:R-:W-:-:S06]  /*2000*/  CS2R R10, SRZ ;  /* 0x00000000000a7805 */ /* 0x001fcc000001ff00 */
[----:B------:R-:W5:Y:S01]  /*2010*/  @P3 LDG.E R10, desc[UR8][R28.64] ;  /* 0x000000081c0a3981 */ /* 0x000f62000c1e1900 */
[----:B--2---:R-:W-:Y:S01]  /*2020*/  FFMA.FTZ R70, -R22, R22, R23 ;  /* 0x0000001616467223 */ /* 0x004fe20000010117 */
[----:B------:R-:W-:Y:S02]  /*2030*/  MOV R23, RZ ;  /* 0x000000ff00177202 */ /* 0x000fe40000000f00 */
[----:B------:R0:W5:Y:S04]  /*2040*/  @P5 LDG.E R11, desc[UR8][R14.64] ;  /* 0x000000080e0b5981 */ /* 0x000168000c1e1900 */
[----:B------:R1:W5:Y:S01]  /*2050*/  @P1 LDG.E R23, desc[UR8][R54.64] ;  /* 0x0000000836171981 */ /* 0x000362000c1e1900 */
[----:B------:R-:W-:-:S13]  /*2060*/  FSETP.GTU.FTZ.AND P0, PT, R70, RZ, PT ;  /* 0x000000ff4600720b */ /* 0x000fda0003f1c000 */
[----:B------:R-:W2:Y:S02]  /*2070*/  @P0 LDC R69, c[0x0][0x250] ;  /* 0x00009400ff450b82 */ /* 0x000ea40000000800 */
[----:B--2---:R-:W-:-:S04]  /*2080*/  @P0 FADD.FTZ R69, R70, R69 ;  /* 0x0000004546450221 */ /* 0x004fc80000010000 */
[----:B------:R1:W2:Y:S01]  /*2090*/  @P0 MUFU.RSQ R7, R69 ;  /* 0x0000004500070308 */ /* 0x0002a20000001400 */
[----:B------:R-:W-:-:S13]  /*20a0*/  ISETP.NE.AND P0, PT, R100, RZ, PT ;  /* 0x000000ff6400720c */ /* 0x000fda0003f05270 */
[----:B------:R1:W5:Y:S04]  /*20b0*/  @P0 LDG.E R9, desc[UR8][R38.64] ;  /* 0x0000000826090981 */ /* 0x000368000c1e1900 */
[----:B------:R1:W5:Y:S01]  /*20c0*/  @P0 LDG.E R82, desc[UR8][R36.64] ;  /* 0x0000000824520981 */ /* 0x000362000c1e1900 */
[----:B------:R-:W-:Y:S02]  /*20d0*/  ISETP.GT.U32.AND P0, PT, R2, 0xdf, PT ;  /* 0x000000df0200780c */ /* 0x000fe40003f04070 */
[----:B------:R-:W-:Y:S02]  /*20e0*/  CS2R R12, SRZ ;  /* 0x00000000000c7805 */ /* 0x000fe4000001ff00 */
[----:B0-----:R-:W-:-:S09]  /*20f0*/  CS2R R14, SRZ ;  /* 0x00000000000e7805 */ /* 0x001fd2000001ff00 */
[----:B-12---:R-:W-:Y:S05]  /*2100*/  @P0 BRA `(.L_x_361) ;  /* 0x0000000000400947 */ /* 0x006fea0003800000 */
[----:B------:R-:W-:Y:S02]  /*2110*/  ISETP.NE.AND P0, PT, RZ, UR10, PT ;  /* 0x0000000aff007c0c */ /* 0x000fe4000bf05270 */
[----:B------:R-:W-:-:S04]  /*2120*/  IADD3 R15, R98, R64, RZ ;  /* 0x00000040620f7210 */ /* 0x000fc80007ffe0ff */
[----:B------:R-:W-:-:S07]  /*2130*/  SHF.R.S32.HI R12, RZ, 0x1f, R15 ;  /* 0x0000001fff0c7819 */ /* 0x000fce000001140f */
[----:B------:R-:W0:Y:S02]  /*2140*/  @P0 LDC.64 R24, c[0x0][0x240] ;  /* 0x00009000ff180b82 */ /* 0x000e240000000a00 */
[----:B0-----:R-:W-:-:S04]  /*2150*/  @P0 LEA R24, P6, R15, R24, 0x1 ;  /* 0x000000180f180211 */ /* 0x001fc800078c08ff */
[----:B------:R-:W-:-:S05]  /*2160*/  @P0 LEA.HI.X R25, R15, R25, R12, 0x1, P6 ;  /* 0x000000190f190211 */ /* 0x000fca00030f0c0c */
[----:B------:R-:W2:Y:S04]  /*2170*/  @P0 LDG.E.U16 R12, desc[UR8][R24.64+0x2] ;  /* 0x00000208180c0981 */ /* 0x000ea8000c1e1500 */
[----:B------:R0:W3:Y:S02]  /*2180*/  @P0 LDG.E.U16 R16, desc[UR8][R24.64] ;  /* 0x0000000818100981 */ /* 0x0000e4000c1e1500 */
[----:B0-----:R-:W0:Y:S02]  /*2190*/  LDC.64 R24, c[0x0][0x238] ;  /* 0x00008e00ff187b82 */ /* 0x001e240000000a00 */
[----:B0-----:R-:W-:-:S05]  /*21a0*/  IMAD.WIDE R24, R15, 0x2, R24 ;  /* 0x000000020f187825 */ /* 0x001fca00078e0218 */
[----:B------:R-:W4:Y:S01]  /*21b0*/  LDG.E.U16 R15, desc[UR8][R24.64+0x2] ;  /* 0x00000208180f7981 */ /* 0x000f22000c1e1500 */
[----:B--2---:R-:W-:-:S03]  /*21c0*/  @P0 SHF.L.U32 R14, R12, 0x10, RZ ;  /* 0x000000100c0e0819 */ /* 0x004fc600000006ff */
[----:B------:R-:W2:Y:S01]  /*21d0*/  LDG.E.U16 R12, desc[UR8][R24.64] ;  /* 0x00000008180c7981 */ /* 0x000ea2000c1e1500 */
[----:B---3--:R-:W-:Y:S02]  /*21e0*/  @P0 SHF.L.U32 R13, R16, 0x10, RZ ;  /* 0x00000010100d0819 */ /* 0x008fe400000006ff */
[----:B----4-:R-:W-:Y:S02]  /*21f0*/  SHF.L.U32 R15, R15, 0x10, RZ ;  /* 0x000000100f0f7819 */ /* 0x010fe400000006ff */
[----:B--2---:R-:W-:-:S07]  /*2200*/  SHF.L.U32 R12, R12, 0x10, RZ ;  /* 0x000000100c0c7819 */ /* 0x004fce00000006ff */
.L_x_361:
[----:B------:R-:W-:Y:S05]  /*2210*/  BSYNC B0 ;  /* 0x0000000000007941 */ /* 0x000fea0003800000 */
.L_x_360:
[----:B------:R-:W-:Y:S02]  /*2220*/  ISETP.NE.AND P0, PT, RZ, UR10, PT ;  /* 0x0000000aff007c0c */ /* 0x000fe4000bf05270 */
[C---:B-----5:R-:W-:Y:S02]  /*2230*/  PRMT R16, R27.reuse, 0x7632, R16 ;  /* 0x000076321b107816 */ /* 0x060fe40000000010 */
[----:B------:R-:W-:Y:S02]  /*2240*/  SHF.L.U32 R25, R27, 0x10, RZ ;  /* 0x000000101b197819 */ /* 0x000fe400000006ff */
[----:B------:R-:W-:Y:S02]  /*2250*/  PRMT R24, R72, 0x7632, R24 ;  /* 0x0000763248187816 */ /* 0x000fe40000000018 */
[----:B------:R-:W-:Y:S02]  /*2260*/  SHF.L.U32 R33, R16, 0x10, RZ ;  /* 0x0000001010217819 */ /* 0x000fe400000006ff */
[----:B------:R-:W-:-:S02]  /*2270*/  SHF.L.U32 R35, R72, 0x10, RZ ;  /* 0x0000001048237819 */ /* 0x000fc400000006ff */
[----:B------:R-:W-:Y:S01]  /*2280*/  SHF.L.U32 R37, R24, 0x10, RZ ;  /* 0x0000001018257819 */ /* 0x000fe200000006ff */
[----:B------:R-:W-:Y:S01]  /*2290*/  FADD.FTZ R24, -R22, R25 ;  /* 0x0000001916187221 */ /* 0x000fe20000010100 */
[----:B------:R-:W-:Y:S01]  /*22a0*/  PRMT R30, R90, 0x7632, R30 ;  /* 0x000076325a1e7816 */ /* 0x000fe2000000001e */
[C---:B------:R-:W-:Y:S01]  /*22b0*/  FADD.FTZ R16, -R22.reuse, R33 ;  /* 0x0000002116107221 */ /* 0x040fe20000010100 */
[C---:B------:R-:W-:Y:S01]  /*22c0*/  PRMT R28, R89.reuse, 0x7632, R28 ;  /* 0x00007632591c7816 */ /* 0x040fe2000000001c */
[----:B------:R-:W-:Y:S01]  /*22d0*/  FADD.FTZ R38, -R22, R35 ;  /* 0x0000002316267221 */ /* 0x000fe20000010100 */
[----:B------:R-:W-:Y:S01]  /*22e0*/  SHF.L.U32 R31, R90, 0x10, RZ ;  /* 0x000000105a1f7819 */ /* 0x000fe200000006ff */
[----:B------:R-:W-:Y:S01]  /*22f0*/  FADD.FTZ R40, -R22, R37 ;  /* 0x0000002516287221 */ /* 0x000fe20000010100 */
        /* <DEDUP_REMOVED lines=24> */
.L_x_362:
[----:B------:R-:W-:Y:S01]  /*2480*/  FMUL.FTZ R16, R31, R12 ;  /* 0x0000000c1f107220 */ /* 0x000fe20000410000 */
[----:B------:R-:W-:Y:S01]  /*2490*/  FFMA.FTZ R42, R24, R31, RZ ;  /* 0x0000001f182a7223 */ /* 0x000fe200000100ff */
        /* <DEDUP_REMOVED lines=24> */
.L_x_363:
[----:B------:R-:W-:Y:S01]  /*2620*/  FADD.FTZ R16, RZ, R31 ;  /* 0x0000001fff107221 */ /* 0x000fe20000010000 */
[C---:B------:R-:W-:Y:S01]  /*2630*/  FFMA.FTZ R35, R25.reuse, R32, R24 ;  /* 0x0000002019237223 */ /* 0x040fe20000010018 */
[----:B------:R-:W-:Y:S01]  /*2640*/  FFMA.FTZ R31, R25, R30, RZ ;  /* 0x0000001e191f7223 */ /* 0x000fe200000100ff */
[----:B------:R-:W-:Y:S01]  /*2650*/  FFMA.FTZ R42, R44, R29, R42 ;  /* 0x0000001d2c2a7223 */ /* 0x000fe2000001002a */
[----:B------:R-:W-:Y:S01]  /*2660*/  FMUL.FTZ R24, R29, R12 ;  /* 0x0000000c1d187220 */ /* 0x000fe20000410000 */
[--C-:B------:R-:W-:Y:S01]  /*2670*/  FADD.FTZ R36, R16, R29.reuse ;  /* 0x0000001d10247221 */ /* 0x100fe20000010000 */
[----:B------:R-:W-:Y:S01]  /*2680*/  FADD.FTZ R25, RZ, R30 ;  /* 0x0000001eff197221 */ /* 0x000fe20000010000 */
[----:B------:R-:W-:Y:S01]  /*2690*/  PRMT R29, R23, 0x7632, R29 ;  /* 0x00007632171d7816 */ /* 0x000fe2000000001d */
[----:B------:R-:W-:Y:S01]  /*26a0*/  FFMA.FTZ R43, R45, R28, R31 ;  /* 0x0000001c2d2b7223 */ /* 0x000fe2000001001f */
[----:B------:R-:W-:Y:S01]  /*26b0*/  FFMA.FTZ R16, R44, R24, R35 ;  /* 0x000000182c107223 */ /* 0x000fe20000010023 */
[----:B------:R-:W-:Y:S01]  /*26c0*/  FADD.FTZ R41, R25, R28 ;  /* 0x0000001c19297221 */ /* 0x000fe20000010000 */
[----:B------:R-:W-:Y:S01]  /*26d0*/  FMUL.FTZ R25, R28, R15 ;  /* 0x0000000f1c197220 */ /* 0x000fe20000410000 */
[----:B------:R-:W-:Y:S01]  /*26e0*/  SHF.L.U32 R31, R23, 0x10, RZ ;  /* 0x00000010171f7819 */ /* 0x000fe200000006ff */
[----:B------:R-:W-:Y:S01]  /*26f0*/  FADD.FTZ R33, R32, R33 ;  /* 0x0000002120217221 */ /* 0x000fe20000010000 */
[----:B------:R-:W-:Y:S01]  /*2700*/  SHF.L.U32 R29, R29, 0x10, RZ ;  /* 0x000000101d1d7819 */ /* 0x000fe200000006ff */
[--C-:B------:R-:W-:Y:S01]  /*2710*/  FFMA.FTZ R45, R45, R25, R16.reuse ;  /* 0x000000192d2d7223 */ /* 0x100fe20000010010 */
[----:B------:R-:W-:Y:S01]  /*2720*/  PRMT R16, R88, 0x7632, R16 ;  /* 0x0000763258107816 */ /* 0x000fe20000000010 */
[C---:B------:R-:W-:Y:S01]  /*2730*/  FADD.FTZ R28, -R22.reuse, R31 ;  /* 0x0000001f161c7221 */ /* 0x040fe20000010100 */
        /* <DEDUP_REMOVED lines=25> */
.L_x_364:
        /* <DEDUP_REMOVED lines=9> */
[----:B------:R-:W-:Y:S01]  /*2960*/  FFMA.FTZ R118, R47, R32, R43 ;  /* 0x000000202f767223 */ /* 0x000fe2000001002b */
[----:B------:R-:W-:Y:S01]  /*2970*/  SHF.L.U32 R29, R29, 0x10, RZ ;  /* 0x000000101d1d7819 */ /* 0x000fe200000006ff */
[----:B------:R-:W-:Y:S01]  /*2980*/  FFMA.FTZ R47, R47, R25, R24 ;  /* 0x000000192f2f7223 */ /* 0x000fe20000010018 */
[--C-:B------:R-:W-:Y:S01]  /*2990*/  FADD.FTZ R37, R25, R28.reuse ;  /* 0x0000001c19257221 */ /* 0x100fe20000010000 */
[----:B------:R-:W-:Y:S01]  /*29a0*/  PRMT R28, R87, 0x7632, R28 ;  /* 0x00007632571c7816 */ /* 0x000fe2000000001c */
[C---:B------:R-:W-:Y:S01]  /*29b0*/  FADD.FTZ R24, -R22.reuse, R31 ;  /* 0x0000001f16187221 */ /* 0x040fe20000010100 */
[----:B------:R-:W-:Y:S01]  /*29c0*/  FADD.FTZ R62, -R22, R29 ;  /* 0x0000001d163e7221 */ /* 0x000fe20000010100 */
[----:B------:R-:W-:Y:S01]  /*29d0*/  FADD.FTZ R16, R41, R32 ;  /* 0x0000002029107221 */ /* 0x000fe20000010000 */
        /* <DEDUP_REMOVED lines=23> */
.L_x_365:
[C---:B------:R-:W-:Y:S01]  /*2b50*/  PRMT R30, R8.reuse, 0x7632, R30 ;  /* 0x00007632081e7816 */ /* 0x040fe2000000001e */
        /* <DEDUP_REMOVED lines=33> */
.L_x_366:
[----:B------:R-:W-:Y:S01]  /*2d70*/  FFMA.FTZ R37, R62, R24, R25 ;  /* 0x000000183e257223 */ /* 0x000fe20000010019 */
[----:B------:R-:W-:Y:S01]  /*2d80*/  FMUL.FTZ R25, R30, R12 ;  /* 0x0000000c1e197220 */ /* 0x000fe20000410000 */
[----:B------:R-:W-:Y:S01]  /*2d90*/  FADD.FTZ R38, R24, R35 ;  /* 0x0000002318267221 */ /* 0x000fe20000010000 */
[C---:B------:R-:W-:Y:S02]  /*2da0*/  PRMT R34, R17.reuse, 0x7632, R34 ;  /* 0x0000763211227816 */ /* 0x040fe40000000022 */
        /* <DEDUP_REMOVED lines=32> */
.L_x_367:
        /* <DEDUP_REMOVED lines=34> */
.L_x_368:
        /* <DEDUP_REMOVED lines=36> */
.L_x_369:
        /* <DEDUP_REMOVED lines=34> */
.L_x_370:
        /* <DEDUP_REMOVED lines=9> */
[----:B------:R-:W-:Y:S01]  /*36c0*/  FADD.FTZ R56, -R22, R53 ;  /* 0x0000003516387221 */ /* 0x000fe20000010100 */
[----:B------:R-:W-:Y:S01]  /*36d0*/  PRMT R54, R78, 0x7632, R54 ;  /* 0x000076324e367816 */ /* 0x000fe20000000036 */
[----:B------:R-:W-:Y:S01]  /*36e0*/  FADD.FTZ R58, -R22, R51 ;  /* 0x00000033163a7221 */ /* 0x000fe20000010100 */
[----:B------:R-:W-:Y:S01]  /*36f0*/  SHF.L.U32 R51, R52, 0x10, RZ ;  /* 0x0000001034337819 */ /* 0x000fe200000006ff */
[----:B------:R-:W-:Y:S01]  /*3700*/  FMUL.FTZ R52, R56, R7 ;  /* 0x0000000738347220 */ /* 0x000fe20000410000 */
[----:B------:R-:W-:Y:S01]  /*3710*/  SHF.L.U32 R50, R79, 0x10, RZ ;  /* 0x000000104f327819 */ /* 0x000fe200000006ff */
        /* <DEDUP_REMOVED lines=21> */
.L_x_371:
        /* <DEDUP_REMOVED lines=34> */
.L_x_372:
[----:B------:R-:W-:Y:S01]  /*3a90*/  FFMA.FTZ R65, R53, R58, R24 ;  /* 0x0000003a35417223 */ /* 0x000fe20000010018 */
[----:B------:R-:W-:Y:S01]  /*3aa0*/  FMUL.FTZ R59, R54, R12 ;  /* 0x0000000c363b7220 */ /* 0x000fe20000410000 */
[----:B------:R-:W-:Y:S01]  /*3ab0*/  FADD.FTZ R60, R58, R25 ;  /* 0x000000193a3c7221 */ /* 0x000fe20000010000 */
[C---:B------:R-:W-:Y:S01]  /*3ac0*/  PRMT R58, R10.reuse, 0x7632, R58 ;  /* 0x000076320a3a7816 */ /* 0x040fe2000000003a */
        /* <DEDUP_REMOVED lines=32> */
.L_x_373:
        /* <DEDUP_REMOVED lines=34> */
.L_x_374:
        /* <DEDUP_REMOVED lines=37> */
.L_x_375:
        /* <DEDUP_REMOVED lines=37> */
.L_x_376:
        /* <DEDUP_REMOVED lines=35> */
.L_x_377:
        /* <DEDUP_REMOVED lines=110> */
.L_x_379:
[----:B------:R-:W-:Y:S05]  /*4ca0*/  BSYNC B0 ;  /* 0x0000000000007941 */ /* 0x000fea0003800000 */
.L_x_378:
        /* <DEDUP_REMOVED lines=159> */
.L_x_381:
[----:B------:R-:W-:Y:S05]  /*56a0*/  BSYNC B0 ;  /* 0x0000000000007941 */ /* 0x000fea0003800000 */
.L_x_380:
        /* <DEDUP_REMOVED lines=16> */
.L_x_383:
[----:B------:R-:W-:Y:S05]  /*57b0*/  BSYNC B0 ;  /* 0x0000000000007941 */ /* 0x000fea0003800000 */
.L_x_382:
[----:B------:R-:W-:Y:S02]  /*57c0*/  ISETP.GE.U32.AND P6, PT, R5, 0x2, PT ;  /* 0x000000020500780c */ /* 0x000fe40003fc6070 */
[----:B------:R-:W-:Y:S02]  /*57d0*/  PRMT R49, R72, 0x7632, R49 ;  /* 0x0000763248317816 */ /* 0x000fe40000000031 */
[----:B------:R-:W-:Y:S02]  /*57e0*/  PRMT R55, R89, 0x7632, R55 ;  /* 0x0000763259377816 */ /* 0x000fe40000000037 */
[----:B------:R-:W-:Y:S02]  /*57f0*/  PRMT R54, R23, 0x7632, R54 ;  /* 0x0000763217367816 */ /* 0x000fe40000000036 */
[----:B------:R-:W-:Y:S02]  /*5800*/  PRMT R59, R88, 0x7632, R59 ;  /* 0x00007632583b7816 */ /* 0x000fe4000000003b */
[----:B------:R-:W-:-:S02]  /*5810*/  PRMT R58, R26, 0x7632, R58 ;  /* 0x000076321a3a7816 */ /* 0x000fc4000000003a */
[----:B-1----:R-:W-:Y:S02]  /*5820*/  PRMT R63, R87, 0x7632, R63 ;  /* 0x00007632573f7816 */ /* 0x002fe4000000003f */
        /* <DEDUP_REMOVED lines=57> */
.L_x_386:
[----:B------:R-:W2:Y:S04]  /*5bc0*/  LDG.E.STRONG.GPU R38, desc[UR8][R36.64] ;  /* 0x0000000824267981 */ /* 0x000ea8000c1ef900 */
[----:B--2---:R-:W-:Y:S01]  /*5bd0*/  CCTL.IVALL ;  /* 0x00000000ff00798f */ /* 0x004fe20002000000 */
[----:B------:R-:W-:Y:S05]  /*5be0*/  YIELD ;  /* 0x0000000000007946 */ /* 0x000fea0003800000 */
[----:B------:R-:W-:-:S13]  /*5bf0*/  ISETP.NE.AND P6, PT, R38, R69, PT ;  /* 0x000000452600720c */ /* 0x000fda0003fc5270 */
[----:B------:R-:W-:Y:S05]  /*5c00*/  @P6 BRA `(.L_x_386) ;  /* 0xfffffffc00ec6947 */ /* 0x000fea000383ffff */
.L_x_385:
        /* <DEDUP_REMOVED lines=20> */
.L_x_390:
        /* <DEDUP_REMOVED lines=115> */
.L_x_389:
        /* <DEDUP_REMOVED lines=62> */
.L_x_391:
[----:B------:R-:W-:-:S04]  /*6860*/  ISETP.NE.AND P6, PT, R36, RZ, PT ;  /* 0x000000ff2400720c */ /* 0x000fc80003fc5270 */
[----:B------:R-:W-:-:S13]  /*6870*/  ISETP.NE.OR P6, PT, R38, RZ, P6 ;  /* 0x000000ff2600720c */ /* 0x000fda00037c5670 */
[----:B------:R-:W-:Y:S05]  /*6880*/  @!P6 BRA `(.L_x_387) ;  /* 0x00000000007ce947 */ /* 0x000fea0003800000 */
.L_x_388:
        /* <DEDUP_REMOVED lines=31> */
.L_x_387:
        /* <DEDUP_REMOVED lines=10> */
.L_x_393:
[----:B------:R-:W-:Y:S05]  /*6b20*/  BSYNC B0 ;  /* 0x0000000000007941 */ /* 0x000fea0003800000 */
.L_x_392:
        /* <DEDUP_REMOVED lines=17> */
.L_x_384:
[----:B------:R-:W0:Y:S01]  /*6c40*/  S2UR UR6, SR_CgaCtaId ;  /* 0x00000000000679c3 */ /* 0x000e220000008800 */
[----:B------:R-:W-:Y:S01]  /*6c50*/  UMOV UR5, 0x400 ;  /* 0x0000040000057882 */ /* 0x000fe20000000000 */
[C---:B-1----:R-:W-:Y:S01]  /*6c60*/  IMAD.WIDE.U32 R36, R2.reuse, 0x24924925, RZ ;  /* 0x2492492502247825 */ /* 0x042fe200078e00ff */
[----:B------:R-:W-:Y:S02]  /*6c70*/  ISETP.NE.AND P6, PT, RZ, UR10, PT ;  /* 0x0000000aff007c0c */ /* 0x000fe4000bfc5270 */
[----:B------:R-:W-:Y:S02]  /*6c80*/  SHF.L.U32 R43, R27, 0x10, RZ ;  /* 0x000000101b2b7819 */ /* 0x000fe400000006ff */
[-C--:B------:R-:W-:Y:S01]  /*6c90*/  IADD3 R36, R2, -R37.reuse, RZ ;  /* 0x8000002502247210 */ /* 0x080fe20007ffe0ff */
[----:B------:R-:W1:Y:S01]  /*6ca0*/  LDC R42, c[0x0][0x2ac] ;  /* 0x0000ab00ff2a7b82 */ /* 0x000e620000000800 */
[----:B------:R-:W-:Y:S01]  /*6cb0*/  SHF.L.U32 R27, R90, 0x10, RZ ;  /* 0x000000105a1b7819 */ /* 0x000fe200000006ff */
[----:B------:R-:W-:Y:S01]  /*6cc0*/  FADD.FTZ R66, -R22, R43 ;  /* 0x0000002b16427221 */ /* 0x000fe20000010100 */
[----:B------:R-:W-:-:S02]  /*6cd0*/  LEA.HI R38, R36, R37, RZ, 0x1f ;  /* 0x0000002524267211 */ /* 0x000fc400078ff8ff */
[----:B------:R-:W-:Y:S01]  /*6ce0*/  SHF.L.U32 R37, R52, 0x10, RZ ;  /* 0x0000001034257819 */ /* 0x000fe200000006ff */
[----:B------:R-:W-:Y:S01]  /*6cf0*/  FMUL.FTZ R66, R66, R7 ;  /* 0x0000000742427220 */ /* 0x000fe20000410000 */
[----:B------:R-:W-:Y:S02]  /*6d00*/  SHF.L.U32 R52, R51, 0x10, RZ ;  /* 0x0000001033347819 */ /* 0x000fe400000006ff */
[----:B------:R-:W-:Y:S02]  /*6d10*/  SHF.L.U32 R43, R72, 0x10, RZ ;  /* 0x00000010482b7819 */ /* 0x000fe400000006ff */
[----:B------:R-:W-:Y:S01]  /*6d20*/  SHF.L.U32 R49, R49, 0x10, RZ ;  /* 0x0000001031317819 */ /* 0x000fe200000006ff */
        /* <DEDUP_REMOVED lines=28> */
.L_x_394:
[----:B------:R-:W-:Y:S01]  /*6ef0*/  ISETP.NE.AND P0, PT, R105, RZ, PT ;  /* 0x000000ff6900720c */ /* 0x000fe20003f05270 */
[----:B------:R-:W-:-:S12]  /*6f00*/  BSSY B0, `(.L_x_395) ;  /* 0x0000015000007945 */ /* 0x000fd80003800000 */
[----:B------:R-:W-:Y:S05]  /*6f10*/  @!P0 BRA `(.L_x_396) ;  /* 0x00000000004c8947 */ /* 0x000fea0003800000 */
[----:B------:R-:W-:Y:S01]  /*6f20*/  SHF.R.S32.HI R24, RZ, 0x1f, R3 ;  /* 0x0000001fff187819 */ /* 0x000fe20000011403 */
[----:B------:R-:W-:Y:S01]  /*6f30*/  ULDC.64 UR12, c[0x0][0x288] ;  /* 0x0000a200000c7ab9 */ /* 0x000fe20000000a00 */
[----:B------:R-:W-:Y:S01]  /*6f40*/  MOV R25, R21 ;  /* 0x0000001500197202 */ /* 0x000fe20000000f00 */
[C-C-:B------:R-:W-:Y:S01]  /*6f50*/  FFMA.FTZ R66, R40.reuse, R66, R41.reuse ;  /* 0x0000004228427223 */ /* 0x140fe20000010029 */
[----:B------:R-:W-:Y:S01]  /*6f60*/  FFMA.FTZ R51, R40, R51, R41 ;  /* 0x0000003328337223 */ /* 0x000fe20000010029 */
[----:B------:R-:W-:Y:S01]  /*6f70*/  IMAD R36, R24, UR12, RZ ;  /* 0x0000000c18247c24 */ /* 0x000fe2000f8e02ff */
[----:B------:R-:W-:Y:S01]  /*6f80*/  MOV R24, R18 ;  /* 0x0000001200187202 */ /* 0x000fe20000000f00 */
[----:B------:R-:W-:Y:S02]  /*6f90*/  FFMA.FTZ R66, R27, R12, -R66 ;  /* 0x0000000c1b427223 */ /* 0x000fe40000010842 */
[C---:B------:R-:W-:Y:S02]  /*6fa0*/  IMAD R37, R3.reuse, UR13, R36 ;  /* 0x0000000d03257c24 */ /* 0x040fe4000f8e0224 */
[----:B------:R-:W-:Y:S01]  /*6fb0*/  IMAD.WIDE.U32 R24, R3, UR12, R24 ;  /* 0x0000000c03187c25 */ /* 0x000fe2000f8e0018 */
[----:B------:R-:W-:-:S04]  /*6fc0*/  ULDC.64 UR12, c[0x0][0x210] ;  /* 0x00008400000c7ab9 */ /* 0x000fc80000000a00 */
[----:B------:R-:W-:Y:S01]  /*6fd0*/  IADD3 R37, R25, R37, RZ ;  /* 0x0000002519257210 */ /* 0x000fe20007ffe0ff */
[----:B------:R-:W-:Y:S01]  /*6fe0*/  FMUL.FTZ R25, R66, R7 ;  /* 0x0000000742197220 */ /* 0x000fe20000410000 */
[----:B------:R-:W-:-:S04]  /*6ff0*/  LEA R36, P0, R24, UR12, 0x1 ;  /* 0x0000000c18247c11 */ /* 0x000fc8000f8008ff */
[----:B------:R-:W-:Y:S01]  /*7000*/  LEA.HI.X R37, R24, UR13, R37, 0x1, P0 ;  /* 0x0000000d18257c11 */ /* 0x000fe200080f0c25 */
[----:B------:R-:W-:-:S04]  /*7010*/  FFMA.FTZ R24, R52, R15, -R51 ;  /* 0x0000000f34187223 */ /* 0x000fc80000010833 */
[----:B------:R-:W-:-:S05]  /*7020*/  FMUL.FTZ R24, R24, R7 ;  /* 0x0000000718187220 */ /* 0x000fca0000410000 */
[----:B------:R-:W-:-:S05]  /*7030*/  F2FP.BF16.F32.PACK_AB R25, R24, R25 ;  /* 0x000000191819723e */ /* 0x000fca00000010ff */
[----:B------:R0:W-:Y:S02]  /*7040*/  STG.E desc[UR8][R36.64], R25 ;  /* 0x0000001924007986 */ /* 0x0001e4000c101908 */
.L_x_396:
[----:B------:R-:W-:Y:S05]  /*7050*/  BSYNC B0 ;  /* 0x0000000000007941 */ /* 0x000fea0003800000 */
.L_x_395:
        /* <DEDUP_REMOVED lines=28> */
.L_x_397:
[----:B------:R-:W-:Y:S04]  /*7220*/  BSSY B0, `(.L_x_398) ;  /* 0x0000015000007945 */ /* 0x000fe80003800000 */
        /* <DEDUP_REMOVED lines=20> */
.L_x_399:
[----:B------:R-:W-:Y:S05]  /*7370*/  BSYNC B0 ;  /* 0x0000000000007941 */ /* 0x000fea0003800000 */
.L_x_398:
[C---:B------:R-:W-:Y:S01]  /*7380*/  FADD.FTZ R52, -R22.reuse, R23 ;  /* 0x0000001716347221 */ /* 0x040fe20000010100 */
[----:B------:R-:W-:Y:S01]  /*7390*/  FADD.FTZ R24, -R22, R27 ;  /* 0x0000001b16187221 */ /* 0x000fe20000010100 */
[----:B0-----:R-:W-:Y:S02]  /*73a0*/  SHF.L.U32 R37, R58, 0x10, RZ ;  /* 0x000000103a257819 */ /* 0x001fe400000006ff */
        /* <DEDUP_REMOVED lines=24> */
.L_x_400:
        /* <DEDUP_REMOVED lines=21> */
.L_x_402:
[----:B------:R-:W-:Y:S05]  /*7680*/  BSYNC B0 ;  /* 0x0000000000007941 */ /* 0x000fea0003800000 */
.L_x_401:
        /* <DEDUP_REMOVED lines=27> */
.L_x_403:
        /* <DEDUP_REMOVED lines=19> */
[----:B------:R-:W-:-:S03]  /*7970*/  FMUL.FTZ R25, R8, R7 ;  /* 0x0000000708197220 */ /* 0x000fc60000410000 */
[----:B------:R-:W-:-:S05]  /*7980*/  FMUL.FTZ R8, R36, R7 ;  /* 0x0000000724087220 */ /* 0x000fca0000410000 */
[----:B------:R-:W-:-:S05]  /*7990*/  F2FP.BF16.F32.PACK_AB R25, R8, R25 ;  /* 0x000000190819723e */ /* 0x000fca00000010ff */
[----:B------:R0:W-:Y:S02]  /*79a0*/  STG.E desc[UR8][R26.64], R25 ;  /* 0x000000191a007986 */ /* 0x0001e4000c101908 */
.L_x_405:
[----:B------:R-:W-:Y:S05]  /*79b0*/  BSYNC B0 ;  /* 0x0000000000007941 */ /* 0x000fea0003800000 */
.L_x_404:
[----:B------:R-:W-:Y:S01]  /*79c0*/  ISETP.NE.AND P0, PT, RZ, UR10, PT ;  /* 0x0000000aff007c0c */ /* 0x000fe2000bf05270 */
[C---:B------:R-:W-:Y:S01]  /*79d0*/  FADD.FTZ R24, -R22.reuse, R23 ;  /* 0x0000001716187221 */ /* 0x040fe20000010100 */
        /* <DEDUP_REMOVED lines=26> */
.L_x_406:
[----:B------:R-:W-:Y:S01]  /*7b80*/  ISETP.NE.AND P0, PT, R103, RZ, PT ;  /* 0x000000ff6700720c */ /* 0x000fe20003f05270 */
[----:B------:R-:W-:-:S12]  /*7b90*/  BSSY B0, `(.L_x_407) ;  /* 0x0000016000007945 */ /* 0x000fd80003800000 */
        /* <DEDUP_REMOVED lines=21> */
.L_x_408:
[----:B------:R-:W-:Y:S05]  /*7cf0*/  BSYNC B0 ;  /* 0x0000000000007941 */ /* 0x000fea0003800000 */
.L_x_407:
        /* <DEDUP_REMOVED lines=12> */
[----:B01----:R-:W-:Y:S01]  /*7dc0*/  FMUL.FTZ R25, R8, -1.4426950216293334961 ;  /* 0xbfb8aa3b08197820 */ /* 0x003fe20000410000 */
        /* <DEDUP_REMOVED lines=15> */
.L_x_409:
[----:B------:R-:W-:Y:S01]  /*7ec0*/  ISETP.NE.AND P0, PT, R102, RZ, PT ;  /* 0x000000ff6600720c */ /* 0x000fe20003f05270 */
[----:B------:R-:W-:-:S12]  /*7ed0*/  BSSY B0, `(.L_x_410) ;  /* 0x0000016000007945 */ /* 0x000fd80003800000 */
        /* <DEDUP_REMOVED lines=21> */
.L_x_411:
[----:B------:R-:W-:Y:S05]  /*8030*/  BSYNC B0 ;  /* 0x0000000000007941 */ /* 0x000fea0003800000 */
.L_x_410:
[----:B------:R-:W-:Y:S01]  /*8040*/  ISETP.NE.AND P0, PT, RZ, UR10, PT ;  /* 0x0000000aff007c0c */ /* 0x000fe2000bf05270 */
[C---:B------:R-:W-:Y:S01]  /*8050*/  FADD.FTZ R24, -R22.reuse, R17 ;  /* 0x0000001116187221 */ /* 0x040fe20000010100 */
[----:B------:R-:W-:Y:S01]  /*8060*/  FADD.FTZ R8, -R22, R23 ;  /* 0x0000001716087221 */ /* 0x000fe20000010100 */
[----:B------:R-:W-:Y:S02]  /*8070*/  SHF.L.U32 R83, R83, 0x10, RZ ;  /* 0x0000001053537819 */ /* 0x000fe400000006ff */
[----:B012---:R-:W-:Y:S01]  /*8080*/  SHF.L.U32 R26, R57, 0x10, RZ ;  /* 0x00000010391a7819 */ /* 0x007fe200000006ff */
        /* <DEDUP_REMOVED lines=23> */
.L_x_412:
        /* <DEDUP_REMOVED lines=23> */
.L_x_414:
[----:B------:R-:W-:Y:S05]  /*8370*/  BSYNC B0 ;  /* 0x0000000000007941 */ /* 0x000fea0003800000 */
.L_x_413:
        /* <DEDUP_REMOVED lines=28> */
.L_x_415:
        /* <DEDUP_REMOVED lines=23> */
.L_x_417:
[----:B------:R-:W-:Y:S05]  /*86b0*/  BSYNC B0 ;  /* 0x0000000000007941 */ /* 0x000fea0003800000 */
.L_x_416:
        /* <DEDUP_REMOVED lines=28> */
.L_x_418:
        /* <DEDUP_REMOVED lines=23> */
.L_x_420:
[----:B------:R-:W-:Y:S05]  /*89f0*/  BSYNC B0 ;  /* 0x0000000000007941 */ /* 0x000fea0003800000 */
.L_x_419:
        /* <DEDUP_REMOVED lines=27> */
.L_x_421:
        /* <DEDUP_REMOVED lines=22> */
.L_x_423:
[----:B------:R-:W-:Y:S05]  /*8d10*/  BSYNC B0 ;  /* 0x0000000000007941 */ /* 0x000fea0003800000 */
.L_x_422:
        /* <DEDUP_REMOVED lines=29> */
.L_x_424:
        /* <DEDUP_REMOVED lines=22> */
.L_x_426:
[----:B------:R-:W-:Y:S05]  /*9050*/  BSYNC B0 ;  /* 0x0000000000007941 */ /* 0x000fea0003800000 */
.L_x_425:
        /* <DEDUP_REMOVED lines=27> */
.L_x_427:
        /* <DEDUP_REMOVED lines=22> */
.L_x_429:
[----:B------:R-:W-:Y:S05]  /*9370*/  BSYNC B0 ;  /* 0x0000000000007941 */ /* 0x000fea0003800000 */
.L_x_428:
[----:B0-----:R-:W-:Y:S01]  /*9380*/  SHF.L.U32 R9, R28, 0x10, RZ ;  /* 0x000000101c097819 */ /* 0x001fe200000006ff */
[----:B------:R-:W-:Y:S01]  /*9390*/  FADD.FTZ R10, -R22, R95 ;  /* 0x0000005f160a7221 */ /* 0x000fe20000010100 */
[----:B------:R-:W-:Y:S01]  /*93a0*/  SHF.L.U32 R16, R29, 0x10, RZ ;  /* 0x000000101d107819 */ /* 0x000fe200000006ff */
[----:B------:R-:W-:Y:S01]  /*93b0*/  ULDC.64 UR12, c[0x0][0x290] ;  /* 0x0000a400000c7ab9 */ /* 0x000fe20000000a00 */
[----:B------:R-:W-:Y:S01]  /*93c0*/  IADD3 R29, R42, 0x180, RZ ;  /* 0x000001802a1d7810 */ /* 0x000fe20007ffe0ff */
        /* <DEDUP_REMOVED lines=24> */
.L_x_430:
        /* <DEDUP_REMOVED lines=27> */
.L_x_432:
[----:B------:R-:W-:Y:S05]  /*9700*/  BSYNC B0 ;  /* 0x0000000000007941 */ /* 0x000fea0003800000 */
.L_x_431:
[----:B------:R-:W-:Y:S01]  /*9710*/  FADD.FTZ R10, -R22, R75 ;  /* 0x0000004b160a7221 */ /* 0x000fe20000010100 */
        /* <DEDUP_REMOVED lines=26> */
.L_x_433:
        /* <DEDUP_REMOVED lines=27> */
.L_x_435:
[----:B------:R-:W-:Y:S05]  /*9a70*/  BSYNC B0 ;  /* 0x0000000000007941 */ /* 0x000fea0003800000 */
.L_x_434:
        /* <DEDUP_REMOVED lines=27> */
.L_x_436:
        /* <DEDUP_REMOVED lines=29> */
.L_x_438:
[----:B------:R-:W-:Y:S05]  /*9e00*/  BSYNC B0 ;  /* 0x0000000000007941 */ /* 0x000fea0003800000 */
.L_x_437:
        /* <DEDUP_REMOVED lines=25> */
.L_x_439:
        /* <DEDUP_REMOVED lines=23> */
.L_x_441:
[----:B------:R-:W-:Y:S05]  /*a110*/  BSYNC B0 ;  /* 0x0000000000007941 */ /* 0x000fea0003800000 */
.L_x_440:
[----:B------:R-:W-:Y:S02]  /*a120*/  IADD3 R6, R4, R6, RZ ;  /* 0x0000000604067210 */ /* 0x000fe40007ffe0ff */
[----:B------:R-:W-:Y:S02]  /*a130*/  IADD3 R96, R96, 0x1, RZ ;  /* 0x0000000160607810 */ /* 0x000fe40007ffe0ff */
[----:B------:R-:W-:-:S13]  /*a140*/  ISETP.GE.AND P0, PT, R6, UR4, PT ;  /* 0x0000000406007c0c */ /* 0x000fda000bf06270 */
[----:B------:R-:W-:Y:S05]  /*a150*/  @!P0 BRA `(.L_x_442) ;  /* 0xffffff64004c8947 */ /* 0x000fea000383ffff */
.L_x_359:
        /* <DEDUP_REMOVED lines=23> */
.L_x_444:
[----:B------:R-:W-:Y:S05]  /*a2d0*/  BSYNC B0 ;  /* 0x0000000000007941 */ /* 0x000fea0003800000 */
.L_x_443:
[----:B------:R-:W-:Y:S05]  /*a2e0*/  @P0 EXIT ;  /* 0x000000000000094d */ /* 0x000fea0003800000 */
[----:B------:R-:W-:Y:S05]  /*a2f0*/  @P2 BRA `(.L_x_445) ;  /* 0x0000000000202947 */ /* 0x000fea0003800000 */
[----:B------:R-:W-:-:S05]  /*a300*/  IMAD R0, R6, R9, RZ ;  /* 0x0000000906007224 */ /* 0x000fca00078e02ff */
[----:B------:R-:W-:-:S13]  /*a310*/  ISETP.NE.AND P0, PT, R0, -0x1, PT ;  /* 0xffffffff0000780c */ /* 0x000fda0003f05270 */
[----:B------:R-:W-:Y:S05]  /*a320*/  @!P0 BRA `(.L_x_445) ;  /* 0x0000000000148947 */ /* 0x000fea0003800000 */
.L_x_446:
[----:B0-----:R-:W2:Y:S04]  /*a330*/  LDG.E.STRONG.GPU R3, desc[UR8][R4.64] ;  /* 0x0000000804037981 */ /* 0x001ea8000c1ef900 */
[----:B--2---:R-:W-:Y:S01]  /*a340*/  CCTL.IVALL ;  /* 0x00000000ff00798f */ /* 0x004fe20002000000 */
[----:B------:R-:W-:Y:S05]  /*a350*/  YIELD ;  /* 0x0000000000007946 */ /* 0x000fea0003800000 */
[----:B------:R-:W-:-:S13]  /*a360*/  ISETP.NE.AND P0, PT, R3, R0, PT ;  /* 0x000000000300720c */ /* 0x000fda0003f05270 */
[----:B------:R-:W-:Y:S05]  /*a370*/  @P0 BRA `(.L_x_446) ;  /* 0xfffffffc00ec0947 */ /* 0x000fea000383ffff */
.L_x_445:
        /* <DEDUP_REMOVED lines=24> */
.L_x_447:
        /* <DEDUP_REMOVED lines=25> */
.L_x_448:
        /* <DEDUP_REMOVED lines=15> */
.L_x_3285:


//--------------------- .text._Z35group_norm_nhwc_bwd_one_pass_kernelI11Bf16IOFp16WLi64ELi14ELi224EEv26Group_norm_nhwc_bwd_params --------------------------
	.section	.text._Z35group_norm_nhwc_bwd_one_pass_kernelI11Bf16IOFp16WLi64ELi14ELi224EEv26Group_norm_nhwc_bwd_params,"ax",@progbits
	.align	128
        .global         _Z35group_norm_nhwc_bwd_one_pass_kernelI11Bf16IOFp16WLi64ELi14ELi224EEv26Group_norm_nhwc_bwd_params
        .type           _Z35group_norm_nhwc_bwd_one_pass_kernelI11Bf16IOFp16WLi64ELi14ELi224EEv26Group_norm_nhwc_bwd_params,@function
        .size           _Z35group_norm_nhwc_bwd_one_pass_kernelI11Bf16IOFp16WLi64ELi14ELi224EEv26Group_norm_nhwc_bwd_params,(.L_x_3286 - _Z35group_norm_nhwc_bwd_one_pass_kernelI11Bf16IOFp16WLi64ELi14ELi224EEv26Group_norm_nhwc_bwd_params)
        .other          _Z35group_norm_nhwc_bwd_one_pass_kernelI11Bf16IOFp16WLi64ELi14ELi224EEv26Group_norm_nhwc_bwd_params,@"STO_CUDA_ENTRY STV_DEFAULT"
_Z35group_norm_nhwc_bwd_one_pass_kernelI11Bf16IOFp16WLi64ELi14ELi224EEv26Group_norm_nhwc_bwd_params:
.text._Z35group_norm_nhwc_bwd_one_pass_kernelI11Bf16IOFp16WLi64ELi14ELi224EEv26Group_norm_nhwc_bwd_params:
        /* <DEDUP_REMOVED lines=50> */
.L_x_476:
        /* <DEDUP_REMOVED lines=116> */
[----:B--2---:R-:W-:Y:S02]  /*0a60*/  HADD2.F32 R35, -RZ, R35.H0_H0 ;  /* 0x20000023ff237230 */ /* 0x004fe40000004100 */
[----:B---3--:R-:W-:Y:S02]  /*0a70*/  HADD2.F32 R32, -RZ, R32.H0_H0 ;  /* 0x20000020ff207230 */ /* 0x008fe40000004100 */
[----:B----4-:R-:W-:Y:S02]  /*0a80*/  @P0 HADD2.F32 R34, -RZ, R11.H0_H0 ;  /* 0x2000000bff220230 */ /* 0x010fe40000004100 */
[----:B------:R-:W-:-:S07]  /*0a90*/  @P0 HADD2.F32 R33, -RZ, R10.H0_H0 ;  /* 0x2000000aff210230 */ /* 0x000fce0000004100 */
.L_x_451:
[----:B------:R-:W-:Y:S05]  /*0aa0*/  BSYNC B0 ;  /* 0x0000000000007941 */ /* 0x000fea0003800000 */
.L_x_450:
        /* <DEDUP_REMOVED lines=37> */
.L_x_452:
        /* <DEDUP_REMOVED lines=26> */
.L_x_453:
        /* <DEDUP_REMOVED lines=72> */
.L_x_455:
[----:B------:R-:W-:Y:S05]  /*1320*/  BSYNC B0 ;  /* 0x0000000000007941 */ /* 0x000fea0003800000 */
.L_x_454:
        /* <DEDUP_REMOVED lines=158> */
.L_x_457:
[----:B------:R-:W-:Y:S05]  /*1d10*/  BSYNC B0 ;  /* 0x0000000000007941 */ /* 0x000fea0003800000 */
.L_x_456:
        /* <DEDUP_REMOVED lines=21> */
.L_x_459:
[----:B------:R-:W-:Y:S05]  /*1e70*/  BSYNC B0 ;  /* 0x0000000000007941 */ /* 0x000fea0003800000 */
.L_x_458:
        /* <DEDUP_REMOVED lines=37> */
.L_x_462:
[----:B------:R-:W2:Y:S04]  /*20d0*/  LDG.E.STRONG.GPU R12, desc[UR14][R10.64] ;  /* 0x0000000e0a0c7981 */ /* 0x000ea8000c1ef900 */
[----:B--2---:R-:W-:Y:S01]  /*20e0*/  CCTL.IVALL ;  /* 0x00000000ff00798f */ /* 0x004fe20002000000 */
[----:B------:R-:W-:Y:S05]  /*20f0*/  YIELD ;  /* 0x0000000000007946 */ /* 0x000fea0003800000 */
[----:B------:R-:W-:-:S13]  /*2100*/  ISETP.NE.AND P0, PT, R12, R15, PT ;  /* 0x0000000f0c00720c */ /* 0x000fda0003f05270 */
[----:B------:R-:W-:Y:S05]  /*2110*/  @P0 BRA `(.L_x_462) ;  /* 0xfffffffc00ec0947 */ /* 0x000fea000383ffff */
.L_x_461:
        /* <DEDUP_REMOVED lines=17> */
.L_x_466:
        /* <DEDUP_REMOVED lines=115> */
.L_x_465:
        /* <DEDUP_REMOVED lines=61> */
.L_x_467:
[----:B------:R-:W-:-:S13]  /*2d30*/  ISETP.NE.OR P0, PT, R19, RZ, P0 ;  /* 0x000000ff1300720c */ /* 0x000fda0000705670 */
[----:B------:R-:W-:Y:S05]  /*2d40*/  @!P0 BRA `(.L_x_463) ;  /* 0x00000000007c8947 */ /* 0x000fea0003800000 */
.L_x_464:
        /* <DEDUP_REMOVED lines=31> */
.L_x_463:
        /* <DEDUP_REMOVED lines=11> */
.L_x_469:
[----:B------:R-:W-:Y:S05]  /*2ff0*/  BSYNC B0 ;  /* 0x0000000000007941 */ /* 0x000fea0003800000 */
.L_x_468:
        /* <DEDUP_REMOVED lines=16> */
.L_x_460:
        /* <DEDUP_REMOVED lines=40> */
.L_x_470:
        /* <DEDUP_REMOVED lines=20> */
.L_x_472:
[----:B------:R-:W-:Y:S05]  /*34c0*/  BSYNC B0 ;  /* 0x0000000000007941 */ /* 0x000fea0003800000 */
.L_x_471:
        /* <DEDUP_REMOVED lines=23> */
.L_x_473:
        /* <DEDUP_REMOVED lines=23> */
.L_x_475:
[----:B------:R-:W-:Y:S05]  /*37b0*/  BSYNC B0 ;  /* 0x0000000000007941 */ /* 0x000fea0003800000 */
.L_x_474:
[----:B------:R-:W-:Y:S01]  /*37c0*/  ULDC UR8, c[0x0][0x10] ;  /* 0x0000040000087ab9 */ /* 0x000fe20000000800 */
[----:B------:R-:W-:Y:S02]  /*37d0*/  UIADD3 UR4, UR4, 0x1, URZ ;  /* 0x0000000104047890 */ /* 0x000fe4000fffe03f */
[----:B------:R-:W-:-:S04]  /*37e0*/  UIADD3 UR7, UR8, UR7, URZ ;  /* 0x0000000708077290 */ /* 0x000fc8000fffe03f */
[----:B------:R-:W-:-:S06]  /*37f0*/  UISETP.GE.AND UP0, UPT, UR7, UR5, UPT ;  /* 0x000000050700728c */ /* 0x000fcc000bf06270 */
[----:B------:R-:W-:-:S13]  /*3800*/  PLOP3.LUT P0, PT, PT, PT, UP0, 0x80, 0x0 ;  /* 0x000000000000781c */ /* 0x000fda0003f0f008 */
[----:B------:R-:W-:Y:S05]  /*3810*/  @!P0 BRA `(.L_x_476) ;  /* 0xffffffc800c08947 */ /* 0x000fea000383ffff */
.L_x_449:
        /* <DEDUP_REMOVED lines=19> */
.L_x_478:
[----:B------:R-:W-:Y:S05]  /*3950*/  BSYNC B0 ;  /* 0x0000000000007941 */ /* 0x000fea0003800000 */
.L_x_477:
        /* <DEDUP_REMOVED lines=11> */
.L_x_480:
[----:B------:R-:W2:Y:S04]  /*3a10*/  LDG.E.STRONG.GPU R5, desc[UR14][R2.64] ;  /* 0x0000000e02057981 */ /* 0x000ea8000c1ef900 */
[----:B--2---:R-:W-:Y:S01]  /*3a20*/  CCTL.IVALL ;  /* 0x00000000ff00798f */ /* 0x004fe20002000000 */
[----:B------:R-:W-:Y:S05]  /*3a30*/  YIELD ;  /* 0x0000000000007946 */ /* 0x000fea0003800000 */
[----:B------:R-:W-:-:S13]  /*3a40*/  ISETP.NE.AND P0, PT, R5, R0, PT ;  /* 0x000000000500720c */ /* 0x000fda0003f05270 */
[----:B------:R-:W-:Y:S05]  /*3a50*/  @P0 BRA `(.L_x_480) ;  /* 0xfffffffc00ec0947 */ /* 0x000fea000383ffff */
.L_x_479:
        /* <DEDUP_REMOVED lines=24> */
.L_x_481:
        /* <DEDUP_REMOVED lines=17> */
[----:B--2---:R-:W-:Y:S02]  /*3cf0*/  F2FP.F16.F32.PACK_AB R3, R15, R0 ;  /* 0x000000000f03723e */ /* 0x004fe400000000ff */
[----:B------:R-:W-:Y:S02]  /*3d00*/  SHF.R.S32.HI R0, RZ, 0x1f, R43 ;  /* 0x0000001fff007819 */ /* 0x000fe4000001142b */
[----:B---3--:R-:W-:Y:S01]  /*3d10*/  F2FP.F16.F32.PACK_AB R21, R19, R16 ;  /* 0x000000101315723e */ /* 0x008fe200000000ff */
[----:B------:R2:W-:Y:S04]  /*3d20*/  STG.E desc[UR14][R8.64], R3 ;  /* 0x0000000308007986 */ /* 0x0005e8000c10190e */
[----:B------:R2:W-:Y:S01]  /*3d30*/  STG.E desc[UR14][R10.64], R21 ;  /* 0x000000150a007986 */ /* 0x0005e2000c10190e */
[----:B------:R-:W-:-:S13]  /*3d40*/  ISETP.GT.AND.EX P0, PT, R25, R0, PT, P0 ;  /* 0x000000001900720c */ /* 0x000fda0003f04300 */
[----:B--2---:R-:W-:Y:S05]  /*3d50*/  @P0 BRA `(.L_x_481) ;  /* 0xfffffffc00a00947 */ /* 0x004fea000383ffff */
[----:B------:R-:W-:Y:S05]  /*3d60*/  EXIT ;  /* 0x000000000000794d */ /* 0x000fea0003800000 */
.L_x_482:
        /* <DEDUP_REMOVED lines=9> */
.L_x_3286:


//--------------------- .text._Z35group_norm_nhwc_bwd_one_pass_kernelI11Bf16IOFp16WLi128ELi14ELi224EEv26Group_norm_nhwc_bwd_params --------------------------
	.section	.text._Z35group_norm_nhwc_bwd_one_pass_kernelI11Bf16IOFp16WLi128ELi14ELi224EEv26Group_norm_nhwc_bwd_params,"ax",@progbits
	.align	128
        .global         _Z35group_norm_nhwc_bwd_one_pass_kernelI11Bf16IOFp16WLi128ELi14ELi224EEv26Group_norm_nhwc_bwd_params
        .type           _Z35group_norm_nhwc_bwd_one_pass_kernelI11Bf16IOFp16WLi128ELi14ELi224EEv26Group_norm_nhwc_bwd_params,@function
        .size           _Z35group_norm_nhwc_bwd_one_pass_kernelI11Bf16IOFp16WLi128ELi14ELi224EEv26Group_norm_nhwc_bwd_params,(.L_x_3287 - _Z35group_norm_nhwc_bwd_one_pass_kernelI11Bf16IOFp16WLi128ELi14ELi224EEv26Group_norm_nhwc_bwd_params)
        .other          _Z35group_norm_nhwc_bwd_one_pass_kernelI11Bf16IOFp16WLi128ELi14ELi224EEv26Group_norm_nhwc_bwd_params,@"STO_CUDA_ENTRY STV_DEFAULT"
_Z35group_norm_nhwc_bwd_one_pass_kernelI11Bf16IOFp16WLi128ELi14ELi224EEv26Group_norm_nhwc_bwd_params:
.text._Z35group_norm_nhwc_bwd_one_pass_kernelI11Bf16IOFp16WLi128ELi14ELi224EEv26Group_norm_nhwc_bwd_params:
        /* <DEDUP_REMOVED lines=59> */
.L_x_518:
        /* <DEDUP_REMOVED lines=168> */
[----:B--2---:R-:W-:-:S02]  /*0e30*/  HADD2.F32 R3, -RZ, R3.H0_H0 ;  /* 0x20000003ff037230 */ /* 0x004fc40000004100 */
[----:B---3--:R-:W-:Y:S02]  /*0e40*/  @P0 HADD2.F32 R34, -RZ, R14.H0_H0 ;  /* 0x2000000eff220230 */ /* 0x008fe40000004100 */
[----:B----4-:R-:W-:Y:S02]  /*0e50*/  @P0 HADD2.F32 R33, -RZ, R13.H0_H0 ;  /* 0x2000000dff210230 */ /* 0x010fe40000004100 */
[----:B------:R-:W-:-:S07]  /*0e60*/  HADD2.F32 R4, -RZ, R12.H0_H0 ;  /* 0x2000000cff047230 */ /* 0x000fce0000004100 */
.L_x_485:
[----:B------:R-:W-:Y:S05]  /*0e70*/  BSYNC B0 ;  /* 0x0000000000007941 */ /* 0x000fea0003800000 */
.L_x_484:
        /* <DEDUP_REMOVED lines=37> */
.L_x_486:
        /* <DEDUP_REMOVED lines=26> */
.L_x_487:
        /* <DEDUP_REMOVED lines=36> */
.L_x_488:
        /* <DEDUP_REMOVED lines=34> */
.L_x_489:
        /* <DEDUP_REMOVED lines=81> */
.L_x_491:
[----:B------:R-:W-:Y:S05]  /*1be0*/  BSYNC B0 ;  /* 0x0000000000007941 */ /* 0x000fea0003800000 */
.L_x_490:
        /* <DEDUP_REMOVED lines=158> */
.L_x_493:
[----:B------:R-:W-:Y:S05]  /*25d0*/  BSYNC B0 ;  /* 0x0000000000007941 */ /* 0x000fea0003800000 */
.L_x_492:
        /* <DEDUP_REMOVED lines=20> */
.L_x_495:
[----:B------:R-:W-:Y:S05]  /*2720*/  BSYNC B0 ;  /* 0x0000000000007941 */ /* 0x000fea0003800000 */
.L_x_494:
        /* <DEDUP_REMOVED lines=38> */
.L_x_498:
[----:B-1----:R-:W2:Y:S04]  /*2990*/  LDG.E.STRONG.GPU R5, desc[UR14][R14.64] ;  /* 0x0000000e0e057981 */ /* 0x002ea8000c1ef900 */
[----:B--2---:R-:W-:Y:S01]  /*29a0*/  CCTL.IVALL ;  /* 0x00000000ff00798f */ /* 0x004fe20002000000 */
[----:B------:R-:W-:Y:S05]  /*29b0*/  YIELD ;  /* 0x0000000000007946 */ /* 0x000fea0003800000 */
[----:B------:R-:W-:-:S13]  /*29c0*/  ISETP.NE.AND P0, PT, R5, R18, PT ;  /* 0x000000120500720c */ /* 0x000fda0003f05270 */
[----:B------:R-:W-:Y:S05]  /*29d0*/  @P0 BRA `(.L_x_498) ;  /* 0xfffffffc00ec0947 */ /* 0x000fea000383ffff */
.L_x_497:
        /* <DEDUP_REMOVED lines=17> */
.L_x_502:
        /* <DEDUP_REMOVED lines=115> */
.L_x_501:
        /* <DEDUP_REMOVED lines=61> */
.L_x_503:
[----:B------:R-:W-:-:S13]  /*35f0*/  ISETP.NE.OR P0, PT, R5, RZ, P0 ;  /* 0x000000ff0500720c */ /* 0x000fda0000705670 */
[----:B------:R-:W-:Y:S05]  /*3600*/  @!P0 BRA `(.L_x_499) ;  /* 0x00000000007c8947 */ /* 0x000fea0003800000 */
.L_x_500:
        /* <DEDUP_REMOVED lines=31> */
.L_x_499:
        /* <DEDUP_REMOVED lines=12> */
.L_x_505:
[----:B------:R-:W-:Y:S05]  /*38c0*/  BSYNC B0 ;  /* 0x0000000000007941 */ /* 0x000fea0003800000 */
.L_x_504:
        /* <DEDUP_REMOVED lines=16> */
.L_x_496:
        /* <DEDUP_REMOVED lines=53> */
.L_x_506:
        /* <DEDUP_REMOVED lines=21> */
.L_x_508:
[----:B------:R-:W-:Y:S05]  /*3e70*/  BSYNC B0 ;  /* 0x0000000000007941 */ /* 0x000fea0003800000 */
.L_x_507:
        /* <DEDUP_REMOVED lines=25> */
.L_x_509:
        /* <DEDUP_REMOVED lines=21> */
.L_x_511:
[----:B------:R-:W-:Y:S05]  /*4160*/  BSYNC B0 ;  /* 0x0000000000007941 */ /* 0x000fea0003800000 */
.L_x_510:
        /* <DEDUP_REMOVED lines=31> */
.L_x_512:
        /* <DEDUP_REMOVED lines=21> */
.L_x_514:
[----:B------:R-:W-:Y:S05]  /*44b0*/  BSYNC B0 ;  /* 0x0000000000007941 */ /* 0x000fea0003800000 */
.L_x_513:
        /* <DEDUP_REMOVED lines=25> */
.L_x_515:
        /* <DEDUP_REMOVED lines=20> */
.L_x_517:
[----:B------:R-:W-:Y:S05]  /*4790*/  BSYNC B0 ;  /* 0x0000000000007941 */ /* 0x000fea0003800000 */
.L_x_516:
[----:B------:R-:W-:Y:S02]  /*47a0*/  IADD3 R36, R2, R36, RZ ;  /* 0x0000002402247210 */ /* 0x000fe40007ffe0ff */
[----:B------:R-:W-:Y:S02]  /*47b0*/  IADD3 R47, R47, 0x1, RZ ;  /* 0x000000012f2f7810 */ /* 0x000fe40007ffe0ff */
[----:B------:R-:W-:-:S13]  /*47c0*/  ISETP.GE.AND P0, PT, R36, UR4, PT ;  /* 0x0000000424007c0c */ /* 0x000fda000bf06270 */
[----:B------:R-:W-:Y:S05]  /*47d0*/  @!P0 BRA `(.L_x_518) ;  /* 0xffffffb800f48947 */ /* 0x000fea000383ffff */
.L_x_483:
        /* <DEDUP_REMOVED lines=23> */
.L_x_520:
[----:B------:R-:W-:Y:S05]  /*4950*/  BSYNC B0 ;  /* 0x0000000000007941 */ /* 0x000fea0003800000 */
.L_x_519:
[----:B------:R-:W-:Y:S05]  /*4960*/  @P0 EXIT ;  /* 0x000000000000094d */ /* 0x000fea0003800000 */
[----:B------:R-:W-:Y:S05]  /*4970*/  @P2 BRA `(.L_x_521) ;  /* 0x0000000000202947 */ /* 0x000fea0003800000 */
[----:B------:R-:W-:-:S05]  /*4980*/  IMAD R4, R6, R7, RZ ;  /* 0x0000000706047224 */ /* 0x000fca00078e02ff */
[----:B------:R-:W-:-:S13]  /*4990*/  ISETP.NE.AND P0, PT, R4, -0x1, PT ;  /* 0xffffffff0400780c */ /* 0x000fda0003f05270 */
[----:B------:R-:W-:Y:S05]  /*49a0*/  @!P0 BRA `(.L_x_521) ;  /* 0x0000000000148947 */ /* 0x000fea0003800000 */
.L_x_522:
[----:B---3--:R-:W3:Y:S04]  /*49b0*/  LDG.E.STRONG.GPU R5, desc[UR14][R2.64] ;  /* 0x0000000e02057981 */ /* 0x008ee8000c1ef900 */
[----:B---3--:R-:W-:Y:S01]  /*49c0*/  CCTL.IVALL ;  /* 0x00000000ff00798f */ /* 0x008fe20002000000 */
[----:B------:R-:W-:Y:S05]  /*49d0*/  YIELD ;  /* 0x0000000000007946 */ /* 0x000fea0003800000 */
[----:B------:R-:W-:-:S13]  /*49e0*/  ISETP.NE.AND P0, PT, R5, R4, PT ;  /* 0x000000040500720c */ /* 0x000fda0003f05270 */
[----:B------:R-:W-:Y:S05]  /*49f0*/  @P0 BRA `(.L_x_522) ;  /* 0xfffffffc00ec0947 */ /* 0x000fea000383ffff */
.L_x_521:
        /* <DEDUP_REMOVED lines=25> */
.L_x_523:
        /* <DEDUP_REMOVED lines=19> */
[----:B--2---:R-:W-:Y:S02]  /*4cc0*/  F2FP.F16.F32.PACK_AB R3, R14, R3 ;  /* 0x000000030e03723e */ /* 0x004fe400000000ff */
[----:B----4-:R-:W-:-:S03]  /*4cd0*/  F2FP.F16.F32.PACK_AB R21, R19, R16 ;  /* 0x000000101315723e */ /* 0x010fc600000000ff */
[----:B------:R1:W-:Y:S04]  /*4ce0*/  STG.E desc[UR14][R8.64], R3 ;  /* 0x0000000308007986 */ /* 0x0003e8000c10190e */
[----:B------:R1:W-:Y:S02]  /*4cf0*/  STG.E desc[UR14][R10.64], R21 ;  /* 0x000000150a007986 */ /* 0x0003e4000c10190e */
[----:B------:R-:W-:Y:S05]  /*4d00*/  @P0 BRA `(.L_x_523) ;  /* 0xfffffffc00a00947 */ /* 0x000fea000383ffff */
[----:B------:R-:W-:Y:S05]  /*4d10*/  EXIT ;  /* 0x000000000000794d */ /* 0x000fea0003800000 */
.L_x_524:
        /* <DEDUP_REMOVED lines=14> */
.L_x_3287:


//--------------------- .text._Z35group_norm_nhwc_bwd_one_pass_kernelI11Bf16IOFp16WLi256ELi14ELi224EEv26Group_norm_nhwc_bwd_params --------------------------
	.section	.text._Z35group_norm_nhwc_bwd_one_pass_kernelI11Bf16IOFp16WLi256ELi14ELi224EEv26Group_norm_nhwc_bwd_params,"ax",@progbits
	.align	128
        .global         _Z35group_norm_nhwc_bwd_one_pass_kernelI11Bf16IOFp16WLi256ELi14ELi224EEv26Group_norm_nhwc_bwd_params
        .type           _Z35group_norm_nhwc_bwd_one_pass_kernelI11Bf16IOFp16WLi256ELi14ELi224EEv26Group_norm_nhwc_bwd_params,@function
        .size           _Z35group_norm_nhwc_bwd_one_pass_kernelI11Bf16IOFp16WLi256ELi14ELi224EEv26Group_norm_nhwc_bwd_params,(.L_x_3288 - _Z35group_norm_nhwc_bwd_one_pass_kernelI11Bf16IOFp16WLi256ELi14ELi224EEv26Group_norm_nhwc_bwd_params)
        .other          _Z35group_norm_nhwc_bwd_one_pass_kernelI11Bf16IOFp16WLi256ELi14ELi224EEv26Group_norm_nhwc_bwd_params,@"STO_CUDA_ENTRY STV_DEFAULT"
_Z35group_norm_nhwc_bwd_one_pass_kernelI11Bf16IOFp16WLi256ELi14ELi224EEv26Group_norm_nhwc_bwd_params:
.text._Z35group_norm_nhwc_bwd_one_pass_kernelI11Bf16IOFp16WLi256ELi14ELi224EEv26Group_norm_nhwc_bwd_params:
        /* <DEDUP_REMOVED lines=67> */
.L_x_576:
        /* <DEDUP_REMOVED lines=259> */
[----:B--2---:R-:W-:-:S02]  /*1460*/  HADD2.F32 R9, -RZ, R9.H0_H0 ;  /* 0x20000009ff097230 */ /* 0x004fc40000004100 */
[----:B---3--:R-:W-:Y:S02]  /*1470*/  HADD2.F32 R6, -RZ, R6.H0_H0 ;  /* 0x20000006ff067230 */ /* 0x008fe40000004100 */
[----:B----4-:R-:W-:Y:S02]  /*1480*/  @P0 HADD2.F32 R4, -RZ, R8.H0_H0 ;  /* 0x20000008ff040230 */ /* 0x010fe40000004100 */
[----:B------:R-:W-:-:S07]  /*1490*/  @P0 HADD2.F32 R5, -RZ, R7.H0_H0 ;  /* 0x20000007ff050230 */ /* 0x000fce0000004100 */
.L_x_527:
[----:B------:R-:W-:Y:S05]  /*14a0*/  BSYNC B0 ;  /* 0x0000000000007941 */ /* 0x000fea0003800000 */
.L_x_526:
        /* <DEDUP_REMOVED lines=38> */
.L_x_528:
        /* <DEDUP_REMOVED lines=26> */
.L_x_529:
        /* <DEDUP_REMOVED lines=36> */
.L_x_530:
        /* <DEDUP_REMOVED lines=34> */
.L_x_531:
        /* <DEDUP_REMOVED lines=36> */
.L_x_532:
        /* <DEDUP_REMOVED lines=34> */
.L_x_533:
        /* <DEDUP_REMOVED lines=37> */
.L_x_534:
        /* <DEDUP_REMOVED lines=35> */
.L_x_535:
        /* <DEDUP_REMOVED lines=94> */
.L_x_537:
[----:B------:R-:W-:Y:S05]  /*2bd0*/  BSYNC B0 ;  /* 0x0000000000007941 */ /* 0x000fea0003800000 */
.L_x_536:
        /* <DEDUP_REMOVED lines=160> */
.L_x_539:
[----:B------:R-:W-:Y:S05]  /*35e0*/  BSYNC B0 ;  /* 0x0000000000007941 */ /* 0x000fea0003800000 */
.L_x_538:
        /* <DEDUP_REMOVED lines=17> */
.L_x_541:
[----:B------:R-:W-:Y:S05]  /*3700*/  BSYNC B0 ;  /* 0x0000000000007941 */ /* 0x000fea0003800000 */
.L_x_540:
        /* <DEDUP_REMOVED lines=50> */
.L_x_544:
[----:B------:R-:W2:Y:S04]  /*3a30*/  LDG.E.STRONG.GPU R31, desc[UR14][R12.64] ;  /* 0x0000000e0c1f7981 */ /* 0x000ea8000c1ef900 */
[----:B--2---:R-:W-:Y:S01]  /*3a40*/  CCTL.IVALL ;  /* 0x00000000ff00798f */ /* 0x004fe20002000000 */
[----:B------:R-:W-:Y:S05]  /*3a50*/  YIELD ;  /* 0x0000000000007946 */ /* 0x000fea0003800000 */
[----:B------:R-:W-:-:S13]  /*3a60*/  ISETP.NE.AND P6, PT, R31, R36, PT ;  /* 0x000000241f00720c */ /* 0x000fda0003fc5270 */
[----:B------:R-:W-:Y:S05]  /*3a70*/  @P6 BRA `(.L_x_544) ;  /* 0xfffffffc00ec6947 */ /* 0x000fea000383ffff */
.L_x_543:
        /* <DEDUP_REMOVED lines=21> */
.L_x_548:
        /* <DEDUP_REMOVED lines=115> */
.L_x_547:
        /* <DEDUP_REMOVED lines=62> */
.L_x_549:
[----:B------:R-:W-:-:S04]  /*46e0*/  ISETP.NE.AND P6, PT, R33, RZ, PT ;  /* 0x000000ff2100720c */ /* 0x000fc80003fc5270 */
[----:B------:R-:W-:-:S13]  /*46f0*/  ISETP.NE.OR P6, PT, R31, RZ, P6 ;  /* 0x000000ff1f00720c */ /* 0x000fda00037c5670 */
[----:B------:R-:W-:Y:S05]  /*4700*/  @!P6 BRA `(.L_x_545) ;  /* 0x00000000007ce947 */ /* 0x000fea0003800000 */
.L_x_546:
        /* <DEDUP_REMOVED lines=31> */
.L_x_545:
        /* <DEDUP_REMOVED lines=10> */
.L_x_551:
[----:B------:R-:W-:Y:S05]  /*49a0*/  BSYNC B0 ;  /* 0x0000000000007941 */ /* 0x000fea0003800000 */
.L_x_550:
        /* <DEDUP_REMOVED lines=17> */
.L_x_542:
        /* <DEDUP_REMOVED lines=43> */
.L_x_552:
        /* <DEDUP_REMOVED lines=21> */
.L_x_554:
[----:B------:R-:W-:Y:S05]  /*4ec0*/  BSYNC B0 ;  /* 0x0000000000007941 */ /* 0x000fea0003800000 */
.L_x_553:
        /* <DEDUP_REMOVED lines=28> */
.L_x_555:
        /* <DEDUP_REMOVED lines=22> */
.L_x_557:
[----:B------:R-:W-:Y:S05]  /*51f0*/  BSYNC B0 ;  /* 0x0000000000007941 */ /* 0x000fea0003800000 */
.L_x_556:
        /* <DEDUP_REMOVED lines=27> */
.L_x_558:
        /* <DEDUP_REMOVED lines=22> */
.L_x_560:
[----:B------:R-:W-:Y:S05]  /*5510*/  BSYNC B0 ;  /* 0x0000000000007941 */ /* 0x000fea0003800000 */
.L_x_559:
        /* <DEDUP_REMOVED lines=26> */
.L_x_561:
        /* <DEDUP_REMOVED lines=22> */
.L_x_563:
[----:B------:R-:W-:Y:S05]  /*5820*/  BSYNC B0 ;  /* 0x0000000000007941 */ /* 0x000fea0003800000 */
.L_x_562:
        /* <DEDUP_REMOVED lines=29> */
.L_x_564:
        /* <DEDUP_REMOVED lines=22> */
.L_x_566:
[----:B------:R-:W-:Y:S05]  /*5b60*/  BSYNC B0 ;  /* 0x0000000000007941 */ /* 0x000fea0003800000 */
.L_x_565:
        /* <DEDUP_REMOVED lines=27> */
.L_x_567:
        /* <DEDUP_REMOVED lines=22> */
.L_x_569:
[----:B------:R-:W-:Y:S05]  /*5e80*/  BSYNC B0 ;  /* 0x0000000000007941 */ /* 0x000fea0003800000 */
.L_x_568:
        /* <DEDUP_REMOVED lines=29> */
.L_x_570:
        /* <DEDUP_REMOVED lines=27> */
.L_x_572:
[----:B------:R-:W-:Y:S05]  /*6210*/  BSYNC B0 ;  /* 0x0000000000007941 */ /* 0x000fea0003800000 */
.L_x_571:
        /* <DEDUP_REMOVED lines=30> */
.L_x_573:
        /* <DEDUP_REMOVED lines=19> */
.L_x_575:
[----:B------:R-:W-:Y:S05]  /*6530*/  BSYNC B0 ;  /* 0x0000000000007941 */ /* 0x000fea0003800000 */
.L_x_574:
        /* <DEDUP_REMOVED lines=9> */
.L_x_525:
        /* <DEDUP_REMOVED lines=19> */
.L_x_578:
[----:B------:R-:W-:Y:S05]  /*6700*/  BSYNC B0 ;  /* 0x0000000000007941 */ /* 0x000fea0003800000 */
.L_x_577:
        /* <DEDUP_REMOVED lines=11> */
.L_x_580:
[----:B------:R-:W2:Y:S04]  /*67c0*/  LDG.E.STRONG.GPU R5, desc[UR14][R2.64] ;  /* 0x0000000e02057981 */ /* 0x000ea8000c1ef900 */
[----:B--2---:R-:W-:Y:S01]  /*67d0*/  CCTL.IVALL ;  /* 0x00000000ff00798f */ /* 0x004fe20002000000 */
[----:B------:R-:W-:Y:S05]  /*67e0*/  YIELD ;  /* 0x0000000000007946 */ /* 0x000fea0003800000 */
[----:B------:R-:W-:-:S13]  /*67f0*/  ISETP.NE.AND P0, PT, R5, R0, PT ;  /* 0x000000000500720c */ /* 0x000fda0003f05270 */
[----:B------:R-:W-:Y:S05]  /*6800*/  @P0 BRA `(.L_x_580) ;  /* 0xfffffffc00ec0947 */ /* 0x000fea000383ffff */
.L_x_579:
        /* <DEDUP_REMOVED lines=24> */
.L_x_581:
        /* <DEDUP_REMOVED lines=25> */
.L_x_582:
        /* <DEDUP_REMOVED lines=14> */
.L_x_3288:


//--------------------- .text._Z35group_norm_nhwc_bwd_one_pass_kernelI11Bf16IOFp16WLi512ELi14ELi224EEv26Group_norm_nhwc_bwd_params --------------------------
	.section	.text._Z35group_norm_nhwc_bwd_one_pass_kernelI11Bf16IOFp16WLi512ELi14ELi224EEv26Group_norm_nhwc_bwd_params,"ax",@progbits
	.align	128
        .global         _Z35group_norm_nhwc_bwd_one_pass_kernelI11Bf16IOFp16WLi512ELi14ELi224EEv26Group_norm_nhwc_bwd_params
        .type           _Z35group_norm_nhwc_bwd_one_pass_kernelI11Bf16IOFp16WLi512ELi14ELi224EEv26Group_norm_nhwc_bwd_params,@function
        .size           _Z35group_norm_nhwc_bwd_one_pass_kernelI11Bf16IOFp16WLi512ELi14ELi224EEv26Group_norm_nhwc_bwd_params,(.L_x_3289 - _Z35group_norm_nhwc_bwd_one_pass_kernelI11Bf16IOFp16WLi512ELi14ELi224EEv26Group_norm_nhwc_bwd_params)
        .other          _Z35group_norm_nhwc_bwd_one_pass_kernelI11Bf16IOFp16WLi512ELi14ELi224EEv26Group_norm_nhwc_bwd_params,@"STO_CUDA_ENTRY STV_DEFAULT"
_Z35group_norm_nhwc_bwd_one_pass_kernelI11Bf16IOFp16WLi512ELi14ELi224EEv26Group_norm_nhwc_bwd_params:
.text._Z35group_norm_nhwc_bwd_one_pass_kernelI11Bf16IOFp16WLi512ELi14ELi224EEv26Group_norm_nhwc_bwd_params:
        /* <DEDUP_REMOVED lines=105> */
.L_x_666:
        /* <DEDUP_REMOVED lines=435> */
[----:B--2---:R-:W-:-:S03]  /*21c0*/  @P0 HADD2.F32 R14, -RZ, R12.H0_H0 ;  /* 0x2000000cff0e0230 */ /* 0x004fc60000004100 */
[----:B------:R-:W2:Y:S01]  /*21d0*/  LDG.E.U16 R12, desc[UR8][R24.64] ;  /* 0x00000008180c7981 */ /* 0x000ea2000c1e1500 */
[----:B---3--:R-:W-:Y:S02]  /*21e0*/  @P0 HADD2.F32 R13, -RZ, R16.H0_H0 ;  /* 0x20000010ff0d0230 */ /* 0x008fe40000004100 */
[----:B----4-:R-:W-:Y:S02]  /*21f0*/  HADD2.F32 R15, -RZ, R15.H0_H0 ;  /* 0x2000000fff0f7230 */ /* 0x010fe40000004100 */
[----:B--2---:R-:W-:-:S07]  /*2200*/  HADD2.F32 R12, -RZ, R12.H0_H0 ;  /* 0x2000000cff0c7230 */ /* 0x004fce0000004100 */
.L_x_585:
[----:B------:R-:W-:Y:S05]  /*2210*/  BSYNC B0 ;  /* 0x0000000000007941 */ /* 0x000fea0003800000 */
.L_x_584:
        /* <DEDUP_REMOVED lines=38> */
.L_x_586:
        /* <DEDUP_REMOVED lines=26> */
.L_x_587:
        /* <DEDUP_REMOVED lines=43> */
.L_x_588:
        /* <DEDUP_REMOVED lines=40> */
.L_x_589:
        /* <DEDUP_REMOVED lines=34> */
.L_x_590:
        /* <DEDUP_REMOVED lines=36> */
.L_x_591:
        /* <DEDUP_REMOVED lines=34> */
.L_x_592:
        /* <DEDUP_REMOVED lines=36> */
.L_x_593:
        /* <DEDUP_REMOVED lines=34> */
.L_x_594:
        /* <DEDUP_REMOVED lines=36> */
.L_x_595:
        /* <DEDUP_REMOVED lines=34> */
.L_x_596:
        /* <DEDUP_REMOVED lines=36> */
.L_x_597:
        /* <DEDUP_REMOVED lines=34> */
.L_x_598:
        /* <DEDUP_REMOVED lines=37> */
.L_x_599:
        /* <DEDUP_REMOVED lines=37> */
.L_x_600:
        /* <DEDUP_REMOVED lines=35> */
.L_x_601:
        /* <DEDUP_REMOVED lines=110> */
.L_x_603:
[----:B------:R-:W-:Y:S05]  /*4ca0*/  BSYNC B0 ;  /* 0x0000000000007941 */ /* 0x000fea0003800000 */
.L_x_602:
        /* <DEDUP_REMOVED lines=159> */
.L_x_605:
[----:B------:R-:W-:Y:S05]  /*56a0*/  BSYNC B0 ;  /* 0x0000000000007941 */ /* 0x000fea0003800000 */
.L_x_604:
        /* <DEDUP_REMOVED lines=16> */
.L_x_607:
[----:B------:R-:W-:Y:S05]  /*57b0*/  BSYNC B0 ;  /* 0x0000000000007941 */ /* 0x000fea0003800000 */
.L_x_606:
        /* <DEDUP_REMOVED lines=64> */
.L_x_610:
[----:B------:R-:W2:Y:S04]  /*5bc0*/  LDG.E.STRONG.GPU R38, desc[UR8][R36.64] ;  /* 0x0000000824267981 */ /* 0x000ea8000c1ef900 */
[----:B--2---:R-:W-:Y:S01]  /*5bd0*/  CCTL.IVALL ;  /* 0x00000000ff00798f */ /* 0x004fe20002000000 */
[----:B------:R-:W-:Y:S05]  /*5be0*/  YIELD ;  /* 0x0000000000007946 */ /* 0x000fea0003800000 */
[----:B------:R-:W-:-:S13]  /*5bf0*/  ISETP.NE.AND P6, PT, R38, R69, PT ;  /* 0x000000452600720c */ /* 0x000fda0003fc5270 */
[----:B------:R-:W-:Y:S05]  /*5c00*/  @P6 BRA `(.L_x_610) ;  /* 0xfffffffc00ec6947 */ /* 0x000fea000383ffff */
.L_x_609:
        /* <DEDUP_REMOVED lines=20> */
.L_x_614:
        /* <DEDUP_REMOVED lines=115> */
.L_x_613:
        /* <DEDUP_REMOVED lines=62> */
.L_x_615:
[----:B------:R-:W-:-:S04]  /*6860*/  ISETP.NE.AND P6, PT, R36, RZ, PT ;  /* 0x000000ff2400720c */ /* 0x000fc80003fc5270 */
[----:B------:R-:W-:-:S13]  /*6870*/  ISETP.NE.OR P6, PT, R38, RZ, P6 ;  /* 0x000000ff2600720c */ /* 0x000fda00037c5670 */
[----:B------:R-:W-:Y:S05]  /*6880*/  @!P6 BRA `(.L_x_611) ;  /* 0x00000000007ce947 */ /* 0x000fea0003800000 */
.L_x_612:
        /* <DEDUP_REMOVED lines=31> */
.L_x_611:
        /* <DEDUP_REMOVED lines=10> */
.L_x_617:
[----:B------:R-:W-:Y:S05]  /*6b20*/  BSYNC B0 ;  /* 0x0000000000007941 */ /* 0x000fea0003800000 */
.L_x_616:
        /* <DEDUP_REMOVED lines=17> */
.L_x_608:
        /* <DEDUP_REMOVED lines=43> */
.L_x_618:
        /* <DEDUP_REMOVED lines=22> */
.L_x_620:
[----:B------:R-:W-:Y:S05]  /*7050*/  BSYNC B0 ;  /* 0x0000000000007941 */ /* 0x000fea0003800000 */
.L_x_619:
        /* <DEDUP_REMOVED lines=28> */
.L_x_621:
        /* <DEDUP_REMOVED lines=21> */
.L_x_623:
[----:B------:R-:W-:Y:S05]  /*7370*/  BSYNC B0 ;  /* 0x0000000000007941 */ /* 0x000fea0003800000 */
.L_x_622:
        /* <DEDUP_REMOVED lines=27> */
.L_x_624:
        /* <DEDUP_REMOVED lines=21> */
.L_x_626:
[----:B------:R-:W-:Y:S05]  /*7680*/  BSYNC B0 ;  /* 0x0000000000007941 */ /* 0x000fea0003800000 */
.L_x_625:
        /* <DEDUP_REMOVED lines=27> */
.L_x_627:
        /* <DEDUP_REMOVED lines=23> */
.L_x_629:
[----:B------:R-:W-:Y:S05]  /*79b0*/  BSYNC B0 ;  /* 0x0000000000007941 */ /* 0x000fea0003800000 */
.L_x_628:
        /* <DEDUP_REMOVED lines=28> */
.L_x_630:
        /* <DEDUP_REMOVED lines=23> */
.L_x_632:
[----:B------:R-:W-:Y:S05]  /*7cf0*/  BSYNC B0 ;  /* 0x0000000000007941 */ /* 0x000fea0003800000 */
.L_x_631:
        /* <DEDUP_REMOVED lines=28> */
.L_x_633:
        /* <DEDUP_REMOVED lines=23> */
.L_x_635:
[----:B------:R-:W-:Y:S05]  /*8030*/  BSYNC B0 ;  /* 0x0000000000007941 */ /* 0x000fea0003800000 */
.L_x_634:
        /* <DEDUP_REMOVED lines=28> */
.L_x_636:
        /* <DEDUP_REMOVED lines=23> */
.L_x_638:
[----:B------:R-:W-:Y:S05]  /*8370*/  BSYNC B0 ;  /* 0x0000000000007941 */ /* 0x000fea0003800000 */
.L_x_637:
        /* <DEDUP_REMOVED lines=28> */
.L_x_639:
        /* <DEDUP_REMOVED lines=23> */
.L_x_641:
[----:B------:R-:W-:Y:S05]  /*86b0*/  BSYNC B0 ;  /* 0x0000000000007941 */ /* 0x000fea0003800000 */
.L_x_640:
        /* <DEDUP_REMOVED lines=28> */
.L_x_642:
        /* <DEDUP_REMOVED lines=23> */
.L_x_644:
[----:B------:R-:W-:Y:S05]  /*89f0*/  BSYNC B0 ;  /* 0x0000000000007941 */ /* 0x000fea0003800000 */
.L_x_643:
        /* <DEDUP_REMOVED lines=27> */
.L_x_645:
        /* <DEDUP_REMOVED lines=22> */
.L_x_647:
[----:B------:R-:W-:Y:S05]  /*8d10*/  BSYNC B0 ;  /* 0x0000000000007941 */ /* 0x000fea0003800000 */
.L_x_646:
        /* <DEDUP_REMOVED lines=29> */
.L_x_648:
        /* <DEDUP_REMOVED lines=22> */
.L_x_650:
[----:B------:R-:W-:Y:S05]  /*9050*/  BSYNC B0 ;  /* 0x0000000000007941 */ /* 0x000fea0003800000 */
.L_x_649:
        /* <DEDUP_REMOVED lines=27> */
.L_x_651:
        /* <DEDUP_REMOVED lines=22> */
.L_x_653:
[----:B------:R-:W-:Y:S05]  /*9370*/  BSYNC B0 ;  /* 0x0000000000007941 */ /* 0x000fea0003800000 */
.L_x_652:
        /* <DEDUP_REMOVED lines=29> */
.L_x_654:
        /* <DEDUP_REMOVED lines=27> */
.L_x_656:
[----:B------:R-:W-:Y:S05]  /*9700*/  BSYNC B0 ;  /* 0x0000000000007941 */ /* 0x000fea0003800000 */
.L_x_655:
        /* <DEDUP_REMOVED lines=27> */
.L_x_657:
        /* <DEDUP_REMOVED lines=27> */
.L_x_659:
[----:B------:R-:W-:Y:S05]  /*9a70*/  BSYNC B0 ;  /* 0x0000000000007941 */ /* 0x000fea0003800000 */
.L_x_658:
        /* <DEDUP_REMOVED lines=27> */
.L_x_660:
        /* <DEDUP_REMOVED lines=29> */
.L_x_662:
[----:B------:R-:W-:Y:S05]  /*9e00*/  BSYNC B0 ;  /* 0x0000000000007941 */ /* 0x000fea0003800000 */
.L_x_661:
        /* <DEDUP_REMOVED lines=25> */
.L_x_663:
        /* <DEDUP_REMOVED lines=23> */
.L_x_665:
[----:B------:R-:W-:Y:S05]  /*a110*/  BSYNC B0 ;  /* 0x0000000000007941 */ /* 0x000fea0003800000 */
.L_x_664:
[----:B------:R-:W-:Y:S02]  /*a120*/  IADD3 R6, R4, R6, RZ ;  /* 0x0000000604067210 */ /* 0x000fe40007ffe0ff */
[----:B------:R-:W-:Y:S02]  /*a130*/  IADD3 R96, R96, 0x1, RZ ;  /* 0x0000000160607810 */ /* 0x000fe40007ffe0ff */
[----:B------:R-:W-:-:S13]  /*a140*/  ISETP.GE.AND P0, PT, R6, UR4, PT ;  /* 0x0000000406007c0c */ /* 0x000fda000bf06270 */
[----:B------:R-:W-:Y:S05]  /*a150*/  @!P0 BRA `(.L_x_666) ;  /* 0xffffff64004c8947 */ /* 0x000fea000383ffff */
.L_x_583:
        /* <DEDUP_REMOVED lines=23> */
.L_x_668:
[----:B------:R-:W-:Y:S05]  /*a2d0*/  BSYNC B0 ;  /* 0x0000000000007941 */ /* 0x000fea0003800000 */
.L_x_667:
[----:B------:R-:W-:Y:S05]  /*a2e0*/  @P0 EXIT ;  /* 0x000000000000094d */ /* 0x000fea0003800000 */
[----:B------:R-:W-:Y:S05]  /*a2f0*/  @P2 BRA `(.L_x_669) ;  /* 0x0000000000202947 */ /* 0x000fea0003800000 */
[----:B------:R-:W-:-:S05]  /*a300*/  IMAD R0, R6, R9, RZ ;  /* 0x0000000906007224 */ /* 0x000fca00078e02ff */
[----:B------:R-:W-:-:S13]  /*a310*/  ISETP.NE.AND P0, PT, R0, -0x1, PT ;  /* 0xffffffff0000780c */ /* 0x000fda0003f05270 */
[----:B------:R-:W-:Y:S05]  /*a320*/  @!P0 BRA `(.L_x_669) ;  /* 0x0000000000148947 */ /* 0x000fea0003800000 */
.L_x_670:
[----:B0-----:R-:W2:Y:S04]  /*a330*/  LDG.E.STRONG.GPU R3, desc[UR8][R4.64] ;  /* 0x0000000804037981 */ /* 0x001ea8000c1ef900 */
[----:B--2---:R-:W-:Y:S01]  /*a340*/  CCTL.IVALL ;  /* 0x00000000ff00798f */ /* 0x004fe20002000000 */
[----:B------:R-:W-:Y:S05]  /*a350*/  YIELD ;  /* 0x0000000000007946 */ /* 0x000fea0003800000 */
[----:B------:R-:W-:-:S13]  /*a360*/  ISETP.NE.AND P0, PT, R3, R0, PT ;  /* 0x000000000300720c */ /* 0x000fda0003f05270 */
[----:B------:R-:W-:Y:S05]  /*a370*/  @P0 BRA `(.L_x_670) ;  /* 0xfffffffc00ec0947 */ /* 0x000fea000383ffff */
.L_x_669:
        /* <DEDUP_REMOVED lines=24> */
.L_x_671:
        /* <DEDUP_REMOVED lines=25> */
.L_x_672:
        /* <DEDUP_REMOVED lines=15> */
.L_x_3289:


//--------------------- .text._Z35group_norm_nhwc_bwd_one_pass_kernelI11Fp16IOFp32WLi64ELi14ELi224EEv26Group_norm_nhwc_bwd_params --------------------------
	.section	.text._Z35group_norm_nhwc_bwd_one_pass_kernelI11Fp16IOFp32WLi64ELi14ELi224EEv26Group_norm_nhwc_bwd_params,"ax",@progbits
	.align	128
        .global         _Z35group_norm_nhwc_bwd_one_pass_kernelI11Fp16IOFp32WLi64ELi14ELi224EEv26Group_norm_nhwc_bwd_params
        .type           _Z35group_norm_nhwc_bwd_one_pass_kernelI11Fp16IOFp32WLi64ELi14ELi224EEv26Group_norm_nhwc_bwd_params,@function
        .size           _Z35group_norm_nhwc_bwd_one_pass_kernelI11Fp16IOFp32WLi64ELi14ELi224EEv26Group_norm_nhwc_bwd_params,(.L_x_3290 - _Z35group_norm_nhwc_bwd_one_pass_kernelI11Fp16IOFp32WLi64ELi14ELi224EEv26Group_norm_nhwc_bwd_params)
        .other          _Z35group_norm_nhwc_bwd_one_pass_kernelI11Fp16IOFp32WLi64ELi14ELi224EEv26Group_norm_nhwc_bwd_params,@"STO_CUDA_ENTRY STV_DEFAULT"
_Z35group_norm_nhwc_bwd_one_pass_kernelI11Fp16IOFp32WLi64ELi14ELi224EEv26Group_norm_nhwc_bwd_params:
.text._Z35group_norm_nhwc_bwd_one_pass_kernelI11Fp16IOFp32WLi64ELi14ELi224EEv26Group_norm_nhwc_bwd_params:
        /* <DEDUP_REMOVED lines=50> */
.L_x_700:
[----:B0-----:R-:W0:Y:S01]  /*0320*/  LDC R9, c[0x0][0x2a0] ;  /* 0x0000a800ff097b82 */ /* 0x001e220000000800 */
[----:B------:R-:W-:Y:S01]  /*0330*/  IABS R6, UR7 ;  /* 0x0000000700067c13 */ /* 0x000fe20008000000 */
[----:B------:R-:W-:Y:S01]  /*0340*/  ULDC.64 UR8, c[0x0][0x248] ;  /* 0x0000920000087ab9 */ /* 0x000fe20000000a00 */
[----:B------:R-:W-:Y:S01]  /*0350*/  ISETP.LE.AND P5, PT, RZ, UR7, PT ;  /* 0x00000007ff007c0c */ /* 0x000fe2000bfa3270 */
[----:B------:R-:W-:-:S04]  /*0360*/  UIMAD.WIDE UR8, UR7, 0x8, UR8 ;  /* 0x00000008070878a5 */ /* 0x000fc8000f8e0208 */
[----:B------:R-:W1:Y:S02]  /*0370*/  @P1 LDC.64 R18, c[0x0][0x288] ;  /* 0x0000a200ff121b82 */ /* 0x000e640000000a00 */
[----:B------:R-:W-:-:S06]  /*0380*/  MOV R7, UR9 ;  /* 0x0000000900077c02 */ /* 0x000fcc0008000f00 */
[----:B------:R-:W2:Y:S01]  /*0390*/  @P1 LDC.64 R16, c[0x0][0x230] ;  /* 0x00008c00ff101b82 */ /* 0x000ea20000000a00 */
[----:B0-----:R-:W-:-:S04]  /*03a0*/  IABS R8, R9 ;  /* 0x0000000900087213 */ /* 0x001fc80000000000 */
[----:B------:R-:W0:Y:S08]  /*03b0*/  I2F.RP R4, R8 ;  /* 0x0000000800047306 */ /* 0x000e300000209400 */
[----:B0-----:R-:W0:Y:S02]  /*03c0*/  MUFU.RCP R4, R4 ;  /* 0x0000000400047308 */ /* 0x001e240000001000 */
[----:B0-----:R-:W-:-:S02]  /*03d0*/  IADD3 R2, R4, 0xffffffe, RZ ;  /* 0x0ffffffe04027810 */ /* 0x001fc40007ffe0ff */
[----:B------:R-:W-:-:S04]  /*03e0*/  LOP3.LUT R4, R9, UR7, RZ, 0x3c, !PT ;  /* 0x0000000709047c12 */ /* 0x000fc8000f8e3cff */
[----:B------:R0:W3:Y:S02]  /*03f0*/  F2I.FTZ.U32.TRUNC.NTZ R3, R2 ;  /* 0x0000000200037305 */ /* 0x0000e4000021f000 */
[----:B0-----:R-:W-:Y:S01]  /*0400*/  HFMA2.MMA R2, -RZ, RZ, 0, 0 ;  /* 0x00000000ff027435 */ /* 0x001fe200000001ff */
[----:B---3--:R-:W-:-:S05]  /*0410*/  IADD3 R5, RZ, -R3, RZ ;  /* 0x80000003ff057210 */ /* 0x008fca0007ffe0ff */
[----:B------:R-:W-:-:S04]  /*0420*/  IMAD R5, R5, R8, RZ ;  /* 0x0000000805057224 */ /* 0x000fc800078e02ff */
[----:B------:R-:W-:-:S06]  /*0430*/  IMAD.HI.U32 R3, R3, R5, R2 ;  /* 0x0000000503037227 */ /* 0x000fcc00078e0002 */
        /* <DEDUP_REMOVED lines=14> */
[----:B------:R-:W-:-:S02]  /*0520*/  SHF.R.S32.HI R3, RZ, 0x1f, R28 ;  /* 0x0000001fff037819 */ /* 0x000fc4000001141c */
[----:B------:R-:W-:Y:S02]  /*0530*/  ISETP.GE.U32.AND P0, PT, R28, UR8, PT ;  /* 0x000000081c007c0c */ /* 0x000fe4000bf06070 */
[----:B------:R-:W-:Y:S02]  /*0540*/  ISETP.NE.AND P3, PT, R9, RZ, PT ;  /* 0x000000ff0900720c */ /* 0x000fe40003f65270 */
[----:B------:R-:W-:Y:S02]  /*0550*/  LOP3.LUT R9, RZ, R9, RZ, 0x33, !PT ;  /* 0x00000009ff097212 */ /* 0x000fe400078e33ff */
[----:B------:R-:W-:Y:S02]  /*0560*/  @!P5 IADD3 R2, -R2, RZ, RZ ;  /* 0x000000ff0202d210 */ /* 0x000fe40007ffe1ff */
[----:B------:R-:W-:Y:S02]  /*0570*/  @P4 IADD3 R5, R5, 0x1, RZ ;  /* 0x0000000105054810 */ /* 0x000fe40007ffe0ff */
[----:B------:R-:W-:Y:S01]  /*0580*/  ISETP.GE.AND.EX P0, PT, R3, UR9, PT, P0 ;  /* 0x0000000903007c0c */ /* 0x000fe2000bf06300 */
[----:B------:R-:W-:Y:S01]  /*0590*/  ULDC.64 UR8, c[0x0][0x298] ;  /* 0x0000a60000087ab9 */ /* 0x000fe20000000a00 */
[----:B------:R-:W-:-:S02]  /*05a0*/  SEL R2, R9, R2, !P3 ;  /* 0x0000000209027207 */ /* 0x000fc40005800000 */
[----:B------:R-:W-:Y:S02]  /*05b0*/  @!P2 IADD3 R5, -R5, RZ, RZ ;  /* 0x000000ff0505a210 */ /* 0x000fe40007ffe1ff */
[----:B------:R-:W-:Y:S01]  /*05c0*/  ISETP.GT.U32.OR P0, PT, R31, 0xdf, P0 ;  /* 0x000000df1f00780c */ /* 0x000fe20000704470 */
[----:B------:R-:W-:Y:S01]  /*05d0*/  IMAD R15, R2, 0xe, RZ ;  /* 0x0000000e020f7824 */ /* 0x000fe200078e02ff */
[----:B------:R-:W-:Y:S02]  /*05e0*/  SEL R5, R9, R5, !P3 ;  /* 0x0000000509057207 */ /* 0x000fe40005800000 */
[----:B------:R-:W-:Y:S02]  /*05f0*/  SHF.R.S32.HI R8, RZ, 0x1f, R30 ;  /* 0x0000001fff087819 */ /* 0x000fe4000001141e */
[----:B------:R-:W-:Y:S02]  /*0600*/  IADD3 R34, P2, R30, R15, RZ ;  /* 0x0000000f1e227210 */ /* 0x000fe40007f5e0ff */
[----:B------:R-:W-:-:S02]  /*0610*/  SHF.R.S32.HI R4, RZ, 0x1f, R5 ;  /* 0x0000001fff047819 */ /* 0x000fc40000011405 */
[----:B------:R-:W-:Y:S02]  /*0620*/  LEA.HI.X.SX32 R35, R15, R8, 0x1, P2 ;  /* 0x000000080f237211 */ /* 0x000fe400010f0eff */
[----:B------:R-:W0:Y:S01]  /*0630*/  @P1 LDC.64 R8, c[0x0][0x228] ;  /* 0x00008a00ff081b82 */ /* 0x000e220000000a00 */
[----:B------:R-:W-:Y:S02]  /*0640*/  IMAD R4, R4, UR8, RZ ;  /* 0x0000000804047c24 */ /* 0x000fe4000f8e02ff */
[----:B------:R-:W-:-:S05]  /*0650*/  IMAD.WIDE.U32 R34, R5, UR8, R34 ;  /* 0x0000000805227c25 */ /* 0x000fca000f8e0022 */
[----:B------:R-:W4:Y:S01]  /*0660*/  @!P0 LDC.64 R12, c[0x0][0x288] ;  /* 0x0000a200ff0c8b82 */ /* 0x000f220000000a00 */
[----:B------:R-:W-:Y:S01]  /*0670*/  IMAD R37, R5, UR9, R4 ;  /* 0x0000000905257c24 */ /* 0x000fe2000f8e0204 */
[----:B------:R-:W-:Y:S01]  /*0680*/  @P1 MOV R36, R34 ;  /* 0x0000002200241202 */ /* 0x000fe20000000f00 */
[----:B-1----:R-:W-:-:S03]  /*0690*/  @P1 IMAD R4, R23, R18, RZ ;  /* 0x0000001217041224 */ /* 0x002fc600078e02ff */
[----:B------:R-:W-:Y:S01]  /*06a0*/  IADD3 R37, R35, R37, RZ ;  /* 0x0000002523257210 */ /* 0x000fe20007ffe0ff */
[C---:B------:R-:W-:Y:S01]  /*06b0*/  @P1 IMAD R21, R29.reuse, R19, R4 ;  /* 0x000000131d151224 */ /* 0x040fe200078e0204 */
[----:B------:R-:W1:Y:S01]  /*06c0*/  @!P0 LDC.64 R10, c[0x0][0x230] ;  /* 0x00008c00ff0a8b82 */ /* 0x000e620000000a00 */
[----:B------:R-:W-:-:S07]  /*06d0*/  @P1 IMAD.WIDE.U32 R18, R29, R18, R36 ;  /* 0x000000121d121225 */ /* 0x000fce00078e0024 */
[----:B------:R-:W1:Y:S01]  /*06e0*/  @!P0 LDC.64 R4, c[0x0][0x228] ;  /* 0x00008a00ff048b82 */ /* 0x000e620000000a00 */
[----:B------:R-:W-:Y:S02]  /*06f0*/  @P1 IADD3 R19, R19, R21, RZ ;  /* 0x0000001513131210 */ /* 0x000fe40007ffe0ff */
[C---:B------:R-:W-:Y:S02]  /*0700*/  @P1 SHF.L.U32 R21, R18.reuse, 0x1, RZ ;  /* 0x0000000112151819 */ /* 0x040fe400000006ff */
[----:B------:R-:W-:Y:S02]  /*0710*/  @P1 SHF.L.U64.HI R14, R18, 0x1, R19 ;  /* 0x00000001120e1819 */ /* 0x000fe40000010213 */
[----:B------:R-:W-:Y:S01]  /*0720*/  @!P0 MOV R18, R34 ;  /* 0x0000002200128202 */ /* 0x000fe20000000f00 */
[----:B----4-:R-:W-:Y:S01]  /*0730*/  @!P0 IMAD R20, R3, R12, RZ ;  /* 0x0000000c03148224 */ /* 0x010fe200078e02ff */
[----:B------:R-:W-:-:S03]  /*0740*/  @!P0 MOV R19, R37 ;  /* 0x0000002500138202 */ /* 0x000fc60000000f00 */
[C---:B------:R-:W-:Y:S02]  /*0750*/  @!P0 IMAD R13, R28.reuse, R13, R20 ;  /* 0x0000000d1c0d8224 */ /* 0x040fe400078e0214 */
[----:B------:R-:W-:Y:S01]  /*0760*/  @!P0 IMAD.WIDE.U32 R18, R28, R12, R18 ;  /* 0x0000000c1c128225 */ /* 0x000fe200078e0012 */
[----:B--2---:R-:W-:-:S04]  /*0770*/  @P1 IADD3 R16, P2, R21, R16, RZ ;  /* 0x0000001015101210 */ /* 0x004fc80007f5e0ff */
[----:B------:R-:W-:Y:S02]  /*0780*/  @!P0 IADD3 R19, R19, R13, RZ ;  /* 0x0000000d13138210 */ /* 0x000fe40007ffe0ff */
[----:B------:R-:W-:Y:S02]  /*0790*/  @P1 IADD3.X R17, R14, R17, RZ, P2, !PT ;  /* 0x000000110e111210 */ /* 0x000fe400017fe4ff */
[----:B------:R-:W-:Y:S02]  /*07a0*/  @!P0 SHF.L.U32 R13, R18, 0x1, RZ ;  /* 0x00000001120d8819 */ /* 0x000fe400000006ff */
[----:B0-----:R-:W-:Y:S02]  /*07b0*/  @P1 IADD3 R12, P2, R21, R8, RZ ;  /* 0x00000008150c1210 */ /* 0x001fe40007f5e0ff */
[----:B------:R-:W-:Y:S02]  /*07c0*/  CS2R R26, SRZ ;  /* 0x00000000001a7805 */ /* 0x000fe4000001ff00 */
[----:B-1----:R-:W-:-:S02]  /*07d0*/  @!P0 IADD3 R8, P3, R13, R10, RZ ;  /* 0x0000000a0d088210 */ /* 0x002fc40007f7e0ff */
[----:B------:R-:W-:Y:S02]  /*07e0*/  CS2R R24, SRZ ;  /* 0x0000000000187805 */ /* 0x000fe4000001ff00 */
[----:B------:R-:W-:Y:S02]  /*07f0*/  @!P0 IADD3 R4, P4, R13, R4, RZ ;  /* 0x000000040d048210 */ /* 0x000fe40007f9e0ff */
[----:B------:R-:W-:Y:S01]  /*0800*/  @P1 IADD3.X R13, R14, R9, RZ, P2, !PT ;  /* 0x000000090e0d1210 */ /* 0x000fe200017fe4ff */
[----:B------:R-:W5:Y:S04]  /*0810*/  @P1 LDG.E R26, desc[UR14][R16.64] ;  /* 0x0000000e101a1981 */ /* 0x000f68000c1e1900 */
[----:B------:R-:W5:Y:S01]  /*0820*/  @P1 LDG.E R25, desc[UR14][R12.64] ;  /* 0x0000000e0c191981 */ /* 0x000f62000c1e1900 */
[----:B------:R-:W-:-:S04]  /*0830*/  @!P0 SHF.L.U64.HI R18, R18, 0x1, R19 ;  /* 0x0000000112128819 */ /* 0x000fc80000010213 */
[C---:B------:R-:W-:Y:S02]  /*0840*/  @!P0 IADD3.X R9, R18.reuse, R11, RZ, P3, !PT ;  /* 0x0000000b12098210 */ /* 0x040fe40001ffe4ff */
[----:B------:R-:W-:-:S03]  /*0850*/  @!P0 IADD3.X R5, R18, R5, RZ, P4, !PT ;  /* 0x0000000512058210 */ /* 0x000fc600027fe4ff */
[----:B------:R-:W5:Y:S04]  /*0860*/  @!P0 LDG.E R27, desc[UR14][R8.64] ;  /* 0x0000000e081b8981 */ /* 0x000f68000c1e1900 */
[----:B------:R0:W5:Y:S01]  /*0870*/  @!P0 LDG.E R24, desc[UR14][R4.64] ;  /* 0x0000000e04188981 */ /* 0x000162000c1e1900 */
[----:B------:R-:W-:Y:S01]  /*0880*/  UMOV UR13, 0x3f800000 ;  /* 0x3f800000000d7882 */ /* 0x000fe20000000000 */
[----:B------:R-:W-:Y:S01]  /*0890*/  BSSY B0, `(.L_x_674) ;  /* 0x000001a000007945 */ /* 0x000fe20003800000 */
        /* <DEDUP_REMOVED lines=23> */
[----:B------:R0:W5:Y:S04]  /*0a10*/  LDG.E.64 R4, desc[UR14][R8.64] ;  /* 0x0000000e08047981 */ /* 0x000168000c1e1b00 */
[----:B------:R0:W5:Y:S03]  /*0a20*/  @P0 LDG.E.64 R6, desc[UR14][R10.64] ;  /* 0x0000000e0a060981 */ /* 0x000166000c1e1b00 */
.L_x_675:
[----:B------:R-:W-:Y:S05]  /*0a30*/  BSYNC B0 ;  /* 0x0000000000007941 */ /* 0x000fea0003800000 */
.L_x_674:
[----:B------:R-:W-:Y:S01]  /*0a40*/  ISETP.NE.AND P2, PT, RZ, UR18, PT ;  /* 0x00000012ff007c0c */ /* 0x000fe2000bf45270 */
[--C-:B0----5:R-:W-:Y:S02]  /*0a50*/  HADD2.F32 R9, -RZ, R26.reuse.H0_H0 ;  /* 0x2000001aff097230 */ /* 0x121fe40000004100 */
[----:B------:R-:W-:Y:S02]  /*0a60*/  HADD2.F32 R10, -RZ, R26.H1_H1 ;  /* 0x3000001aff0a7230 */ /* 0x000fe40000004100 */
[----:B------:R-:W-:Y:S02]  /*0a70*/  HADD2.F32 R15, -RZ, R27.H0_H0 ;  /* 0x2000001bff0f7230 */ /* 0x000fe40000004100 */
[----:B------:R-:W-:Y:S01]  /*0a80*/  FADD.FTZ R9, R9, -UR19 ;  /* 0x8000001309097e21 */ /* 0x000fe20008010000 */
[--C-:B------:R-:W-:Y:S02]  /*0a90*/  HADD2.F32 R14, -RZ, R25.reuse.H0_H0 ;  /* 0x20000019ff0e7230 */ /* 0x100fe40000004100 */
[----:B------:R-:W-:Y:S01]  /*0aa0*/  FADD.FTZ R10, R10, -UR19 ;  /* 0x800000130a0a7e21 */ /* 0x000fe20008010000 */
[----:B------:R-:W-:-:S02]  /*0ab0*/  HADD2.F32 R13, -RZ, R25.H1_H1 ;  /* 0x30000019ff0d7230 */ /* 0x000fc40000004100 */
[----:B------:R-:W-:Y:S01]  /*0ac0*/  FADD.FTZ R15, R15, -UR19 ;  /* 0x800000130f0f7e21 */ /* 0x000fe20008010000 */
[----:B------:R-:W-:Y:S02]  /*0ad0*/  HADD2.F32 R8, -RZ, R27.H1_H1 ;  /* 0x3000001bff087230 */ /* 0x000fe40000004100 */
[----:B------:R-:W-:Y:S01]  /*0ae0*/  FMUL.FTZ R9, R9, UR13 ;  /* 0x0000000d09097c20 */ /* 0x000fe20008410000 */
[--C-:B------:R-:W-:Y:S02]  /*0af0*/  HADD2.F32 R11, -RZ, R24.reuse.H0_H0 ;  /* 0x20000018ff0b7230 */ /* 0x100fe40000004100 */
[----:B------:R-:W-:Y:S01]  /*0b00*/  FMUL.FTZ R10, R10, UR13 ;  /* 0x0000000d0a0a7c20 */ /* 0x000fe20008410000 */
[----:B------:R-:W-:Y:S01]  /*0b10*/  HADD2.F32 R12, -RZ, R24.H1_H1 ;  /* 0x30000018ff0c7230 */ /* 0x000fe20000004100 */
        /* <DEDUP_REMOVED lines=19> */
.L_x_676:
        /* <DEDUP_REMOVED lines=10> */
[----:B------:R-:W-:-:S06]  /*0cf0*/  FMUL.FTZ R21, R18, -1.4426950216293334961 ;  /* 0xbfb8aa3b12157820 */ /* 0x000fcc0000410000 */
[----:B------:R-:W0:Y:S02]  /*0d00*/  MUFU.EX2 R21, R21 ;  /* 0x0000001500157308 */ /* 0x000e240000000800 */
[----:B0-----:R-:W-:-:S06]  /*0d10*/  FADD.FTZ R32, R21, 1 ;  /* 0x3f80000015207421 */ /* 0x001fcc0000010000 */
[----:B------:R-:W0:Y:S02]  /*0d20*/  MUFU.RCP R32, R32 ;  /* 0x0000002000207308 */ /* 0x000e240000001000 */
[----:B0-----:R-:W-:Y:S01]  /*0d30*/  FADD.FTZ R33, -R32, 1 ;  /* 0x3f80000020217421 */ /* 0x001fe20000010100 */
[----:B------:R-:W-:-:S03]  /*0d40*/  FMUL.FTZ R11, R11, R32 ;  /* 0x000000200b0b7220 */ /* 0x000fc60000410000 */
[----:B------:R-:W-:Y:S01]  /*0d50*/  FFMA.FTZ R18, R18, R33, 1 ;  /* 0x3f80000012127423 */ /* 0x000fe20000010021 */
[----:B------:R-:W-:-:S03]  /*0d60*/  FMUL.FTZ R33, R20, -1.4426950216293334961 ;  /* 0xbfb8aa3b14217820 */ /* 0x000fc60000410000 */
[----:B------:R-:W-:-:S03]  /*0d70*/  FMUL.FTZ R11, R11, R18 ;  /* 0x000000120b0b7220 */ /* 0x000fc60000410000 */
[----:B------:R-:W0:Y:S02]  /*0d80*/  MUFU.EX2 R33, R33 ;  /* 0x0000002100217308 */ /* 0x000e240000000800 */
[----:B0-----:R-:W-:-:S06]  /*0d90*/  FADD.FTZ R33, R33, 1 ;  /* 0x3f80000021217421 */ /* 0x001fcc0000010000 */
[----:B------:R-:W0:Y:S02]  /*0da0*/  MUFU.RCP R33, R33 ;  /* 0x0000002100217308 */ /* 0x000e240000001000 */
[----:B0-----:R-:W-:Y:S01]  /*0db0*/  FADD.FTZ R21, -R33, 1 ;  /* 0x3f80000021157421 */ /* 0x001fe20000010100 */
[----:B------:R-:W-:-:S03]  /*0dc0*/  FMUL.FTZ R12, R12, R33 ;  /* 0x000000210c0c7220 */ /* 0x000fc60000410000 */
[----:B------:R-:W-:-:S04]  /*0dd0*/  FFMA.FTZ R21, R20, R21, 1 ;  /* 0x3f80000014157423 */ /* 0x000fc80000010015 */
[----:B------:R-:W-:-:S07]  /*0de0*/  FMUL.FTZ R12, R12, R21 ;  /* 0x000000150c0c7220 */ /* 0x000fce0000410000 */
.L_x_677:
[----:B------:R-:W-:Y:S01]  /*0df0*/  FFMA.FTZ R18, R10, R8, R17 ;  /* 0x000000080a127223 */ /* 0x000fe20000010011 */
[----:B------:R-:W-:Y:S01]  /*0e00*/  FADD.FTZ R19, R8, R19 ;  /* 0x0000001308137221 */ /* 0x000fe20000010000 */
[----:B------:R-:W-:Y:S01]  /*0e10*/  FMUL.FTZ R8, R11, R4 ;  /* 0x000000040b087220 */ /* 0x000fe20000410000 */
[----:B------:R-:W-:Y:S01]  /*0e20*/  FMUL.FTZ R21, R12, R5 ;  /* 0x000000050c157220 */ /* 0x000fe20000410000 */
[----:B------:R-:W-:Y:S01]  /*0e30*/  ISETP.GT.AND P0, PT, R22, 0x1e, PT ;  /* 0x0000001e1600780c */ /* 0x000fe20003f04270 */
[----:B------:R-:W0:Y:S01]  /*0e40*/  S2UR UR17, SR_CgaCtaId ;  /* 0x00000000001179c3 */ /* 0x000e220000008800 */
[----:B------:R-:W-:Y:S01]  /*0e50*/  FFMA.FTZ R17, R15, R8, R18 ;  /* 0x000000080f117223 */ /* 0x000fe20000010012 */
[----:B------:R-:W-:Y:S01]  /*0e60*/  FADD.FTZ R8, R19, R8 ;  /* 0x0000000813087221 */ /* 0x000fe20000010000 */
[----:B------:R-:W-:Y:S01]  /*0e70*/  UMOV UR9, 0x400 ;  /* 0x0000040000097882 */ /* 0x000fe20000000000 */
[----:B------:R-:W-:Y:S01]  /*0e80*/  FFMA.FTZ R18, R9, R14, RZ ;  /* 0x0000000e09127223 */ /* 0x000fe200000100ff */
[----:B------:R-:W-:Y:S01]  /*0e90*/  FFMA.FTZ R20, R16, R21, R17 ;  /* 0x0000001510147223 */ /* 0x000fe20000010011 */
[----:B------:R-:W-:Y:S01]  /*0ea0*/  FADD.FTZ R21, R21, R8 ;  /* 0x0000000815157221 */ /* 0x000fe20000010000 */
[----:B------:R-:W-:Y:S01]  /*0eb0*/  UIADD3 UR8, UR9, 0x50, URZ ;  /* 0x0000005009087890 */ /* 0x000fe2000fffe03f */
[----:B------:R-:W-:Y:S01]  /*0ec0*/  FFMA.FTZ R9, R10, R13, RZ ;  /* 0x0000000d0a097223 */ /* 0x000fe200000100ff */
[----:B------:R-:W-:Y:S01]  /*0ed0*/  FADD.FTZ R10, RZ, R14 ;  /* 0x0000000eff0a7221 */ /* 0x000fe20000010000 */
[----:B------:R-:W1:Y:S01]  /*0ee0*/  SHFL.DOWN PT, R17, R20, 0x1, 0x1f ;  /* 0x08201f0014117f89 */ /* 0x000e6200000e0000 */
[C---:B------:R-:W-:Y:S01]  /*0ef0*/  ISETP.NE.AND P3, PT, R31.reuse, RZ, PT ;  /* 0x000000ff1f00720c */ /* 0x040fe20003f65270 */
[----:B------:R-:W-:Y:S01]  /*0f00*/  FADD.FTZ R13, RZ, R13 ;  /* 0x0000000dff0d7221 */ /* 0x000fe20000010000 */
[----:B------:R-:W-:Y:S01]  /*0f10*/  FADD.FTZ R10, R10, R11 ;  /* 0x0000000b0a0a7221 */ /* 0x000fe20000010000 */
[----:B------:R-:W2:Y:S01]  /*0f20*/  SHFL.DOWN PT, R8, R21, 0x1, 0x1f ;  /* 0x08201f0015087f89 */ /* 0x000ea200000e0000 */
[----:B------:R-:W-:Y:S01]  /*0f30*/  FFMA.FTZ R9, R16, R12, R9 ;  /* 0x0000000c10097223 */ /* 0x000fe20000010009 */
        /* <DEDUP_REMOVED lines=26> */
[----:B------:R-:W-:Y:S01]  /*10e0*/  ISETP.NE.AND P0, PT, R22, RZ, PT ;  /* 0x000000ff1600720c */ /* 0x000fe20003f05270 */
[----:B------:R-:W-:Y:S01]  /*10f0*/  FFMA.FTZ R8, R15, R11, R18 ;  /* 0x0000000b0f087223 */ /* 0x000fe20000010012 */
[----:B------:R-:W-:-:S05]  /*1100*/  FADD.FTZ R11, R13, R12 ;  /* 0x0000000c0d0b7221 */ /* 0x000fca0000010000 */
[----:B------:R0:W-:Y:S06]  /*1110*/  STS.128 [R32], R8 ;  /* 0x0000000820007388 */ /* 0x0001ec0000000c00 */
[----:B------:R0:W-:Y:S01]  /*1120*/  @!P0 STS.64 [R0+0x8], R20 ;  /* 0x0000081400008388 */ /* 0x0001e20000000a00 */
[----:B------:R-:W-:Y:S06]  /*1130*/  BAR.SYNC.DEFER_BLOCKING 0x0 ;  /* 0x0000000000007b1d */ /* 0x000fec0000010000 */
[----:B------:R-:W-:Y:S05]  /*1140*/  @P3 BRA `(.L_x_679) ;  /* 0x0000000000403947 */ /* 0x000fea0003800000 */
[----:B------:R-:W-:-:S09]  /*1150*/  ULEA UR8, UR17, UR9, 0x18 ;  /* 0x0000000911087291 */ /* 0x000fd2000f8ec03f */
[----:B------:R-:W1:Y:S04]  /*1160*/  LDS.128 R16, [UR8+0x10] ;  /* 0x00001008ff107984 */ /* 0x000e680008000c00 */
[----:B------:R-:W2:Y:S01]  /*1170*/  LDS.128 R12, [UR8+0x20] ;  /* 0x00002008ff0c7984 */ /* 0x000ea20008000c00 */
[----:B-1----:R-:W-:Y:S01]  /*1180*/  FADD.FTZ R33, R20, R16 ;  /* 0x0000001014217221 */ /* 0x002fe20000010000 */
[----:B------:R-:W-:-:S03]  /*1190*/  FADD.FTZ R16, R21, R17 ;  /* 0x0000001115107221 */ /* 0x000fc60000010000 */
[----:B------:R-:W-:Y:S01]  /*11a0*/  FADD.FTZ R33, R33, R18 ;  /* 0x0000001221217221 */ /* 0x000fe20000010000 */
[----:B0-----:R-:W-:Y:S02]  /*11b0*/  FADD.FTZ R20, R16, R19 ;  /* 0x0000001310147221 */ /* 0x001fe40000010000 */
[----:B------:R-:W0:Y:S01]  /*11c0*/  LDS.128 R16, [UR8+0x30] ;  /* 0x00003008ff107984 */ /* 0x000e220008000c00 */
[----:B--2---:R-:W-:Y:S01]  /*11d0*/  FADD.FTZ R33, R33, R12 ;  /* 0x0000000c21217221 */ /* 0x004fe20000010000 */
[----:B------:R-:W-:-:S03]  /*11e0*/  FADD.FTZ R20, R20, R13 ;  /* 0x0000000d14147221 */ /* 0x000fc60000010000 */
[----:B------:R-:W-:Y:S01]  /*11f0*/  FADD.FTZ R33, R33, R14 ;  /* 0x0000000e21217221 */ /* 0x000fe20000010000 */
[----:B------:R-:W-:-:S03]  /*1200*/  FADD.FTZ R20, R20, R15 ;  /* 0x0000000f14147221 */ /* 0x000fc60000010000 */
[----:B0-----:R-:W-:Y:S01]  /*1210*/  FADD.FTZ R33, R33, R16 ;  /* 0x0000001021217221 */ /* 0x001fe20000010000 */
[----:B------:R-:W-:-:S03]  /*1220*/  FADD.FTZ R12, R20, R17 ;  /* 0x00000011140c7221 */ /* 0x000fc60000010000 */
[----:B------:R-:W-:Y:S01]  /*1230*/  FADD.FTZ R20, R33, R18 ;  /* 0x0000001221147221 */ /* 0x000fe20000010000 */
[----:B------:R-:W-:-:S07]  /*1240*/  FADD.FTZ R21, R12, R19 ;  /* 0x000000130c157221 */ /* 0x000fce0000010000 */
.L_x_679:
[----:B------:R-:W-:Y:S05]  /*1250*/  BSYNC B0 ;  /* 0x0000000000007941 */ /* 0x000fea0003800000 */
.L_x_678:
[----:B------:R-:W-:Y:S06]  /*1260*/  BAR.SYNC.DEFER_BLOCKING 0x0 ;  /* 0x0000000000007b1d */ /* 0x000fec0000010000 */
[----:B------:R-:W-:Y:S04]  /*1270*/  BSSY B0, `(.L_x_680) ;  /* 0x000009d000007945 */ /* 0x000fe80003800000 */
[----:B------:R-:W-:Y:S05]  /*1280*/  @P4 BRA `(.L_x_681) ;  /* 0x00000008006c4947 */ /* 0x000fea0003800000 */
[----:B------:R-:W1:Y:S04]  /*1290*/  LDS.128 R12, [R32+0x70] ;  /* 0x00007000200c7984 */ /* 0x000e680000000c00 */
[----:B------:R-:W2:Y:S01]  /*12a0*/  LDS.128 R16, [R32+0xe0] ;  /* 0x0000e00020107984 */ /* 0x000ea20000000c00 */
[----:B-1----:R-:W-:Y:S01]  /*12b0*/  FADD.FTZ R33, R8, R12 ;  /* 0x0000000c08217221 */ /* 0x002fe20000010000 */
[----:B------:R-:W-:Y:S01]  /*12c0*/  FADD.FTZ R12, R9, R13 ;  /* 0x0000000d090c7221 */ /* 0x000fe20000010000 */
[----:B------:R-:W-:Y:S01]  /*12d0*/  FADD.FTZ R13, R10, R14 ;  /* 0x0000000e0a0d7221 */ /* 0x000fe20000010000 */
[----:B------:R-:W-:Y:S01]  /*12e0*/  FADD.FTZ R14, R11, R15 ;  /* 0x0000000f0b0e7221 */ /* 0x000fe20000010000 */
[----:B--2---:R-:W-:Y:S01]  /*12f0*/  FADD.FTZ R33, R33, R16 ;  /* 0x0000001021217221 */ /* 0x004fe20000010000 */
[----:B0-----:R-:W0:Y:S01]  /*1300*/  LDS.128 R8, [R32+0x150] ;  /* 0x0001500020087984 */ /* 0x001e220000000c00 */
[----:B------:R-:W-:Y:S01]  /*1310*/  FADD.FTZ R16, R12, R17 ;  /* 0x000000110c107221 */ /* 0x000fe20000010000 */
[----:B------:R-:W-:Y:S01]  /*1320*/  FADD.FTZ R17, R13, R18 ;  /* 0x000000120d117221 */ /* 0x000fe20000010000 */
[----:B------:R-:W-:-:S02]  /*1330*/  FADD.FTZ R18, R14, R19 ;  /* 0x000000130e127221 */ /* 0x000fc40000010000 */
[----:B------:R-:W1:Y:S01]  /*1340*/  LDS.128 R12, [R32+0x1c0] ;  /* 0x0001c000200c7984 */ /* 0x000e620000000c00 */
[----:B0-----:R-:W-:Y:S01]  /*1350*/  FADD.FTZ R33, R33, R8 ;  /* 0x0000000821217221 */ /* 0x001fe20000010000 */
[----:B------:R-:W-:Y:S01]  /*1360*/  FADD.FTZ R16, R16, R9 ;  /* 0x0000000910107221 */ /* 0x000fe20000010000 */
[----:B------:R-:W-:Y:S01]  /*1370*/  FADD.FTZ R17, R17, R10 ;  /* 0x0000000a11117221 */ /* 0x000fe20000010000 */
[----:B------:R-:W-:Y:S02]  /*1380*/  FADD.FTZ R18, R18, R11 ;  /* 0x0000000b12127221 */ /* 0x000fe40000010000 */
[----:B------:R-:W0:Y:S01]  /*1390*/  LDS.128 R8, [R32+0x230] ;  /* 0x0002300020087984 */ /* 0x000e220000000c00 */
[----:B-1----:R-:W-:Y:S01]  /*13a0*/  FADD.FTZ R33, R33, R12 ;  /* 0x0000000c21217221 */ /* 0x002fe20000010000 */
        /* <DEDUP_REMOVED lines=132> */
[----:B------:R-:W-:Y:S01]  /*1bf0*/  FADD.FTZ R18, R18, R15 ;  /* 0x0000000f12127221 */ /* 0x000fe20000010000 */
[----:B0-----:R-:W-:Y:S01]  /*1c00*/  FADD.FTZ R8, R17, R8 ;  /* 0x0000000811087221 */ /* 0x001fe20000010000 */
[----:B------:R-:W-:Y:S01]  /*1c10*/  FADD.FTZ R9, R16, R9 ;  /* 0x0000000910097221 */ /* 0x000fe20000010000 */
[----:B------:R-:W-:Y:S01]  /*1c20*/  FADD.FTZ R10, R19, R10 ;  /* 0x0000000a130a7221 */ /* 0x000fe20000010000 */
[----:B------:R-:W-:-:S07]  /*1c30*/  FADD.FTZ R11, R18, R11 ;  /* 0x0000000b120b7221 */ /* 0x000fce0000010000 */
.L_x_681:
[----:B------:R-:W-:Y:S05]  /*1c40*/  BSYNC B0 ;  /* 0x0000000000007941 */ /* 0x000fea0003800000 */
.L_x_680:
[----:B------:R-:W1:Y:S01]  /*1c50*/  LDC R14, c[0x0][0xc] ;  /* 0x00000300ff0e7b82 */ /* 0x000e620000000800 */
[----:B------:R-:W-:Y:S01]  /*1c60*/  IMAD R13, R2, 0x7, R31 ;  /* 0x00000007020d7824 */ /* 0x000fe200078e021f */
[----:B------:R-:W-:Y:S06]  /*1c70*/  BSSY B0, `(.L_x_682) ;  /* 0x0000012000007945 */ /* 0x000fec0003800000 */
        /* <DEDUP_REMOVED lines=8> */
[----:B0-----:R-:W-:-:S04]  /*1d00*/  LEA R32, P4, R33, R16, 0x2 ;  /* 0x0000001021207211 */ /* 0x001fc800078810ff */
[----:B------:R-:W-:-:S05]  /*1d10*/  IADD3.X R33, R17, UR11, RZ, P4, !PT ;  /* 0x0000000b11217c10 */ /* 0x000fca000a7fe4ff */
[----:B------:R3:W-:Y:S01]  /*1d20*/  REDG.E.ADD.F32.FTZ.RN.STRONG.GPU desc[UR14][R32.64], R9 ;  /* 0x00000009200079a6 */ /* 0x0007e2000c10f38e */
[CC--:B-1----:R-:W-:Y:S02]  /*1d30*/  LEA R18, P5, R12.reuse, R16.reuse, 0x2 ;  /* 0x000000100c127211 */ /* 0x0c2fe400078a10ff */
[----:B--2---:R-:W-:Y:S02]  /*1d40*/  LEA R16, P6, R15, R16, 0x2 ;  /* 0x000000100f107211 */ /* 0x004fe400078c10ff */
[----:B------:R-:W-:Y:S02]  /*1d50*/  LEA.HI.X R19, R12, R17, R13, 0x2, P5 ;  /* 0x000000110c137211 */ /* 0x000fe400028f140d */
[----:B------:R-:W-:-:S03]  /*1d60*/  IADD3.X R17, R17, UR10, RZ, P6, !PT ;  /* 0x0000000a11117c10 */ /* 0x000fc6000b7fe4ff */
[----:B------:R3:W-:Y:S04]  /*1d70*/  REDG.E.ADD.F32.FTZ.RN.STRONG.GPU desc[UR14][R18.64], R10 ;  /* 0x0000000a120079a6 */ /* 0x0007e8000c10f38e */
[----:B------:R3:W-:Y:S02]  /*1d80*/  REDG.E.ADD.F32.FTZ.RN.STRONG.GPU desc[UR14][R16.64], R11 ;  /* 0x0000000b100079a6 */ /* 0x0007e4000c10f38e */
.L_x_683:
[----:B------:R-:W-:Y:S05]  /*1d90*/  BSYNC B0 ;  /* 0x0000000000007941 */ /* 0x000fea0003800000 */
.L_x_682:
[----:B------:R-:W-:Y:S05]  /*1da0*/  @!P0 BRA `(.L_x_684) ;  /* 0x0000001000908947 */ /* 0x000fea0003800000 */
[----:B------:R-:W1:Y:S01]  /*1db0*/  LDC R15, c[0x0][0x10] ;  /* 0x00000400ff0f7b82 */ /* 0x000e620000000800 */
[----:B------:R-:W2:Y:S01]  /*1dc0*/  S2R R2, SR_CTAID.Y ;  /* 0x0000000000027919 */ /* 0x000ea20000002600 */
[----:B------:R-:W-:-:S06]  /*1dd0*/  ULOP3.LUT UR8, UR4, 0x1, URZ, 0xc0, !UPT ;  /* 0x0000000104087892 */ /* 0x000fcc000f8ec03f */
[----:B0--3--:R-:W0:Y:S08]  /*1de0*/  LDC.64 R8, c[0x0][0x258] ;  /* 0x00009600ff087b82 */ /* 0x009e300000000a00 */
[----:B------:R-:W3:Y:S01]  /*1df0*/  LDC.64 R18, c[0x0][0x260] ;  /* 0x00009800ff127b82 */ /* 0x000ee20000000a00 */
[----:B-1----:R-:W-:-:S04]  /*1e00*/  IMAD R11, R15, UR8, RZ ;  /* 0x000000080f0b7c24 */ /* 0x002fc8000f8e02ff */
[C---:B------:R-:W-:Y:S01]  /*1e10*/  IMAD R10, R11.reuse, R14, RZ ;  /* 0x0000000e0b0a7224 */ /* 0x040fe200078e02ff */
[----:B--2---:R-:W-:-:S04]  /*1e20*/  IADD3 R11, R11, R2, RZ ;  /* 0x000000020b0b7210 */ /* 0x004fc80007ffe0ff */
[----:B------:R-:W-:Y:S01]  /*1e30*/  SHF.L.U32 R13, R10, 0x1, RZ ;  /* 0x000000010a0d7819 */ /* 0x000fe200000006ff */
[----:B0-----:R-:W-:-:S04]  /*1e40*/  IMAD.WIDE.U32 R8, R11, 0x4, R8 ;  /* 0x000000040b087825 */ /* 0x001fc800078e0008 */
[----:B---3--:R-:W-:Y:S01]  /*1e50*/  IMAD.WIDE R18, R13, 0x4, R18 ;  /* 0x000000040d127825 */ /* 0x008fe200078e0212 */
[----:B------:R-:W-:Y:S06]  /*1e60*/  @P3 BRA `(.L_x_685) ;  /* 0x0000000000683947 */ /* 0x000fec0003800000 */
[----:B------:R-:W0:Y:S01]  /*1e70*/  S2R R22, SR_LANEID ;  /* 0x0000000000167919 */ /* 0x000e220000000000 */
        /* <DEDUP_REMOVED lines=11> */
[----:B0-----:R-:W-:-:S13]  /*1f30*/  ISETP.EQ.U32.AND P0, PT, R22, UR17, PT ;  /* 0x0000001116007c0c */ /* 0x001fda000bf02070 */
[----:B------:R-:W-:Y:S06]  /*1f40*/  @P0 MEMBAR.ALL.GPU ;  /* 0x0000000000000992 */ /* 0x000fec000000a000 */
[----:B------:R-:W-:-:S00]  /*1f50*/  @P0 ERRBAR ;  /* 0x00000000000009ab */ /* 0x000fc00000000000 */
[----:B------:R-:W-:Y:S06]  /*1f60*/  @P0 CGAERRBAR ;  /* 0x00000000000005ab */ /* 0x000fec0000000000 */
[----:B------:R1:W-:Y:S01]  /*1f70*/  @P0 REDG.E.ADD.S32.STRONG.GPU desc[UR14][R8.64], R17 ;  /* 0x000000110800098e */ /* 0x0003e2000c10e38e */
[----:B------:R-:W-:-:S04]  /*1f80*/  PLOP3.LUT P0, PT, PT, PT, UP0, 0x80, 0x0 ;  /* 0x000000000000781c */ /* 0x000fc80003f0f008 */
[----:B------:R-:W-:-:S04]  /*1f90*/  SEL R13, R14, RZ, !P0 ;  /* 0x000000ff0e0d7207 */ /* 0x000fc80004000000 */
[----:B------:R-:W-:-:S13]  /*1fa0*/  ISETP.NE.AND P0, PT, R13, -0x1, PT ;  /* 0xffffffff0d00780c */ /* 0x000fda0003f05270 */
[----:B-1----:R-:W-:Y:S05]  /*1fb0*/  @!P0 BRA `(.L_x_685) ;  /* 0x0000000000148947 */ /* 0x002fea0003800000 */
.L_x_686:
[----:B------:R-:W2:Y:S04]  /*1fc0*/  LDG.E.STRONG.GPU R10, desc[UR14][R8.64] ;  /* 0x0000000e080a7981 */ /* 0x000ea8000c1ef900 */
[----:B--2---:R-:W-:Y:S01]  /*1fd0*/  CCTL.IVALL ;  /* 0x00000000ff00798f */ /* 0x004fe20002000000 */
[----:B------:R-:W-:Y:S05]  /*1fe0*/  YIELD ;  /* 0x0000000000007946 */ /* 0x000fea0003800000 */
[----:B------:R-:W-:-:S13]  /*1ff0*/  ISETP.NE.AND P0, PT, R10, R13, PT ;  /* 0x0000000d0a00720c */ /* 0x000fda0003f05270 */
[----:B------:R-:W-:Y:S05]  /*2000*/  @P0 BRA `(.L_x_686) ;  /* 0xfffffffc00ec0947 */ /* 0x000fea000383ffff */
.L_x_685:
        /* <DEDUP_REMOVED lines=17> */
.L_x_690:
[----:B------:R-:W-:-:S13]  /*2120*/  ISETP.EQ.OR P6, PT, R17, UR16, P3 ;  /* 0x0000001011007c0c */ /* 0x000fda0009fc2670 */
[----:B------:R-:W-:-:S04]  /*2130*/  @!P6 IMAD R11, R15, R17, R2 ;  /* 0x000000110f0be224 */ /* 0x000fc800078e0202 */
[----:B------:R-:W-:-:S05]  /*2140*/  @!P6 IMAD.WIDE.U32 R10, R11, 0x8, R18 ;  /* 0x000000080b0ae825 */ /* 0x000fca00078e0012 */
[----:B------:R-:W2:Y:S01]  /*2150*/  @!P6 LDG.E.64 R8, desc[UR14][R10.64] ;  /* 0x0000000e0a08e981 */ /* 0x000ea2000c1e1b00 */
[C---:B------:R-:W-:Y:S02]  /*2160*/  IADD3 R13, R17.reuse, 0x1, RZ ;  /* 0x00000001110d7810 */ /* 0x040fe40007ffe0ff */
[----:B------:R-:W-:Y:S02]  /*2170*/  IADD3 R32, R17, 0x2, RZ ;  /* 0x0000000211207810 */ /* 0x000fe40007ffe0ff */
[----:B------:R-:W-:Y:S02]  /*2180*/  ISETP.EQ.OR P4, PT, R13, UR16, P3 ;  /* 0x000000100d007c0c */ /* 0x000fe40009f82670 */
[----:B------:R-:W-:Y:S02]  /*2190*/  ISETP.EQ.OR P5, PT, R32, UR16, P3 ;  /* 0x0000001020007c0c */ /* 0x000fe40009fa2670 */
[----:B------:R-:W-:-:S09]  /*21a0*/  IADD3 R12, R17, 0x3, RZ ;  /* 0x00000003110c7810 */ /* 0x000fd20007ffe0ff */
[----:B------:R-:W-:Y:S02]  /*21b0*/  @!P4 IMAD R13, R15, R13, R2 ;  /* 0x0000000d0f0dc224 */ /* 0x000fe400078e0202 */
[----:B--2---:R-:W-:Y:S01]  /*21c0*/  @!P6 FADD.FTZ R20, R20, R8 ;  /* 0x000000081414e221 */ /* 0x004fe20000010000 */
        /* <DEDUP_REMOVED lines=20> */
[----:B------:R-:W-:Y:S01]  /*2310*/  IADD3 R12, R17, 0x6, RZ ;  /* 0x00000006110c7810 */ /* 0x000fe20007ffe0ff */
[----:B------:R-:W-:Y:S01]  /*2320*/  @!P6 FADD.FTZ R21, R21, R13 ;  /* 0x0000000d1515e221 */ /* 0x000fe20000010000 */
[----:B------:R-:W-:Y:S02]  /*2330*/  @!P4 IMAD.WIDE.U32 R8, R9, 0x8, R18 ;  /* 0x000000080908c825 */ /* 0x000fe400078e0012 */
[----:B------:R-:W-:Y:S02]  /*2340*/  ISETP.EQ.OR P6, PT, R12, UR16, P3 ;  /* 0x000000100c007c0c */ /* 0x000fe40009fc2670 */
[----:B------:R-:W-:Y:S02]  /*2350*/  @!P5 IMAD R11, R15, R33, R2 ;  /* 0x000000210f0bd224 */ /* 0x000fe400078e0202 */
[----:B------:R-:W2:Y:S02]  /*2360*/  @!P4 LDG.E.64 R8, desc[UR14][R8.64] ;  /* 0x0000000e0808c981 */ /* 0x000ea4000c1e1b00 */
[----:B------:R-:W-:-:S06]  /*2370*/  @!P5 IMAD.WIDE.U32 R10, R11, 0x8, R18 ;  /* 0x000000080b0ad825 */ /* 0x000fcc00078e0012 */
[----:B------:R-:W3:Y:S01]  /*2380*/  @!P5 LDG.E.64 R10, desc[UR14][R10.64] ;  /* 0x0000000e0a0ad981 */ /* 0x000ee2000c1e1b00 */
[----:B------:R-:W-:-:S04]  /*2390*/  @!P6 IMAD R13, R15, R12, R2 ;  /* 0x0000000c0f0de224 */ /* 0x000fc800078e0202 */
        /* <DEDUP_REMOVED lines=13> */
[----:B------:R-:W-:-:S04]  /*2470*/  @!P4 IMAD.WIDE.U32 R8, R9, 0x8, R18 ;  /* 0x000000080908c825 */ /* 0x000fc800078e0012 */
[----:B------:R-:W-:Y:S01]  /*2480*/  @!P6 FADD.FTZ R21, R21, R13 ;  /* 0x0000000d1515e221 */ /* 0x000fe20000010000 */
[----:B------:R-:W-:Y:S01]  /*2490*/  ISETP.EQ.OR P6, PT, R12, UR16, P3 ;  /* 0x000000100c007c0c */ /* 0x000fe20009fc2670 */
[----:B------:R-:W-:Y:S01]  /*24a0*/  @!P5 IMAD R11, R15, R33, R2 ;  /* 0x000000210f0bd224 */ /* 0x000fe200078e0202 */
[----:B------:R-:W2:Y:S03]  /*24b0*/  @!P4 LDG.E.64 R8, desc[UR14][R8.64] ;  /* 0x0000000e0808c981 */ /* 0x000ea6000c1e1b00 */
[----:B------:R-:W-:-:S06]  /*24c0*/  @!P5 IMAD.WIDE.U32 R10, R11, 0x8, R18 ;  /* 0x000000080b0ad825 */ /* 0x000fcc00078e0012 */
[----:B------:R-:W3:Y:S02]  /*24d0*/  @!P5 LDG.E.64 R10, desc[UR14][R10.64] ;  /* 0x0000000e0a0ad981 */ /* 0x000ee4000c1e1b00 */
[----:B------:R-:W-:-:S04]  /*24e0*/  @!P6 IMAD R13, R15, R12, R2 ;  /* 0x0000000c0f0de224 */ /* 0x000fc800078e0202 */
[----:B------:R-:W-:-:S06]  /*24f0*/  @!P6 IMAD.WIDE.U32 R12, R13, 0x8, R18 ;  /* 0x000000080d0ce825 */ /* 0x000fcc00078e0012 */
[----:B------:R-:W4:Y:S01]  /*2500*/  @!P6 LDG.E.64 R12, desc[UR14][R12.64] ;  /* 0x0000000e0c0ce981 */ /* 0x000f22000c1e1b00 */
[C---:B------:R-:W-:Y:S02]  /*2510*/  IADD3 R33, R17.reuse, 0xa, RZ ;  /* 0x0000000a11217810 */ /* 0x040fe40007ffe0ff */
[----:B------:R-:W-:Y:S01]  /*2520*/  IADD3 R32, R17, 0xc, RZ ;  /* 0x0000000c11207810 */ /* 0x000fe20007ffe0ff */
[----:B--2---:R-:W-:Y:S01]  /*2530*/  @!P4 FADD.FTZ R20, R20, R8 ;  /* 0x000000081414c221 */ /* 0x004fe20000010000 */
[----:B------:R-:W-:-:S03]  /*2540*/  @!P4 FADD.FTZ R21, R21, R9 ;  /* 0x000000091515c221 */ /* 0x000fc60000010000 */
[----:B---3--:R-:W-:Y:S01]  /*2550*/  @!P5 FADD.FTZ R20, R20, R10 ;  /* 0x0000000a1414d221 */ /* 0x008fe20000010000 */
[----:B------:R-:W-:Y:S01]  /*2560*/  @!P5 FADD.FTZ R21, R21, R11 ;  /* 0x0000000b1515d221 */ /* 0x000fe20000010000 */
[----:B------:R-:W-:Y:S02]  /*2570*/  ISETP.EQ.OR P5, PT, R33, UR16, P3 ;  /* 0x0000001021007c0c */ /* 0x000fe40009fa2670 */
[----:B------:R-:W-:-:S04]  /*2580*/  IADD3 R11, R17, 0xb, RZ ;  /* 0x0000000b110b7810 */ /* 0x000fc80007ffe0ff */
[----:B------:R-:W-:Y:S01]  /*2590*/  ISETP.EQ.OR P4, PT, R11, UR16, P3 ;  /* 0x000000100b007c0c */ /* 0x000fe20009f82670 */
[----:B----4-:R-:W-:Y:S01]  /*25a0*/  @!P6 FADD.FTZ R20, R20, R12 ;  /* 0x0000000c1414e221 */ /* 0x010fe20000010000 */
[----:B------:R-:W-:Y:S01]  /*25b0*/  @!P6 FADD.FTZ R21, R21, R13 ;  /* 0x0000000d1515e221 */ /* 0x000fe20000010000 */
[----:B------:R-:W-:-:S04]  /*25c0*/  ISETP.EQ.OR P6, PT, R32, UR16, P3 ;  /* 0x0000001020007c0c */ /* 0x000fc80009fc2670 */
[----:B------:R-:W-:-:S04]  /*25d0*/  @!P5 IMAD R9, R15, R33, R2 ;  /* 0x000000210f09d224 */ /* 0x000fc800078e0202 */
        /* <DEDUP_REMOVED lines=12> */
[----:B------:R-:W-:-:S03]  /*26a0*/  ISETP.EQ.OR P5, PT, R33, UR16, P3 ;  /* 0x0000001021007c0c */ /* 0x000fc60009fa2670 */
[----:B---3--:R-:W-:Y:S01]  /*26b0*/  @!P4 FADD.FTZ R21, R21, R11 ;  /* 0x0000000b1515c221 */ /* 0x008fe20000010000 */
[----:B------:R-:W-:Y:S01]  /*26c0*/  IADD3 R11, R17, 0xe, RZ ;  /* 0x0000000e110b7810 */ /* 0x000fe20007ffe0ff */
[----:B------:R-:W-:-:S03]  /*26d0*/  @!P4 FADD.FTZ R20, R20, R10 ;  /* 0x0000000a1414c221 */ /* 0x000fc60000010000 */
[----:B------:R-:W-:-:S05]  /*26e0*/  ISETP.EQ.OR P4, PT, R11, UR16, P3 ;  /* 0x000000100b007c0c */ /* 0x000fca0009f82670 */
[----:B------:R-:W-:Y:S02]  /*26f0*/  @!P5 IMAD R9, R15, R33, R2 ;  /* 0x000000210f09d224 */ /* 0x000fe400078e0202 */
[----:B----4-:R-:W-:Y:S01]  /*2700*/  @!P6 FADD.FTZ R20, R20, R12 ;  /* 0x0000000c1414e221 */ /* 0x010fe20000010000 */
[----:B------:R-:W-:Y:S01]  /*2710*/  @!P6 FADD.FTZ R21, R21, R13 ;  /* 0x0000000d1515e221 */ /* 0x000fe20000010000 */
[----:B------:R-:W-:Y:S01]  /*2720*/  ISETP.EQ.OR P6, PT, R32, UR16, P3 ;  /* 0x0000001020007c0c */ /* 0x000fe20009fc2670 */
[----:B------:R-:W-:-:S06]  /*2730*/  @!P5 IMAD.WIDE.U32 R8, R9, 0x8, R18 ;  /* 0x000000080908d825 */ /* 0x000fcc00078e0012 */
[----:B------:R-:W2:Y:S01]  /*2740*/  @!P5 LDG.E.64 R8, desc[UR14][R8.64] ;  /* 0x0000000e0808d981 */ /* 0x000ea2000c1e1b00 */
[----:B------:R-:W-:-:S04]  /*2750*/  @!P4 IMAD R11, R15, R11, R2 ;  /* 0x0000000b0f0bc224 */ /* 0x000fc800078e0202 */
        /* <DEDUP_REMOVED lines=15> */
.L_x_689:
[----:B------:R-:W-:-:S13]  /*2850*/  ISETP.GT.AND P4, PT, R16, 0x4, PT ;  /* 0x000000041000780c */ /* 0x000fda0003f84270 */
[----:B------:R-:W-:Y:S05]  /*2860*/  @!P4 BRA `(.L_x_691) ;  /* 0x0000000000ecc947 */ /* 0x000fea0003800000 */
[C---:B------:R-:W-:Y:S02]  /*2870*/  ISETP.EQ.OR P0, PT, R17.reuse, UR16, P3 ;  /* 0x0000001011007c0c */ /* 0x040fe40009f02670 */
[----:B------:R-:W-:-:S11]  /*2880*/  IADD3 R13, R17, 0x1, RZ ;  /* 0x00000001110d7810 */ /* 0x000fd60007ffe0ff */
[----:B------:R-:W-:-:S04]  /*2890*/  @!P0 IMAD R9, R17, R15, R2 ;  /* 0x0000000f11098224 */ /* 0x000fc800078e0202 */
[----:B------:R-:W-:Y:S01]  /*28a0*/  @!P0 IMAD.WIDE.U32 R8, R9, 0x8, R18 ;  /* 0x0000000809088825 */ /* 0x000fe200078e0012 */
[----:B------:R-:W-:-:S05]  /*28b0*/  ISETP.EQ.OR P4, PT, R13, UR16, P3 ;  /* 0x000000100d007c0c */ /* 0x000fca0009f82670 */
[----:B------:R-:W2:Y:S08]  /*28c0*/  @!P0 LDG.E.64 R8, desc[UR14][R8.64] ;  /* 0x0000000e08088981 */ /* 0x000eb0000c1e1b00 */
[----:B------:R-:W-:-:S04]  /*28d0*/  @!P4 IMAD R13, R15, R13, R2 ;  /* 0x0000000d0f0dc224 */ /* 0x000fc800078e0202 */
[----:B------:R-:W-:-:S06]  /*28e0*/  @!P4 IMAD.WIDE.U32 R12, R13, 0x8, R18 ;  /* 0x000000080d0cc825 */ /* 0x000fcc00078e0012 */
[----:B------:R-:W3:Y:S01]  /*28f0*/  @!P4 LDG.E.64 R12, desc[UR14][R12.64] ;  /* 0x0000000e0c0cc981 */ /* 0x000ee2000c1e1b00 */
[C---:B------:R-:W-:Y:S02]  /*2900*/  IADD3 R11, R17.reuse, 0x2, RZ ;  /* 0x00000002110b7810 */ /* 0x040fe40007ffe0ff */
[----:B------:R-:W-:Y:S02]  /*2910*/  IADD3 R32, R17, 0x3, RZ ;  /* 0x0000000311207810 */ /* 0x000fe40007ffe0ff */
[----:B------:R-:W-:Y:S02]  /*2920*/  ISETP.EQ.OR P5, PT, R11, UR16, P3 ;  /* 0x000000100b007c0c */ /* 0x000fe40009fa2670 */
[----:B------:R-:W-:Y:S02]  /*2930*/  ISETP.EQ.OR P6, PT, R32, UR16, P3 ;  /* 0x0000001020007c0c */ /* 0x000fe40009fc2670 */
[----:B------:R-:W-:-:S09]  /*2940*/  IADD3 R17, R17, 0x4, RZ ;  /* 0x0000000411117810 */ /* 0x000fd20007ffe0ff */
[----:B------:R-:W-:-:S04]  /*2950*/  @!P5 IMAD R11, R15, R11, R2 ;  /* 0x0000000b0f0bd224 */ /* 0x000fc800078e0202 */
[----:B------:R-:W-:-:S06]  /*2960*/  @!P5 IMAD.WIDE.U32 R10, R11, 0x8, R18 ;  /* 0x000000080b0ad825 */ /* 0x000fcc00078e0012 */
[----:B------:R-:W4:Y:S01]  /*2970*/  @!P5 LDG.E.64 R10, desc[UR14][R10.64] ;  /* 0x0000000e0a0ad981 */ /* 0x000f22000c1e1b00 */
[----:B--2---:R-:W-:Y:S01]  /*2980*/  @!P0 FADD.FTZ R21, R21, R9 ;  /* 0x0000000915158221 */ /* 0x004fe20000010000 */
[----:B------:R-:W-:Y:S02]  /*2990*/  @!P6 IMAD R9, R15, R32, R2 ;  /* 0x000000200f09e224 */ /* 0x000fe400078e0202 */
[----:B------:R-:W-:Y:S01]  /*29a0*/  @!P0 FADD.FTZ R20, R20, R8 ;  /* 0x0000000814148221 */ /* 0x000fe20000010000 */
[----:B------:R-:W-:Y:S01]  /*29b0*/  ISETP.EQ.OR P0, PT, R17, UR16, P3 ;  /* 0x0000001011007c0c */ /* 0x000fe20009f02670 */
[----:B------:R-:W-:-:S06]  /*29c0*/  @!P6 IMAD.WIDE.U32 R8, R9, 0x8, R18 ;  /* 0x000000080908e825 */ /* 0x000fcc00078e0012 */
[----:B------:R-:W2:Y:S01]  /*29d0*/  @!P6 LDG.E.64 R8, desc[UR14][R8.64] ;  /* 0x0000000e0808e981 */ /* 0x000ea2000c1e1b00 */
[----:B---3--:R-:W-:-:S05]  /*29e0*/  @!P4 FADD.FTZ R21, R21, R13 ;  /* 0x0000000d1515c221 */ /* 0x008fca0000010000 */
[----:B------:R-:W-:Y:S02]  /*29f0*/  @!P0 IMAD R13, R15, R17, R2 ;  /* 0x000000110f0d8224 */ /* 0x000fe400078e0202 */
[----:B------:R-:W-:Y:S02]  /*2a00*/  @!P4 FADD.FTZ R20, R20, R12 ;  /* 0x0000000c1414c221 */ /* 0x000fe40000010000 */
[----:B------:R-:W-:-:S06]  /*2a10*/  @!P0 IMAD.WIDE.U32 R12, R13, 0x8, R18 ;  /* 0x000000080d0c8825 */ /* 0x000fcc00078e0012 */
[----:B------:R-:W3:Y:S01]  /*2a20*/  @!P0 LDG.E.64 R12, desc[UR14][R12.64] ;  /* 0x0000000e0c0c8981 */ /* 0x000ee2000c1e1b00 */
[----:B----4-:R-:W-:Y:S01]  /*2a30*/  @!P5 FADD.FTZ R20, R20, R10 ;  /* 0x0000000a1414d221 */ /* 0x010fe20000010000 */
[----:B------:R-:W-:Y:S01]  /*2a40*/  @!P5 FADD.FTZ R21, R21, R11 ;  /* 0x0000000b1515d221 */ /* 0x000fe20000010000 */
[----:B------:R-:W-:-:S04]  /*2a50*/  IADD3 R11, R17, 0x1, RZ ;  /* 0x00000001110b7810 */ /* 0x000fc80007ffe0ff */
[----:B------:R-:W-:Y:S02]  /*2a60*/  ISETP.EQ.OR P5, PT, R11, UR16, P3 ;  /* 0x000000100b007c0c */ /* 0x000fe40009fa2670 */
[----:B------:R-:W-:-:S04]  /*2a70*/  IADD3 R10, R17, 0x3, RZ ;  /* 0x00000003110a7810 */ /* 0x000fc80007ffe0ff */
[----:B------:R-:W-:Y:S01]  /*2a80*/  ISETP.EQ.OR P4, PT, R10, UR16, P3 ;  /* 0x000000100a007c0c */ /* 0x000fe20009f82670 */
[----:B--2---:R-:W-:Y:S01]  /*2a90*/  @!P6 FADD.FTZ R20, R20, R8 ;  /* 0x000000081414e221 */ /* 0x004fe20000010000 */
[----:B------:R-:W-:Y:S01]  /*2aa0*/  IADD3 R8, R17, 0x2, RZ ;  /* 0x0000000211087810 */ /* 0x000fe20007ffe0ff */
[----:B------:R-:W-:-:S03]  /*2ab0*/  @!P6 FADD.FTZ R21, R21, R9 ;  /* 0x000000091515e221 */ /* 0x000fc60000010000 */
[----:B------:R-:W-:Y:S01]  /*2ac0*/  ISETP.EQ.OR P6, PT, R8, UR16, P3 ;  /* 0x0000001008007c0c */ /* 0x000fe20009fc2670 */
[----:B------:R-:W-:-:S12]  /*2ad0*/  @!P5 IMAD R9, R15, R11, R2 ;  /* 0x0000000b0f09d224 */ /* 0x000fd800078e0202 */
[----:B------:R-:W-:Y:S02]  /*2ae0*/  @!P6 IMAD R11, R15, R8, R2 ;  /* 0x000000080f0be224 */ /* 0x000fe400078e0202 */
[----:B------:R-:W-:-:S04]  /*2af0*/  @!P5 IMAD.WIDE.U32 R8, R9, 0x8, R18 ;  /* 0x000000080908d825 */ /* 0x000fc800078e0012 */
[----:B---3--:R-:W-:Y:S01]  /*2b00*/  @!P0 FADD.FTZ R21, R21, R13 ;  /* 0x0000000d15158221 */ /* 0x008fe20000010000 */
[----:B------:R-:W-:Y:S02]  /*2b10*/  @!P4 IMAD R13, R15, R10, R2 ;  /* 0x0000000a0f0dc224 */ /* 0x000fe400078e0202 */
[----:B------:R-:W-:Y:S01]  /*2b20*/  @!P6 IMAD.WIDE.U32 R10, R11, 0x8, R18 ;  /* 0x000000080b0ae825 */ /* 0x000fe200078e0012 */
[----:B------:R-:W2:Y:S03]  /*2b30*/  @!P5 LDG.E.64 R8, desc[UR14][R8.64] ;  /* 0x0000000e0808d981 */ /* 0x000ea6000c1e1b00 */
[----:B------:R-:W-:Y:S01]  /*2b40*/  @!P0 FADD.FTZ R20, R20, R12 ;  /* 0x0000000c14148221 */ /* 0x000fe20000010000 */
[----:B------:R-:W-:Y:S01]  /*2b50*/  @!P4 IMAD.WIDE.U32 R12, R13, 0x8, R18 ;  /* 0x000000080d0cc825 */ /* 0x000fe200078e0012 */
[----:B------:R-:W3:Y:S05]  /*2b60*/  @!P6 LDG.E.64 R10, desc[UR14][R10.64] ;  /* 0x0000000e0a0ae981 */ /* 0x000eea000c1e1b00 */
[----:B------:R-:W4:Y:S01]  /*2b70*/  @!P4 LDG.E.64 R12, desc[UR14][R12.64] ;  /* 0x0000000e0c0cc981 */ /* 0x000f22000c1e1b00 */
[----:B------:R-:W-:-:S02]  /*2b80*/  IADD3 R16, R16, -0x4, RZ ;  /* 0xfffffffc10107810 */ /* 0x000fc40007ffe0ff */
[----:B------:R-:W-:Y:S02]  /*2b90*/  PLOP3.LUT P0, PT, PT, PT, PT, 0x8, 0x0 ;  /* 0x000000000000781c */ /* 0x000fe40003f0e170 */
[----:B------:R-:W-:Y:S02]  /*2ba0*/  IADD3 R16, R16, -0x4, RZ ;  /* 0xfffffffc10107810 */ /* 0x000fe40007ffe0ff */
[----:B------:R-:W-:Y:S01]  /*2bb0*/  IADD3 R17, R17, 0x4, RZ ;  /* 0x0000000411117810 */ /* 0x000fe20007ffe0ff */
[----:B--2---:R-:W-:Y:S01]  /*2bc0*/  @!P5 FADD.FTZ R20, R20, R8 ;  /* 0x000000081414d221 */ /* 0x004fe20000010000 */
[----:B------:R-:W-:-:S03]  /*2bd0*/  @!P5 FADD.FTZ R21, R21, R9 ;  /* 0x000000091515d221 */ /* 0x000fc60000010000 */
[----:B---3--:R-:W-:Y:S01]  /*2be0*/  @!P6 FADD.FTZ R20, R20, R10 ;  /* 0x0000000a1414e221 */ /* 0x008fe20000010000 */
[----:B------:R-:W-:-:S03]  /*2bf0*/  @!P6 FADD.FTZ R21, R21, R11 ;  /* 0x0000000b1515e221 */ /* 0x000fc60000010000 */
[----:B----4-:R-:W-:Y:S01]  /*2c00*/  @!P4 FADD.FTZ R20, R20, R12 ;  /* 0x0000000c1414c221 */ /* 0x010fe20000010000 */
[----:B------:R-:W-:-:S07]  /*2c10*/  @!P4 FADD.FTZ R21, R21, R13 ;  /* 0x0000000d1515c221 */ /* 0x000fce0000010000 */
.L_x_691:
[----:B------:R-:W-:-:S13]  /*2c20*/  ISETP.NE.OR P0, PT, R16, RZ, P0 ;  /* 0x000000ff1000720c */ /* 0x000fda0000705670 */
[----:B------:R-:W-:Y:S05]  /*2c30*/  @!P0 BRA `(.L_x_687) ;  /* 0x00000000007c8947 */ /* 0x000fea0003800000 */
.L_x_688:
[----:B------:R-:W-:-:S13]  /*2c40*/  ISETP.EQ.OR P5, PT, R17, UR16, P3 ;  /* 0x0000001011007c0c */ /* 0x000fda0009fa2670 */
[----:B------:R-:W-:-:S04]  /*2c50*/  @!P5 IMAD R11, R15, R17, R2 ;  /* 0x000000110f0bd224 */ /* 0x000fc800078e0202 */
[----:B------:R-:W-:-:S05]  /*2c60*/  @!P5 IMAD.WIDE.U32 R10, R11, 0x8, R18 ;  /* 0x000000080b0ad825 */ /* 0x000fca00078e0012 */
[----:B------:R0:W2:Y:S01]  /*2c70*/  @!P5 LDG.E.64 R8, desc[UR14][R10.64] ;  /* 0x0000000e0a08d981 */ /* 0x0000a2000c1e1b00 */
[C---:B------:R-:W-:Y:S02]  /*2c80*/  IADD3 R13, R17.reuse, 0x1, RZ ;  /* 0x00000001110d7810 */ /* 0x040fe40007ffe0ff */
[----:B------:R-:W-:Y:S02]  /*2c90*/  IADD3 R32, R17, 0x2, RZ ;  /* 0x0000000211207810 */ /* 0x000fe40007ffe0ff */
[----:B------:R-:W-:Y:S02]  /*2ca0*/  ISETP.EQ.OR P6, PT, R13, UR16, P3 ;  /* 0x000000100d007c0c */ /* 0x000fe40009fc2670 */
[----:B------:R-:W-:Y:S02]  /*2cb0*/  ISETP.EQ.OR P4, PT, R32, UR16, P3 ;  /* 0x0000001020007c0c */ /* 0x000fe40009f82670 */
[----:B------:R-:W-:-:S04]  /*2cc0*/  IADD3 R12, R17, 0x3, RZ ;  /* 0x00000003110c7810 */ /* 0x000fc80007ffe0ff */
[----:B------:R-:W-:-:S05]  /*2cd0*/  ISETP.EQ.OR P0, PT, R12, UR16, P3 ;  /* 0x000000100c007c0c */ /* 0x000fca0009f02670 */
[C-C-:B------:R-:W-:Y:S02]  /*2ce0*/  @!P6 IMAD R13, R15.reuse, R13, R2.reuse ;  /* 0x0000000d0f0de224 */ /* 0x140fe400078e0202 */
[----:B0-----:R-:W-:-:S04]  /*2cf0*/  @!P4 IMAD R11, R15, R32, R2 ;  /* 0x000000200f0bc224 */ /* 0x001fc800078e0202 */
[----:B------:R-:W-:-:S06]  /*2d00*/  @!P4 IMAD.WIDE.U32 R10, R11, 0x8, R18 ;  /* 0x000000080b0ac825 */ /* 0x000fcc00078e0012 */
[----:B------:R-:W3:Y:S01]  /*2d10*/  @!P4 LDG.E.64 R10, desc[UR14][R10.64] ;  /* 0x0000000e0a0ac981 */ /* 0x000ee2000c1e1b00 */
[----:B--2---:R-:W-:Y:S01]  /*2d20*/  @!P5 FADD.FTZ R20, R20, R8 ;  /* 0x000000081414d221 */ /* 0x004fe20000010000 */
[----:B------:R-:W-:Y:S01]  /*2d30*/  @!P5 FADD.FTZ R21, R21, R9 ;  /* 0x000000091515d221 */ /* 0x000fe20000010000 */
[----:B------:R-:W-:-:S04]  /*2d40*/  @!P6 IMAD.WIDE.U32 R8, R13, 0x8, R18 ;  /* 0x000000080d08e825 */ /* 0x000fc800078e0012 */
[----:B------:R-:W-:Y:S02]  /*2d50*/  @!P0 IMAD R13, R15, R12, R2 ;  /* 0x0000000c0f0d8224 */ /* 0x000fe400078e0202 */
[----:B------:R-:W2:Y:S02]  /*2d60*/  @!P6 LDG.E.64 R8, desc[UR14][R8.64] ;  /* 0x0000000e0808e981 */ /* 0x000ea4000c1e1b00 */
[----:B------:R-:W-:-:S06]  /*2d70*/  @!P0 IMAD.WIDE.U32 R12, R13, 0x8, R18 ;  /* 0x000000080d0c8825 */ /* 0x000fcc00078e0012 */
[----:B------:R-:W4:Y:S01]  /*2d80*/  @!P0 LDG.E.64 R12, desc[UR14][R12.64] ;  /* 0x0000000e0c0c8981 */ /* 0x000f22000c1e1b00 */
[----:B------:R-:W-:-:S04]  /*2d90*/  IADD3 R16, R16, -0x4, RZ ;  /* 0xfffffffc10107810 */ /* 0x000fc80007ffe0ff */
[----:B------:R-:W-:Y:S02]  /*2da0*/  ISETP.NE.AND P5, PT, R16, RZ, PT ;  /* 0x000000ff1000720c */ /* 0x000fe40003fa5270 */
[----:B------:R-:W-:Y:S01]  /*2db0*/  IADD3 R17, R17, 0x4, RZ ;  /* 0x0000000411117810 */ /* 0x000fe20007ffe0ff */
[----:B--2---:R-:W-:Y:S01]  /*2dc0*/  @!P6 FADD.FTZ R20, R20, R8 ;  /* 0x000000081414e221 */ /* 0x004fe20000010000 */
[----:B------:R-:W-:-:S03]  /*2dd0*/  @!P6 FADD.FTZ R21, R21, R9 ;  /* 0x000000091515e221 */ /* 0x000fc60000010000 */
[----:B---3--:R-:W-:Y:S01]  /*2de0*/  @!P4 FADD.FTZ R20, R20, R10 ;  /* 0x0000000a1414c221 */ /* 0x008fe20000010000 */
[----:B------:R-:W-:-:S03]  /*2df0*/  @!P4 FADD.FTZ R21, R21, R11 ;  /* 0x0000000b1515c221 */ /* 0x000fc60000010000 */
[----:B----4-:R-:W-:Y:S01]  /*2e00*/  @!P0 FADD.FTZ R20, R20, R12 ;  /* 0x0000000c14148221 */ /* 0x010fe20000010000 */
[----:B------:R-:W-:Y:S01]  /*2e10*/  @!P0 FADD.FTZ R21, R21, R13 ;  /* 0x0000000d15158221 */ /* 0x000fe20000010000 */
[----:B------:R-:W-:Y:S06]  /*2e20*/  @P5 BRA `(.L_x_688) ;  /* 0xfffffffc00845947 */ /* 0x000fec000383ffff */
.L_x_687:
        /* <DEDUP_REMOVED lines=8> */
[----:B------:R-:W2:Y:S02]  /*2eb0*/  LDG.E.64 R8, desc[UR14][R8.64] ;  /* 0x0000000e08087981 */ /* 0x000ea4000c1e1b00 */
[----:B--2---:R-:W-:Y:S01]  /*2ec0*/  FADD.FTZ R20, R20, R8 ;  /* 0x0000000814147221 */ /* 0x004fe20000010000 */
[----:B------:R-:W-:-:S07]  /*2ed0*/  FADD.FTZ R21, R21, R9 ;  /* 0x0000000915157221 */ /* 0x000fce0000010000 */
.L_x_693:
[----:B------:R-:W-:Y:S05]  /*2ee0*/  BSYNC B0 ;  /* 0x0000000000007941 */ /* 0x000fea0003800000 */
.L_x_692:
        /* <DEDUP_REMOVED lines=10> */
[----:B------:R-:W2:Y:S04]  /*2f90*/  @!P4 LDG.E.64 R8, desc[UR14][R8.64] ;  /* 0x0000000e0808c981 */ /* 0x000ea8000c1e1b00 */
[----:B------:R-:W3:Y:S01]  /*2fa0*/  @!P0 LDG.E.64 R10, desc[UR14][R10.64] ;  /* 0x0000000e0a0a8981 */ /* 0x000ee2000c1e1b00 */
[----:B--2---:R-:W-:Y:S01]  /*2fb0*/  @!P4 FADD.FTZ R20, R20, R8 ;  /* 0x000000081414c221 */ /* 0x004fe20000010000 */
[----:B------:R-:W-:-:S03]  /*2fc0*/  @!P4 FADD.FTZ R21, R21, R9 ;  /* 0x000000091515c221 */ /* 0x000fc60000010000 */
[----:B---3--:R-:W-:Y:S01]  /*2fd0*/  @!P0 FADD.FTZ R20, R20, R10 ;  /* 0x0000000a14148221 */ /* 0x008fe20000010000 */
[----:B------:R-:W-:-:S07]  /*2fe0*/  @!P0 FADD.FTZ R21, R21, R11 ;  /* 0x0000000b15158221 */ /* 0x000fce0000010000 */
.L_x_684:
[----:B------:R-:W1:Y:S01]  /*2ff0*/  S2UR UR9, SR_CgaCtaId ;  /* 0x00000000000979c3 */ /* 0x000e620000008800 */
[----:B------:R-:W-:Y:S01]  /*3000*/  UMOV UR8, 0x400 ;  /* 0x0000040000087882 */ /* 0x000fe20000000000 */
[--C-:B0--3--:R-:W-:Y:S02]  /*3010*/  HADD2.F32 R10, -RZ, R26.reuse.H0_H0 ;  /* 0x2000001aff0a7230 */ /* 0x109fe40000004100 */
[----:B------:R-:W-:Y:S02]  /*3020*/  HADD2.F32 R26, -RZ, R26.H1_H1 ;  /* 0x3000001aff1a7230 */ /* 0x000fe40000004100 */
[--C-:B------:R-:W-:Y:S02]  /*3030*/  HADD2.F32 R14, -RZ, R27.reuse.H0_H0 ;  /* 0x2000001bff0e7230 */ /* 0x100fe40000004100 */
[----:B------:R-:W-:Y:S02]  /*3040*/  HADD2.F32 R12, -RZ, R27.H1_H1 ;  /* 0x3000001bff0c7230 */ /* 0x000fe40000004100 */
[----:B------:R-:W-:-:S02]  /*3050*/  HADD2.F32 R11, -RZ, R25.H0_H0 ;  /* 0x20000019ff0b7230 */ /* 0x000fc40000004100 */
[----:B------:R-:W-:Y:S01]  /*3060*/  FADD.FTZ R14, R14, -UR19 ;  /* 0x800000130e0e7e21 */ /* 0x000fe20008010000 */
[----:B------:R-:W-:Y:S02]  /*3070*/  HADD2.F32 R16, -RZ, R25.H1_H1 ;  /* 0x30000019ff107230 */ /* 0x000fe40000004100 */
[----:B------:R-:W-:Y:S01]  /*3080*/  FADD.FTZ R12, R12, -UR19 ;  /* 0x800000130c0c7e21 */ /* 0x000fe20008010000 */
[----:B-1----:R-:W-:-:S09]  /*3090*/  ULEA UR8, UR9, UR8, 0x18 ;  /* 0x0000000809087291 */ /* 0x002fd2000f8ec03f */
[----:B------:R-:W-:Y:S01]  /*30a0*/  @!P3 STS.64 [UR8+0x48], R20 ;  /* 0x00004814ff00b988 */ /* 0x000fe20008000a08 */
[----:B------:R-:W-:Y:S06]  /*30b0*/  BAR.SYNC.DEFER_BLOCKING 0x0 ;  /* 0x0000000000007b1d */ /* 0x000fec0000010000 */
[----:B------:R-:W0:Y:S01]  /*30c0*/  LDS.64 R8, [UR8+0x48] ;  /* 0x00004808ff087984 */ /* 0x000e220008000a00 */
[----:B------:R-:W-:Y:S02]  /*30d0*/  ULDC UR8, c[0x0][0x2bc] ;  /* 0x0000af0000087ab9 */ /* 0x000fe40000000800 */
[----:B0-----:R-:W-:Y:S01]  /*30e0*/  FMUL.FTZ R13, R8, UR8 ;  /* 0x00000008080d7c20 */ /* 0x001fe20008410000 */
[----:B------:R-:W-:Y:S01]  /*30f0*/  FMUL.FTZ R2, R9, UR8 ;  /* 0x0000000809027c20 */ /* 0x000fe20008410000 */
[----:B------:R-:W-:Y:S01]  /*3100*/  FADD.FTZ R9, R10, -UR19 ;  /* 0x800000130a097e21 */ /* 0x000fe20008010000 */
[----:B------:R-:W-:-:S03]  /*3110*/  FADD.FTZ R8, R26, -UR19 ;  /* 0x800000131a087e21 */ /* 0x000fc60008010000 */
        /* <DEDUP_REMOVED lines=21> */
.L_x_694:
[----:B------:R-:W-:Y:S04]  /*3270*/  BSSY B0, `(.L_x_695) ;  /* 0x0000014000007945 */ /* 0x000fe80003800000 */
[----:B------:R-:W-:Y:S05]  /*3280*/  @!P1 BRA `(.L_x_696) ;  /* 0x0000000000489947 */ /* 0x000fea0003800000 */
[C-C-:B------:R-:W-:Y:S01]  /*3290*/  FFMA.FTZ R10, R13.reuse, R9, R2.reuse ;  /* 0x000000090d0a7223 */ /* 0x140fe20000010002 */
[----:B------:R-:W-:Y:S01]  /*32a0*/  FFMA.FTZ R9, R13, R8, R2 ;  /* 0x000000080d097223 */ /* 0x000fe20000010002 */
[----:B------:R-:W-:Y:S01]  /*32b0*/  ULDC.64 UR8, c[0x0][0x288] ;  /* 0x0000a20000087ab9 */ /* 0x000fe20000000a00 */
[----:B------:R-:W-:Y:S01]  /*32c0*/  MOV R8, R34 ;  /* 0x0000002200087202 */ /* 0x000fe20000000f00 */
[----:B------:R-:W-:Y:S02]  /*32d0*/  IMAD R18, R23, UR8, RZ ;  /* 0x0000000817127c24 */ /* 0x000fe4000f8e02ff */
[----:B------:R-:W-:Y:S01]  /*32e0*/  FFMA.FTZ R15, R16, R5, -R9 ;  /* 0x00000005100f7223 */ /* 0x000fe20000010809 */
[----:B------:R-:W-:Y:S01]  /*32f0*/  MOV R9, R37 ;  /* 0x0000002500097202 */ /* 0x000fe20000000f00 */
[----:B------:R-:W-:Y:S01]  /*3300*/  FFMA.FTZ R10, R11, R4, -R10 ;  /* 0x000000040b0a7223 */ /* 0x000fe2000001080a */
[----:B------:R-:W-:Y:S02]  /*3310*/  IMAD R11, R29, UR9, R18 ;  /* 0x000000091d0b7c24 */ /* 0x000fe4000f8e0212 */
[----:B------:R-:W-:Y:S01]  /*3320*/  FMUL.FTZ R15, R15, UR13 ;  /* 0x0000000d0f0f7c20 */ /* 0x000fe20008410000 */
[----:B------:R-:W-:Y:S01]  /*3330*/  IMAD.WIDE.U32 R8, R29, UR8, R8 ;  /* 0x000000081d087c25 */ /* 0x000fe2000f8e0008 */
[----:B------:R-:W-:-:S03]  /*3340*/  ULDC.64 UR8, c[0x0][0x210] ;  /* 0x0000840000087ab9 */ /* 0x000fc60000000a00 */
[----:B------:R-:W-:Y:S01]  /*3350*/  FMUL.FTZ R16, R10, UR13 ;  /* 0x0000000d0a107c20 */ /* 0x000fe20008410000 */
[C---:B------:R-:W-:Y:S02]  /*3360*/  LEA R10, P0, R8.reuse, UR8, 0x1 ;  /* 0x00000008080a7c11 */ /* 0x040fe4000f8008ff */
[----:B------:R-:W-:Y:S02]  /*3370*/  IADD3 R11, R9, R11, RZ ;  /* 0x0000000b090b7210 */ /* 0x000fe40007ffe0ff */
[----:B------:R-:W-:Y:S02]  /*3380*/  F2FP.F16.F32.PACK_AB R15, R15, R16 ;  /* 0x000000100f0f723e */ /* 0x000fe400000000ff */
[----:B------:R-:W-:-:S05]  /*3390*/  LEA.HI.X R11, R8, UR9, R11, 0x1, P0 ;  /* 0x00000009080b7c11 */ /* 0x000fca00080f0c0b */
[----:B------:R0:W-:Y:S02]  /*33a0*/  STG.E desc[UR14][R10.64], R15 ;  /* 0x0000000f0a007986 */ /* 0x0001e4000c10190e */
.L_x_696:
[----:B------:R-:W-:Y:S05]  /*33b0*/  BSYNC B0 ;  /* 0x0000000000007941 */ /* 0x000fea0003800000 */
.L_x_695:
[--C-:B------:R-:W-:Y:S02]  /*33c0*/  HADD2.F32 R9, -RZ, R24.reuse.H0_H0 ;  /* 0x20000018ff097230 */ /* 0x100fe40000004100 */
[----:B0-----:R-:W-:Y:S01]  /*33d0*/  FMUL.FTZ R11, R14, UR13 ;  /* 0x0000000d0e0b7c20 */ /* 0x001fe20008410000 */
[----:B------:R-:W-:Y:S02]  /*33e0*/  HADD2.F32 R24, -RZ, R24.H1_H1 ;  /* 0x30000018ff187230 */ /* 0x000fe40000004100 */
        /* <DEDUP_REMOVED lines=20> */
.L_x_697:
        /* <DEDUP_REMOVED lines=20> */
[----:B------:R-:W-:Y:S02]  /*3670*/  F2FP.F16.F32.PACK_AB R5, R4, R5 ;  /* 0x000000050405723e */ /* 0x000fe400000000ff */
[----:B------:R-:W-:-:S05]  /*3680*/  LEA.HI.X R3, R34, UR9, R3, 0x1, P0 ;  /* 0x0000000922037c11 */ /* 0x000fca00080f0c03 */
[----:B------:R0:W-:Y:S02]  /*3690*/  STG.E desc[UR14][R2.64], R5 ;  /* 0x0000000502007986 */ /* 0x0001e4000c10190e */
.L_x_699:
[----:B------:R-:W-:Y:S05]  /*36a0*/  BSYNC B0 ;  /* 0x0000000000007941 */ /* 0x000fea0003800000 */
.L_x_698:
[----:B------:R-:W-:Y:S01]  /*36b0*/  ULDC UR8, c[0x0][0x10] ;  /* 0x0000040000087ab9 */ /* 0x000fe20000000800 */
[----:B------:R-:W-:Y:S02]  /*36c0*/  UIADD3 UR4, UR4, 0x1, URZ ;  /* 0x0000000104047890 */ /* 0x000fe4000fffe03f */
[----:B------:R-:W-:-:S04]  /*36d0*/  UIADD3 UR7, UR8, UR7, URZ ;  /* 0x0000000708077290 */ /* 0x000fc8000fffe03f */
[----:B------:R-:W-:-:S06]  /*36e0*/  UISETP.GE.AND UP0, UPT, UR7, UR5, UPT ;  /* 0x000000050700728c */ /* 0x000fcc000bf06270 */
[----:B------:R-:W-:-:S13]  /*36f0*/  PLOP3.LUT P0, PT, PT, PT, UP0, 0x80, 0x0 ;  /* 0x000000000000781c */ /* 0x000fda0003f0f008 */
[----:B------:R-:W-:Y:S05]  /*3700*/  @!P0 BRA `(.L_x_700) ;  /* 0xffffffcc00048947 */ /* 0x000fea000383ffff */
.L_x_673:
        /* <DEDUP_REMOVED lines=19> */
.L_x_702:
[----:B------:R-:W-:Y:S05]  /*3840*/  BSYNC B0 ;  /* 0x0000000000007941 */ /* 0x000fea0003800000 */
.L_x_701:
        /* <DEDUP_REMOVED lines=11> */
.L_x_704:
[----:B------:R-:W2:Y:S04]  /*3900*/  LDG.E.STRONG.GPU R5, desc[UR14][R2.64] ;  /* 0x0000000e02057981 */ /* 0x000ea8000c1ef900 */
[----:B--2---:R-:W-:Y:S01]  /*3910*/  CCTL.IVALL ;  /* 0x00000000ff00798f */ /* 0x004fe20002000000 */
[----:B------:R-:W-:Y:S05]  /*3920*/  YIELD ;  /* 0x0000000000007946 */ /* 0x000fea0003800000 */
[----:B------:R-:W-:-:S13]  /*3930*/  ISETP.NE.AND P0, PT, R5, R0, PT ;  /* 0x000000000500720c */ /* 0x000fda0003f05270 */
[----:B------:R-:W-:Y:S05]  /*3940*/  @P0 BRA `(.L_x_704) ;  /* 0xfffffffc00ec0947 */ /* 0x000fea000383ffff */
.L_x_703:
[----:B------:R-:W-:Y:S05]  /*3950*/  WARPSYNC.ALL ;  /* 0x0000000000007948 */ /* 0x000fea0003800000 */
[----:B------:R-:W0:Y:S01]  /*3960*/  LDC.64 R6, c[0x0][0x288] ;  /* 0x0000a200ff067b82 */ /* 0x000e220000000a00 */
[----:B------:R-:W-:-:S07]  /*3970*/  SHF.R.S32.HI R8, RZ, 0x1f, R31 ;  /* 0x0000001fff087819 */ /* 0x000fce000001141f */
[----:B------:R-:W-:Y:S01]  /*3980*/  BAR.SYNC.DEFER_BLOCKING 0x0 ;  /* 0x0000000000007b1d */ /* 0x000fe20000010000 */
[----:B0-----:R-:W-:-:S04]  /*3990*/  LEA.HI R0, P0, R7, R6, RZ, 0x1 ;  /* 0x0000000607007211 */ /* 0x001fc800078108ff */
        /* <DEDUP_REMOVED lines=19> */
.L_x_705:
        /* <DEDUP_REMOVED lines=23> */
.L_x_706:
        /* <DEDUP_REMOVED lines=12> */
.L_x_3290:


//--------------------- .text._Z35group_norm_nhwc_bwd_one_pass_kernelI11Fp16IOFp32WLi128ELi14ELi224EEv26Group_norm_nhwc_bwd_params --------------------------
	.section	.text._Z35group_norm_nhwc_bwd_one_pass_kernelI11Fp16IOFp32WLi128ELi14ELi224EEv26Group_norm_nhwc_bwd_params,"ax",@progbits
	.align	128
        .global         _Z35group_norm_nhwc_bwd_one_pass_kernelI11Fp16IOFp32WLi128ELi14ELi224EEv26Group_norm_nhwc_bwd_params
        .type           _Z35group_norm_nhwc_bwd_one_pass_kernelI11Fp16IOFp32WLi128ELi14ELi224EEv26Group_norm_nhwc_bwd_params,@function
        .size           _Z35group_norm_nhwc_bwd_one_pass_kernelI11Fp16IOFp32WLi128ELi14ELi224EEv26Group_norm_nhwc_bwd_params,(.L_x_3291 - _Z35group_norm_nhwc_bwd_one_pass_kernelI11Fp16IOFp32WLi128ELi14ELi224EEv26Group_norm_nhwc_bwd_params)
        .other          _Z35group_norm_nhwc_bwd_one_pass_kernelI11Fp16IOFp32WLi128ELi14ELi224EEv26Group_norm_nhwc_bwd_params,@"STO_CUDA_ENTRY STV_DEFAULT"
_Z35group_norm_nhwc_bwd_one_pass_kernelI11Fp16IOFp32WLi128ELi14ELi224EEv26Group_norm_nhwc_bwd_params:
.text._Z35group_norm_nhwc_bwd_one_pass_kernelI11Fp16IOFp32WLi128ELi14ELi224EEv26Group_norm_nhwc_bwd_params:
        /* <DEDUP_REMOVED lines=16> */
[----:B------:R-:W1:Y:S01]  /*0100*/  S2R R3, SR_LANEID ;  /* 0x0000000000037919 */ /* 0x000e620000000000 */
[----:B------:R-:W-:Y:S01]  /*0110*/  ULEA.HI UR9, UP0, UR13, UR12, URZ, 0x1 ;  /* 0x0000000c0d097291 */ /* 0x000fe2000f81083f */
[----:B------:R-:W-:Y:S01]  /*0120*/  ISETP.GE.U32.AND P2, PT, R46, 0xe0, PT ;  /* 0x000000e02e00780c */ /* 0x000fe20003f46070 */
[----:B------:R-:W-:Y:S01]  /*0130*/  IMAD R47, R2, -0x7, R46 ;  /* 0xfffffff9022f7824 */ /* 0x000fe200078e022e */
[----:B------:R-:W-:Y:S01]  /*0140*/  UIMAD.WIDE.U32 UR6, UR12, 0x3, URZ ;  /* 0x000000030c0678a5 */ /* 0x000fe2000f8e003f */
[----:B------:R-:W2:Y:S01]  /*0150*/  S2UR UR8, SR_CgaCtaId ;  /* 0x00000000000879c3 */ /* 0x000ea20000008800 */
[----:B------:R-:W-:Y:S01]  /*0160*/  UIMAD UR11, UR13, 0x3, URZ ;  /* 0x000000030d0b78a4 */ /* 0x000fe2000f8e023f */
[----:B------:R-:W-:Y:S01]  /*0170*/  HFMA2.MMA R42, -RZ, RZ, 0, 0 ;  /* 0x00000000ff2a7435 */ /* 0x000fe200000001ff */
[----:B------:R-:W-:Y:S01]  /*0180*/  UIADD3.X UR10, URZ, UR13, URZ, UP0, !UPT ;  /* 0x0000000d3f0a7290 */ /* 0x000fe200087fe43f */
[----:B------:R-:W-:Y:S01]  /*0190*/  MOV R41, R33 ;  /* 0x0000002100297202 */ /* 0x000fe20000000f00 */
[----:B------:R-:W-:Y:S01]  /*01a0*/  UIADD3 UR7, UR7, UR11, URZ ;  /* 0x0000000b07077290 */ /* 0x000fe2000fffe03f */
[----:B------:R-:W-:Y:S01]  /*01b0*/  SHF.L.U32 R47, R47, 0x1, RZ ;  /* 0x000000012f2f7819 */ /* 0x000fe200000006ff */
[----:B------:R-:W-:Y:S01]  /*01c0*/  ULDC.64 UR12, c[0x0][0x290] ;  /* 0x0000a400000c7ab9 */ /* 0x000fe20000000a00 */
[----:B------:R-:W3:Y:S01]  /*01d0*/  LDC R0, c[0x0][0x10] ;  /* 0x00000400ff007b82 */ /* 0x000ee20000000800 */
[----:B------:R-:W-:Y:S01]  /*01e0*/  UMOV UR5, 0x400 ;  /* 0x0000040000057882 */ /* 0x000fe20000000000 */
[----:B------:R-:W-:Y:S01]  /*01f0*/  USHF.R.S64 UR9, UR9, 0x1, UR10 ;  /* 0x0000000109097899 */ /* 0x000fe2000800100a */
[----:B0-----:R-:W-:-:S05]  /*0200*/  IMAD R45, R45, UR16, R2 ;  /* 0x000000102d2d7c24 */ /* 0x001fca000f8e0202 */
[----:B------:R-:W0:Y:S01]  /*0210*/  LDC R2, c[0x0][0xc] ;  /* 0x00000300ff027b82 */ /* 0x000e220000000800 */
[C---:B------:R-:W-:Y:S02]  /*0220*/  ISETP.LT.U32.AND P1, PT, R45.reuse, UR12, PT ;  /* 0x0000000c2d007c0c */ /* 0x040fe4000bf21070 */
[----:B------:R-:W-:Y:S01]  /*0230*/  SHF.R.S32.HI R5, RZ, 0x1f, R45 ;  /* 0x0000001fff057819 */ /* 0x000fe2000001142d */
[----:B--2---:R-:W-:Y:S01]  /*0240*/  ULEA UR5, UR8, UR5, 0x18 ;  /* 0x0000000508057291 */ /* 0x004fe2000f8ec03f */
[----:B------:R-:W-:Y:S01]  /*0250*/  IADD3 R4, R45, 0x20, RZ ;  /* 0x000000202d047810 */ /* 0x000fe20007ffe0ff */
[----:B------:R-:W-:Y:S01]  /*0260*/  ULEA.HI UR8, UP0, UR7, UR6, URZ, 0x1 ;  /* 0x0000000607087291 */ /* 0x000fe2000f81083f */
[----:B------:R-:W-:Y:S02]  /*0270*/  ISETP.LT.AND.EX P1, PT, R5, UR13, !P2, P1 ;  /* 0x0000000d05007c0c */ /* 0x000fe4000d721310 */
[----:B------:R-:W-:Y:S01]  /*0280*/  SHF.R.S32.HI R5, RZ, 0x1f, R46 ;  /* 0x0000001fff057819 */ /* 0x000fe2000001142e */
[----:B------:R-:W-:Y:S01]  /*0290*/  UIADD3.X UR6, URZ, UR7, URZ, UP0, !UPT ;  /* 0x000000073f067290 */ /* 0x000fe200087fe43f */
[----:B------:R-:W-:Y:S01]  /*02a0*/  ISETP.LT.U32.AND P0, PT, R4, UR12, PT ;  /* 0x0000000c04007c0c */ /* 0x000fe2000bf01070 */
[----:B------:R-:W-:Y:S01]  /*02b0*/  USHF.R.S32.HI UR7, URZ, 0x1, UR10 ;  /* 0x000000013f077899 */ /* 0x000fe2000801140a */
[----:B------:R-:W-:Y:S01]  /*02c0*/  SHF.R.S32.HI R4, RZ, 0x1f, R4 ;  /* 0x0000001fff047819 */ /* 0x000fe20000011404 */
[----:B------:R-:W-:Y:S01]  /*02d0*/  USHF.R.S64 UR8, UR8, 0x1, UR6 ;  /* 0x0000000108087899 */ /* 0x000fe20008001006 */
[----:B------:R-:W-:Y:S01]  /*02e0*/  LEA.HI R5, R5, R46, RZ, 0x5 ;  /* 0x0000002e05057211 */ /* 0x000fe200078f28ff */
[----:B------:R-:W-:Y:S01]  /*02f0*/  USHF.R.S32.HI UR6, URZ, 0x1, UR6 ;  /* 0x000000013f067899 */ /* 0x000fe20008011406 */
[----:B------:R-:W-:Y:S01]  /*0300*/  ISETP.LT.AND.EX P2, PT, R4, UR13, !P2, P0 ;  /* 0x0000000d04007c0c */ /* 0x000fe2000d741300 */
[----:B------:R-:W-:Y:S01]  /*0310*/  USHF.L.U64.HI UR7, UR9, 0x2, UR7 ;  /* 0x0000000209077899 */ /* 0x000fe20008010207 */
[----:B------:R-:W-:Y:S01]  /*0320*/  SHF.R.S32.HI R4, RZ, 0x5, R5 ;  /* 0x00000005ff047819 */ /* 0x000fe20000011405 */
[----:B------:R-:W-:Y:S01]  /*0330*/  USHF.L.U64.HI UR6, UR8, 0x2, UR6 ;  /* 0x0000000208067899 */ /* 0x000fe20008010206 */
[----:B------:R-:W-:Y:S01]  /*0340*/  IADD3 R44, R45, 0x60, RZ ;  /* 0x000000602d2c7810 */ /* 0x000fe20007ffe0ff */
[----:B------:R-:W-:Y:S01]  /*0350*/  ULDC.U8 UR12, c[0x0][0x2a4] ;  /* 0x0000a900000c7ab9 */ /* 0x000fe20000000000 */
[----:B0-----:R-:W-:-:S02]  /*0360*/  LOP3.LUT R43, R2, 0x3, RZ, 0xc0, !PT ;  /* 0x00000003022b7812 */ /* 0x001fc400078ec0ff */
[----:B-1-3--:R-:W-:-:S07]  /*0370*/  LEA R4, R4, UR5, 0x3 ;  /* 0x0000000504047c11 */ /* 0x00afce000f8e18ff */
.L_x_742:
[----:B0-----:R-:W0:Y:S01]  /*0380*/  LDC R12, c[0x0][0x2a0] ;  /* 0x0000a800ff0c7b82 */ /* 0x001e220000000800 */
[----:B------:R-:W-:Y:S01]  /*0390*/  IABS R10, R41 ;  /* 0x00000029000a7213 */ /* 0x000fe20000000000 */
[----:B------:R-:W-:Y:S01]  /*03a0*/  ULDC.64 UR10, c[0x0][0x298] ;  /* 0x0000a600000a7ab9 */ /* 0x000fe20000000a00 */
[----:B------:R-:W-:Y:S02]  /*03b0*/  ISETP.GE.AND P3, PT, R41, RZ, PT ;  /* 0x000000ff2900720c */ /* 0x000fe40003f66270 */
[----:B------:R-:W-:-:S03]  /*03c0*/  SHF.R.S32.HI R15, RZ, 0x1f, R47 ;  /* 0x0000001fff0f7819 */ /* 0x000fc6000001142f */
[----:B------:R-:W1:Y:S08]  /*03d0*/  LDC R17, c[0x0][0x2ac] ;  /* 0x0000ab00ff117b82 */ /* 0x000e700000000800 */
[----:B------:R-:W2:Y:S01]  /*03e0*/  @P1 LDC.64 R26, c[0x0][0x228] ;  /* 0x00008a00ff1a1b82 */ /* 0x000ea20000000a00 */
[----:B0-----:R-:W-:-:S07]  /*03f0*/  IABS R8, R12 ;  /* 0x0000000c00087213 */ /* 0x001fce0000000000 */
[----:B------:R-:W0:Y:S01]  /*0400*/  @P2 LDC.64 R18, c[0x0][0x228] ;  /* 0x00008a00ff122b82 */ /* 0x000e220000000a00 */
[----:B------:R-:W3:Y:S08]  /*0410*/  I2F.RP R5, R8 ;  /* 0x0000000800057306 */ /* 0x000ef00000209400 */
[----:B---3--:R-:W3:Y:S02]  /*0420*/  MUFU.RCP R5, R5 ;  /* 0x0000000500057308 */ /* 0x008ee40000001000 */
[----:B---3--:R-:W-:-:S06]  /*0430*/  IADD3 R6, R5, 0xffffffe, RZ ;  /* 0x0ffffffe05067810 */ /* 0x008fcc0007ffe0ff */
[----:B------:R3:W4:Y:S02]  /*0440*/  F2I.FTZ.U32.TRUNC.NTZ R7, R6 ;  /* 0x0000000600077305 */ /* 0x000724000021f000 */
[----:B---3--:R-:W-:Y:S02]  /*0450*/  MOV R6, RZ ;  /* 0x000000ff00067202 */ /* 0x008fe40000000f00 */
[----:B----4-:R-:W-:-:S05]  /*0460*/  IADD3 R9, RZ, -R7, RZ ;  /* 0x80000007ff097210 */ /* 0x010fca0007ffe0ff */
[----:B------:R-:W-:-:S04]  /*0470*/  IMAD R9, R9, R8, RZ ;  /* 0x0000000809097224 */ /* 0x000fc800078e02ff */
[----:B------:R-:W-:Y:S01]  /*0480*/  IMAD.HI.U32 R7, R7, R9, R6 ;  /* 0x0000000907077227 */ /* 0x000fe200078e0006 */
[----:B------:R-:W-:-:S03]  /*0490*/  MOV R9, R10 ;  /* 0x0000000a00097202 */ /* 0x000fc60000000f00 */
[----:B------:R-:W-:-:S04]  /*04a0*/  IMAD.WIDE.U32 R10, R46, 0x24924925, RZ ;  /* 0x249249252e0a7825 */ /* 0x000fc800078e00ff */
[----:B------:R-:W-:Y:S01]  /*04b0*/  IMAD.HI.U32 R7, R7, R9, RZ ;  /* 0x0000000907077227 */ /* 0x000fe200078e00ff */
[----:B------:R-:W-:-:S04]  /*04c0*/  IADD3 R10, R46, -R11, RZ ;  /* 0x8000000b2e0a7210 */ /* 0x000fc80007ffe0ff */
[----:B------:R-:W-:Y:S02]  /*04d0*/  IADD3 R5, -R7, RZ, RZ ;  /* 0x000000ff07057210 */ /* 0x000fe40007ffe1ff */
[----:B------:R-:W-:Y:S02]  /*04e0*/  LEA.HI R10, R10, R11, RZ, 0x1f ;  /* 0x0000000b0a0a7211 */ /* 0x000fe400078ff8ff */
[----:B------:R-:W-:Y:S01]  /*04f0*/  SHF.R.S32.HI R11, RZ, 0x1f, R45 ;  /* 0x0000001fff0b7819 */ /* 0x000fe2000001142d */
[C---:B------:R-:W-:Y:S01]  /*0500*/  IMAD R5, R8.reuse, R5, R9 ;  /* 0x0000000508057224 */ /* 0x040fe200078e0209 */
[----:B------:R-:W-:Y:S02]  /*0510*/  LOP3.LUT R9, R41, R12, RZ, 0x3c, !PT ;  /* 0x0000000c29097212 */ /* 0x000fe400078e3cff */
[----:B------:R-:W-:Y:S02]  /*0520*/  SHF.R.U32.HI R10, RZ, 0x2, R10 ;  /* 0x00000002ff0a7819 */ /* 0x000fe4000001160a */
[----:B------:R-:W-:-:S02]  /*0530*/  ISETP.GT.U32.AND P5, PT, R8, R5, PT ;  /* 0x000000050800720c */ /* 0x000fc40003fa4070 */
[----:B------:R-:W-:Y:S01]  /*0540*/  ISETP.GE.AND P4, PT, R9, RZ, PT ;  /* 0x000000ff0900720c */ /* 0x000fe20003f86270 */
[----:B-1----:R-:W-:-:S05]  /*0550*/  IMAD R14, R17, UR16, R10 ;  /* 0x00000010110e7c24 */ /* 0x002fca000f8e020a */
[----:B------:R-:W-:-:S05]  /*0560*/  IADD3 R10, R14, 0x40, RZ ;  /* 0x000000400e0a7810 */ /* 0x000fca0007ffe0ff */
[-C--:B------:R-:W-:Y:S02]  /*0570*/  @!P5 IADD3 R5, R5, -R8.reuse, RZ ;  /* 0x800000080505d210 */ /* 0x080fe40007ffe0ff */
[----:B------:R-:W-:Y:S02]  /*0580*/  @!P5 IADD3 R7, R7, 0x1, RZ ;  /* 0x000000010707d810 */ /* 0x000fe40007ffe0ff */
[CC--:B------:R-:W-:Y:S02]  /*0590*/  ISETP.GE.U32.AND P0, PT, R5.reuse, R8.reuse, PT ;  /* 0x000000080500720c */ /* 0x0c0fe40003f06070 */
[----:B------:R-:W-:Y:S02]  /*05a0*/  ISETP.GT.U32.AND P6, PT, R8, R5, PT ;  /* 0x000000050800720c */ /* 0x000fe40003fc4070 */
[----:B------:R-:W-:Y:S02]  /*05b0*/  IADD3 R6, R5, -R8, RZ ;  /* 0x8000000805067210 */ /* 0x000fe40007ffe0ff */
[----:B------:R-:W1:Y:S01]  /*05c0*/  LDC.64 R8, c[0x0][0x248] ;  /* 0x00009200ff087b82 */ /* 0x000e620000000a00 */
[----:B------:R-:W-:-:S02]  /*05d0*/  ISETP.NE.AND P5, PT, R12, RZ, PT ;  /* 0x000000ff0c00720c */ /* 0x000fc40003fa5270 */
[----:B------:R-:W-:Y:S02]  /*05e0*/  SEL R5, R6, R5, !P6 ;  /* 0x0000000506057207 */ /* 0x000fe40007000000 */
[----:B------:R-:W-:Y:S02]  /*05f0*/  LOP3.LUT R12, RZ, R12, RZ, 0x33, !PT ;  /* 0x0000000cff0c7212 */ /* 0x000fe400078e33ff */
[----:B------:R-:W-:Y:S02]  /*0600*/  @P0 IADD3 R7, R7, 0x1, RZ ;  /* 0x0000000107070810 */ /* 0x000fe40007ffe0ff */
[----:B------:R-:W-:Y:S02]  /*0610*/  @!P3 IADD3 R5, -R5, RZ, RZ ;  /* 0x000000ff0505b210 */ /* 0x000fe40007ffe1ff */
[----:B------:R-:W-:Y:S02]  /*0620*/  MOV R13, R7 ;  /* 0x00000007000d7202 */ /* 0x000fe40000000f00 */
[----:B------:R-:W-:Y:S01]  /*0630*/  SEL R5, R12, R5, !P5 ;  /* 0x000000050c057207 */ /* 0x000fe20006800000 */
[----:B------:R-:W3:Y:S01]  /*0640*/  @P1 LDC.64 R6, c[0x0][0x288] ;  /* 0x0000a200ff061b82 */ /* 0x000ee20000000a00 */
[----:B------:R-:W-:-:S03]  /*0650*/  @!P4 IADD3 R13, -R13, RZ, RZ ;  /* 0x000000ff0d0dc210 */ /* 0x000fc60007ffe1ff */
[----:B------:R-:W-:Y:S01]  /*0660*/  IMAD R20, R5, 0xe, RZ ;  /* 0x0000000e05147824 */ /* 0x000fe200078e02ff */
[----:B------:R-:W-:-:S04]  /*0670*/  SEL R13, R12, R13, !P5 ;  /* 0x0000000d0c0d7207 */ /* 0x000fc80006800000 */
[----:B------:R-:W-:Y:S01]  /*0680*/  SHF.R.S32.HI R12, RZ, 0x1f, R13 ;  /* 0x0000001fff0c7819 */ /* 0x000fe2000001140d */
[----:B-1----:R-:W-:Y:S01]  /*0690*/  IMAD.WIDE R8, R41, 0x8, R8 ;  /* 0x0000000829087825 */ /* 0x002fe200078e0208 */
[----:B------:R-:W-:-:S03]  /*06a0*/  IADD3 R50, P0, R47, R20, RZ ;  /* 0x000000142f327210 */ /* 0x000fc60007f1e0ff */
[----:B------:R-:W-:Y:S01]  /*06b0*/  IMAD R12, R12, UR10, RZ ;  /* 0x0000000a0c0c7c24 */ /* 0x000fe2000f8e02ff */
[----:B------:R-:W-:Y:S01]  /*06c0*/  LEA.HI.X.SX32 R51, R20, R15, 0x1, P0 ;  /* 0x0000000f14337211 */ /* 0x000fe200000f0eff */
[----:B------:R-:W4:Y:S02]  /*06d0*/  LDG.E.64 R8, desc[UR14][R8.64] ;  /* 0x0000000e08087981 */ /* 0x000f24000c1e1b00 */
[C---:B------:R-:W-:Y:S02]  /*06e0*/  IMAD R53, R13.reuse, UR11, R12 ;  /* 0x0000000b0d357c24 */ /* 0x040fe4000f8e020c */
[----:B------:R-:W-:Y:S01]  /*06f0*/  IMAD.WIDE.U32 R50, R13, UR10, R50 ;  /* 0x0000000a0d327c25 */ /* 0x000fe2000f8e0032 */
[----:B------:R-:W-:Y:S01]  /*0700*/  ULDC.64 UR10, c[0x0][0x290] ;  /* 0x0000a400000a7ab9 */ /* 0x000fe20000000a00 */
[----:B------:R-:W1:Y:S01]  /*0710*/  @P1 LDC.64 R12, c[0x0][0x230] ;  /* 0x00008c00ff0c1b82 */ /* 0x000e620000000a00 */
[----:B------:R-:W-:Y:S01]  /*0720*/  ISETP.GE.U32.AND P0, PT, R10, UR10, PT ;  /* 0x0000000a0a007c0c */ /* 0x000fe2000bf06070 */
[----:B---3--:R-:W-:Y:S01]  /*0730*/  @P1 IMAD R16, R11, R6, RZ ;  /* 0x000000060b101224 */ /* 0x008fe200078e02ff */
[----:B------:R-:W-:-:S02]  /*0740*/  SHF.R.S32.HI R10, RZ, 0x1f, R10 ;  /* 0x0000001fff0a7819 */ /* 0x000fc4000001140a */
[----:B------:R-:W-:Y:S01]  /*0750*/  IADD3 R53, R51, R53, RZ ;  /* 0x0000003533357210 */ /* 0x000fe20007ffe0ff */
[C---:B------:R-:W-:Y:S01]  /*0760*/  @P1 IMAD R15, R45.reuse, R7, R16 ;  /* 0x000000072d0f1224 */ /* 0x040fe200078e0210 */
[----:B------:R-:W-:Y:S02]  /*0770*/  @P1 MOV R52, R50 ;  /* 0x0000003200341202 */ /* 0x000fe40000000f00 */
[----:B------:R-:W-:Y:S02]  /*0780*/  ISETP.GE.AND.EX P0, PT, R10, UR11, PT, P0 ;  /* 0x0000000b0a007c0c */ /* 0x000fe4000bf06300 */
[----:B------:R-:W3:Y:S01]  /*0790*/  @P2 LDC.64 R10, c[0x0][0x288] ;  /* 0x0000a200ff0a2b82 */ /* 0x000ee20000000a00 */
[----:B------:R-:W-:Y:S01]  /*07a0*/  @P1 IMAD.WIDE.U32 R6, R45, R6, R52 ;  /* 0x000000062d061225 */ /* 0x000fe200078e0034 */
[----:B------:R-:W-:Y:S02]  /*07b0*/  ISETP.LT.U32.AND P0, PT, R46, 0xe0, !P0 ;  /* 0x000000e02e00780c */ /* 0x000fe40004701070 */
[----:B------:R-:W-:-:S02]  /*07c0*/  IADD3 R14, R14, 0x60, RZ ;  /* 0x000000600e0e7810 */ /* 0x000fc40007ffe0ff */
[----:B------:R-:W-:Y:S02]  /*07d0*/  @P1 IADD3 R7, R7, R15, RZ ;  /* 0x0000000f07071210 */ /* 0x000fe40007ffe0ff */
[----:B------:R-:W-:Y:S02]  /*07e0*/  ISETP.GE.U32.AND P3, PT, R14, UR10, PT ;  /* 0x0000000a0e007c0c */ /* 0x000fe4000bf66070 */
[----:B------:R-:W-:Y:S02]  /*07f0*/  SHF.R.S32.HI R14, RZ, 0x1f, R14 ;  /* 0x0000001fff0e7819 */ /* 0x000fe4000001140e */
[----:B------:R-:W-:Y:S02]  /*0800*/  @P1 SHF.L.U32 R15, R6, 0x1, RZ ;  /* 0x00000001060f1819 */ /* 0x000fe400000006ff */
[----:B------:R-:W-:Y:S01]  /*0810*/  ISETP.GE.AND.EX P3, PT, R14, UR11, PT, P3 ;  /* 0x0000000b0e007c0c */ /* 0x000fe2000bf66330 */
[----:B------:R-:W0:Y:S01]  /*0820*/  @P0 LDC.64 R24, c[0x0][0x288] ;  /* 0x0000a200ff180b82 */ /* 0x000e220000000a00 */
[----:B------:R-:W-:-:S02]  /*0830*/  @P1 SHF.L.U64.HI R16, R6, 0x1, R7 ;  /* 0x0000000106101819 */ /* 0x000fc40000010207 */
[----:B-1----:R-:W-:Y:S02]  /*0840*/  @P1 IADD3 R12, P4, R15, R12, RZ ;  /* 0x0000000c0f0c1210 */ /* 0x002fe40007f9e0ff */
[----:B------:R-:W-:Y:S02]  /*0850*/  IADD3 R17, R45, 0x20, RZ ;  /* 0x000000202d117810 */ /* 0x000fe40007ffe0ff */
[----:B------:R-:W-:Y:S01]  /*0860*/  CS2R R38, SRZ ;  /* 0x0000000000267805 */ /* 0x000fe2000001ff00 */
[----:B------:R-:W1:Y:S01]  /*0870*/  @P2 LDC.64 R6, c[0x0][0x230] ;  /* 0x00008c00ff062b82 */ /* 0x000e620000000a00 */
[----:B------:R-:W-:Y:S02]  /*0880*/  ISETP.LT.U32.AND P3, PT, R46, 0xe0, !P3 ;  /* 0x000000e02e00780c */ /* 0x000fe40005f61070 */
[----:B------:R-:W-:Y:S02]  /*0890*/  @P1 IADD3.X R13, R16, R13, RZ, P4, !PT ;  /* 0x0000000d100d1210 */ /* 0x000fe400027fe4ff */
[----:B------:R-:W-:-:S03]  /*08a0*/  SHF.R.S32.HI R21, RZ, 0x1f, R17 ;  /* 0x0000001fff157819 */ /* 0x000fc60000011411 */
[----:B------:R0:W4:Y:S02]  /*08b0*/  @P1 LDG.E R39, desc[UR14][R12.64] ;  /* 0x0000000e0c271981 */ /* 0x000124000c1e1900 */
[----:B---3--:R-:W-:Y:S01]  /*08c0*/  @P2 IMAD R14, R21, R10, RZ ;  /* 0x0000000a150e2224 */ /* 0x008fe200078e02ff */
[----:B--2---:R-:W-:-:S03]  /*08d0*/  @P1 IADD3 R26, P4, R15, R26, RZ ;  /* 0x0000001a0f1a1210 */ /* 0x004fc60007f9e0ff */
[----:B------:R-:W-:Y:S01]  /*08e0*/  @P2 IMAD R23, R17, R11, R14 ;  /* 0x0000000b11172224 */ /* 0x000fe200078e020e */
[----:B0-----:R-:W-:Y:S01]  /*08f0*/  @P2 MOV R12, R50 ;  /* 0x00000032000c2202 */ /* 0x001fe20000000f00 */
[----:B------:R-:W0:Y:S01]  /*0900*/  @P3 LDC.64 R14, c[0x0][0x288] ;  /* 0x0000a200ff0e3b82 */ /* 0x000e220000000a00 */
[----:B------:R-:W-:Y:S02]  /*0910*/  @P2 MOV R13, R53 ;  /* 0x00000035000d2202 */ /* 0x000fe40000000f00 */
[----:B------:R-:W-:Y:S01]  /*0920*/  IADD3 R21, R45, 0x40, RZ ;  /* 0x000000402d157810 */ /* 0x000fe20007ffe0ff */
[----:B------:R-:W-:-:S03]  /*0930*/  @P2 IMAD.WIDE.U32 R10, R17, R10, R12 ;  /* 0x0000000a110a2225 */ /* 0x000fc600078e000c */
[----:B------:R-:W-:Y:S02]  /*0940*/  SHF.R.S32.HI R29, RZ, 0x1f, R21 ;  /* 0x0000001fff1d7819 */ /* 0x000fe40000011415 */
[----:B------:R-:W-:Y:S02]  /*0950*/  @P2 IADD3 R13, R11, R23, RZ ;  /* 0x000000170b0d2210 */ /* 0x000fe40007ffe0ff */
[----:B------:R-:W-:Y:S02]  /*0960*/  @P2 SHF.L.U32 R11, R10, 0x1, RZ ;  /* 0x000000010a0b2819 */ /* 0x000fe400000006ff */
[----:B------:R-:W-:Y:S01]  /*0970*/  @P1 IADD3.X R27, R16, R27, RZ, P4, !PT ;  /* 0x0000001b101b1210 */ /* 0x000fe200027fe4ff */
[----:B------:R-:W-:Y:S01]  /*0980*/  @P0 IMAD R12, R29, R24, RZ ;  /* 0x000000181d0c0224 */ /* 0x000fe200078e02ff */
[----:B------:R-:W-:Y:S01]  /*0990*/  @P2 SHF.L.U64.HI R28, R10, 0x1, R13 ;  /* 0x000000010a1c2819 */ /* 0x000fe2000001020d */
[----:B------:R-:W2:Y:S01]  /*09a0*/  @P0 LDC.64 R16, c[0x0][0x230] ;  /* 0x00008c00ff100b82 */ /* 0x000ea20000000a00 */
[C---:B-1----:R-:W-:Y:S01]  /*09b0*/  @P2 IADD3 R22, P4, R11.reuse, R6, RZ ;  /* 0x000000060b162210 */ /* 0x042fe20007f9e0ff */
[----:B------:R0:W5:Y:S01]  /*09c0*/  @P1 LDG.E R38, desc[UR14][R26.64] ;  /* 0x0000000e1a261981 */ /* 0x000162000c1e1900 */
[----:B------:R-:W-:-:S02]  /*09d0*/  @P2 IADD3 R18, P5, R11, R18, RZ ;  /* 0x000000120b122210 */ /* 0x000fc40007fbe0ff */
[----:B------:R-:W-:Y:S02]  /*09e0*/  @P0 MOV R10, R50 ;  /* 0x00000032000a0202 */ /* 0x000fe40000000f00 */
[----:B------:R-:W-:Y:S01]  /*09f0*/  @P0 MOV R11, R53 ;  /* 0x00000035000b0202 */ /* 0x000fe20000000f00 */
[C---:B------:R-:W-:Y:S01]  /*0a00*/  @P0 IMAD R29, R21.reuse, R25, R12 ;  /* 0x00000019151d0224 */ /* 0x040fe200078e020c */
[----:B------:R-:W-:Y:S01]  /*0a10*/  @P2 IADD3.X R23, R28, R7, RZ, P4, !PT ;  /* 0x000000071c172210 */ /* 0x000fe200027fe4ff */
[----:B------:R-:W1:Y:S01]  /*0a20*/  @P3 LDC.64 R12, c[0x0][0x230] ;  /* 0x00008c00ff0c3b82 */ /* 0x000e620000000a00 */
[----:B------:R-:W-:Y:S01]  /*0a30*/  @P0 IMAD.WIDE.U32 R24, R21, R24, R10 ;  /* 0x0000001815180225 */ /* 0x000fe200078e000a */
[----:B------:R-:W-:-:S06]  /*0a40*/  SHF.R.S32.HI R21, RZ, 0x1f, R44 ;  /* 0x0000001fff157819 */ /* 0x000fcc000001142c */
[----:B------:R-:W3:Y:S01]  /*0a50*/  @P0 LDC.64 R10, c[0x0][0x228] ;  /* 0x00008a00ff0a0b82 */ /* 0x000ee20000000a00 */
[----:B------:R-:W-:Y:S01]  /*0a60*/  @P0 IADD3 R25, R25, R29, RZ ;  /* 0x0000001d19190210 */ /* 0x000fe20007ffe0ff */
[----:B0-----:R-:W-:-:S06]  /*0a70*/  @P3 IMAD R27, R21, R14, RZ ;  /* 0x0000000e151b3224 */ /* 0x001fcc00078e02ff */
[----:B------:R-:W0:Y:S01]  /*0a80*/  @P3 LDC.64 R6, c[0x0][0x228] ;  /* 0x00008a00ff063b82 */ /* 0x000e220000000a00 */
[C---:B------:R-:W-:Y:S02]  /*0a90*/  @P0 SHF.L.U32 R21, R24.reuse, 0x1, RZ ;  /* 0x0000000118150819 */ /* 0x040fe400000006ff */
[----:B------:R-:W-:Y:S02]  /*0aa0*/  @P0 SHF.L.U64.HI R26, R24, 0x1, R25 ;  /* 0x00000001181a0819 */ /* 0x000fe40000010219 */
[----:B------:R-:W-:Y:S02]  /*0ab0*/  @P3 MOV R24, R50 ;  /* 0x0000003200183202 */ /* 0x000fe40000000f00 */
[----:B------:R-:W-:Y:S01]  /*0ac0*/  @P3 MOV R25, R53 ;  /* 0x0000003500193202 */ /* 0x000fe20000000f00 */
[C---:B------:R-:W-:Y:S02]  /*0ad0*/  @P3 IMAD R15, R44.reuse, R15, R27 ;  /* 0x0000000f2c0f3224 */ /* 0x040fe400078e021b */
[----:B------:R-:W-:Y:S01]  /*0ae0*/  @P3 IMAD.WIDE.U32 R24, R44, R14, R24 ;  /* 0x0000000e2c183225 */ /* 0x000fe200078e0018 */
[----:B--2---:R-:W-:-:S04]  /*0af0*/  @P0 IADD3 R16, P4, R21, R16, RZ ;  /* 0x0000001015100210 */ /* 0x004fc80007f9e0ff */
[----:B------:R-:W-:Y:S02]  /*0b00*/  @P3 IADD3 R25, R25, R15, RZ ;  /* 0x0000000f19193210 */ /* 0x000fe40007ffe0ff */
[----:B------:R-:W-:Y:S02]  /*0b10*/  @P3 SHF.L.U32 R15, R24, 0x1, RZ ;  /* 0x00000001180f3819 */ /* 0x000fe400000006ff */
[----:B------:R-:W-:Y:S02]  /*0b20*/  @P0 IADD3.X R17, R26, R17, RZ, P4, !PT ;  /* 0x000000111a110210 */ /* 0x000fe400027fe4ff */
[----:B------:R-:W-:Y:S02]  /*0b30*/  @P2 IADD3.X R19, R28, R19, RZ, P5, !PT ;  /* 0x000000131c132210 */ /* 0x000fe40002ffe4ff */
[----:B---3--:R-:W-:Y:S02]  /*0b40*/  @P0 IADD3 R14, P4, R21, R10, RZ ;  /* 0x0000000a150e0210 */ /* 0x008fe40007f9e0ff */
[----:B------:R-:W-:-:S02]  /*0b50*/  @P3 SHF.L.U64.HI R24, R24, 0x1, R25 ;  /* 0x0000000118183819 */ /* 0x000fc40000010219 */
[C---:B-1----:R-:W-:Y:S02]  /*0b60*/  @P3 IADD3 R10, P5, R15.reuse, R12, RZ ;  /* 0x0000000c0f0a3210 */ /* 0x042fe40007fbe0ff */
[----:B------:R-:W-:Y:S02]  /*0b70*/  CS2R R36, SRZ ;  /* 0x0000000000247805 */ /* 0x000fe4000001ff00 */
[----:B0-----:R-:W-:Y:S02]  /*0b80*/  @P3 IADD3 R6, P6, R15, R6, RZ ;  /* 0x000000060f063210 */ /* 0x001fe40007fde0ff */
[----:B------:R-:W-:Y:S02]  /*0b90*/  MOV R40, RZ ;  /* 0x000000ff00287202 */ /* 0x000fe40000000f00 */
[----:B------:R-:W-:Y:S01]  /*0ba0*/  @P0 IADD3.X R15, R26, R11, RZ, P4, !PT ;  /* 0x0000000b1a0f0210 */ /* 0x000fe200027fe4ff */
[----:B------:R-:W5:Y:S01]  /*0bb0*/  @P2 LDG.E R37, desc[UR14][R18.64] ;  /* 0x0000000e12252981 */ /* 0x000f62000c1e1900 */
[----:B------:R-:W-:-:S03]  /*0bc0*/  @P3 IADD3.X R11, R24, R13, RZ, P5, !PT ;  /* 0x0000000d180b3210 */ /* 0x000fc60002ffe4ff */
[----:B------:R-:W5:Y:S04]  /*0bd0*/  @P2 LDG.E R40, desc[UR14][R22.64] ;  /* 0x0000000e16282981 */ /* 0x000f68000c1e1900 */
[----:B------:R-:W5:Y:S01]  /*0be0*/  @P3 LDG.E R36, desc[UR14][R10.64] ;  /* 0x0000000e0a243981 */ /* 0x000f62000c1e1900 */
[----:B------:R-:W-:-:S06]  /*0bf0*/  CS2R R34, SRZ ;  /* 0x0000000000227805 */ /* 0x000fcc000001ff00 */
[----:B------:R-:W5:Y:S04]  /*0c00*/  @P0 LDG.E R35, desc[UR14][R16.64] ;  /* 0x0000000e10230981 */ /* 0x000f68000c1e1900 */
[----:B------:R-:W5:Y:S01]  /*0c10*/  @P0 LDG.E R34, desc[UR14][R14.64] ;  /* 0x0000000e0e220981 */ /* 0x000f62000c1e1900 */
[----:B------:R-:W-:Y:S02]  /*0c20*/  MOV R32, RZ ;  /* 0x000000ff00207202 */ /* 0x000fe40000000f00 */
[----:B------:R-:W-:Y:S01]  /*0c30*/  @P3 IADD3.X R7, R24, R7, RZ, P6, !PT ;  /* 0x0000000718073210 */ /* 0x000fe200037fe4ff */
[----:B------:R-:W-:Y:S01]  /*0c40*/  UMOV UR11, 0x3f800000 ;  /* 0x3f800000000b7882 */ /* 0x000fe20000000000 */
[----:B------:R-:W-:Y:S01]  /*0c50*/  BSSY B0, `(.L_x_708) ;  /* 0x000001e000007945 */ /* 0x000fe20003800000 */
[----:B------:R-:W-:-:S02]  /*0c60*/  ISETP.NE.AND P4, PT, RZ, UR12, PT ;  /* 0x0000000cff007c0c */ /* 0x000fc4000bf85270 */
[----:B------:R0:W5:Y:S02]  /*0c70*/  @P3 LDG.E R32, desc[UR14][R6.64] ;  /* 0x0000000e06203981 */ /* 0x000164000c1e1900 */
[----:B0-----:R-:W-:Y:S02]  /*0c80*/  CS2R R6, SRZ ;  /* 0x0000000000067805 */ /* 0x001fe4000001ff00 */
[----:B----4-:R-:W-:-:S13]  /*0c90*/  R2UR UR13, R8 ;  /* 0x00000000080d72ca */ /* 0x010fda00000e0000 */
        /* <DEDUP_REMOVED lines=10> */
[----:B------:R-:W-:Y:S01]  /*0d40*/  ISETP.GT.U32.AND P0, PT, R46, 0xdf, PT ;  /* 0x000000df2e00780c */ /* 0x000fe20003f04070 */
[--C-:B------:R-:W-:Y:S02]  /*0d50*/  HADD2.F32 R14, -RZ, R39.reuse.H0_H0 ;  /* 0x20000027ff0e7230 */ /* 0x100fe40000004100 */
[----:B------:R-:W-:-:S08]  /*0d60*/  HADD2.F32 R15, -RZ, R39.H1_H1 ;  /* 0x30000027ff0f7230 */ /* 0x000fd00000004100 */
        /* <DEDUP_REMOVED lines=12> */
.L_x_709:
[----:B------:R-:W-:Y:S05]  /*0e30*/  BSYNC B0 ;  /* 0x0000000000007941 */ /* 0x000fea0003800000 */
.L_x_708:
[----:B0-----:R-:W-:Y:S01]  /*0e40*/  FADD.FTZ R11, R14, -UR13 ;  /* 0x8000000d0e0b7e21 */ /* 0x001fe20008010000 */
[----:B------:R-:W-:Y:S01]  /*0e50*/  FADD.FTZ R10, R15, -UR13 ;  /* 0x8000000d0f0a7e21 */ /* 0x000fe20008010000 */
[--C-:B-----5:R-:W-:Y:S02]  /*0e60*/  HADD2.F32 R12, -RZ, R38.reuse.H0_H0 ;  /* 0x20000026ff0c7230 */ /* 0x120fe40000004100 */
[----:B------:R-:W-:Y:S02]  /*0e70*/  HADD2.F32 R13, -RZ, R38.H1_H1 ;  /* 0x30000026ff0d7230 */ /* 0x000fe40000004100 */
        /* <DEDUP_REMOVED lines=21> */
.L_x_710:
[----:B------:R-:W-:Y:S01]  /*0fd0*/  FMUL.FTZ R14, R12, R6 ;  /* 0x000000060c0e7220 */ /* 0x000fe20000410000 */
[--C-:B------:R-:W-:Y:S02]  /*0fe0*/  HADD2.F32 R16, -RZ, R40.reuse.H0_H0 ;  /* 0x20000028ff107230 */ /* 0x100fe40000004100 */
[----:B------:R-:W-:Y:S01]  /*0ff0*/  FMUL.FTZ R19, R13, R7 ;  /* 0x000000070d137220 */ /* 0x000fe20000410000 */
[----:B------:R-:W-:Y:S02]  /*1000*/  HADD2.F32 R17, -RZ, R40.H1_H1 ;  /* 0x30000028ff117230 */ /* 0x000fe40000004100 */
[----:B------:R-:W-:Y:S01]  /*1010*/  FFMA.FTZ R15, R11, R14, RZ ;  /* 0x0000000e0b0f7223 */ /* 0x000fe200000100ff */
[----:B------:R-:W-:Y:S01]  /*1020*/  FADD.FTZ R14, RZ, R14 ;  /* 0x0000000eff0e7221 */ /* 0x000fe20000010000 */
[----:B------:R-:W-:Y:S01]  /*1030*/  FADD.FTZ R16, R16, -UR13 ;  /* 0x8000000d10107e21 */ /* 0x000fe20008010000 */
[----:B------:R-:W-:Y:S01]  /*1040*/  FADD.FTZ R20, R17, -UR13 ;  /* 0x8000000d11147e21 */ /* 0x000fe20008010000 */
[----:B------:R-:W-:Y:S01]  /*1050*/  FFMA.FTZ R18, R10, R19, R15 ;  /* 0x000000130a127223 */ /* 0x000fe2000001000f */
[----:B------:R-:W-:Y:S01]  /*1060*/  FADD.FTZ R19, R19, R14 ;  /* 0x0000000e13137221 */ /* 0x000fe20000010000 */
[----:B------:R-:W-:Y:S01]  /*1070*/  FMUL.FTZ R17, R16, UR11 ;  /* 0x0000000b10117c20 */ /* 0x000fe20008410000 */
[----:B------:R-:W-:-:S02]  /*1080*/  HADD2.F32 R15, -RZ, R37.H0_H0 ;  /* 0x20000025ff0f7230 */ /* 0x000fc40000004100 */
        /* <DEDUP_REMOVED lines=21> */
.L_x_711:
[----:B------:R-:W-:Y:S01]  /*11e0*/  FMUL.FTZ R22, R15, R6 ;  /* 0x000000060f167220 */ /* 0x000fe20000410000 */
[--C-:B------:R-:W-:Y:S02]  /*11f0*/  HADD2.F32 R20, -RZ, R35.reuse.H0_H0 ;  /* 0x20000023ff147230 */ /* 0x100fe40000004100 */
[----:B------:R-:W-:Y:S01]  /*1200*/  FMUL.FTZ R25, R14, R7 ;  /* 0x000000070e197220 */ /* 0x000fe20000410000 */
[----:B------:R-:W-:Y:S02]  /*1210*/  HADD2.F32 R24, -RZ, R35.H1_H1 ;  /* 0x30000023ff187230 */ /* 0x000fe40000004100 */
[----:B------:R-:W-:Y:S01]  /*1220*/  FFMA.FTZ R23, R17, R22, R18 ;  /* 0x0000001611177223 */ /* 0x000fe20000010012 */
[----:B------:R-:W-:Y:S01]  /*1230*/  FADD.FTZ R22, R19, R22 ;  /* 0x0000001613167221 */ /* 0x000fe20000010000 */
[----:B------:R-:W-:Y:S01]  /*1240*/  FADD.FTZ R19, R20, -UR13 ;  /* 0x8000000d14137e21 */ /* 0x000fe20008010000 */
[--C-:B------:R-:W-:Y:S02]  /*1250*/  HADD2.F32 R21, -RZ, R34.reuse.H0_H0 ;  /* 0x20000022ff157230 */ /* 0x100fe40000004100 */
[----:B------:R-:W-:Y:S01]  /*1260*/  FADD.FTZ R18, R24, -UR13 ;  /* 0x8000000d18127e21 */ /* 0x000fe20008010000 */
[----:B------:R-:W-:-:S02]  /*1270*/  HADD2.F32 R20, -RZ, R34.H1_H1 ;  /* 0x30000022ff147230 */ /* 0x000fc40000004100 */
        /* <DEDUP_REMOVED lines=21> */
.L_x_712:
[----:B------:R-:W-:Y:S01]  /*13d0*/  FFMA.FTZ R26, R16, R25, R23 ;  /* 0x00000019101a7223 */ /* 0x000fe20000010017 */
[----:B------:R-:W-:Y:S01]  /*13e0*/  FMUL.FTZ R24, R21, R6 ;  /* 0x0000000615187220 */ /* 0x000fe20000410000 */
[----:B------:R-:W-:Y:S01]  /*13f0*/  FADD.FTZ R25, R25, R22 ;  /* 0x0000001619197221 */ /* 0x000fe20000010000 */
[----:B------:R-:W-:Y:S01]  /*1400*/  FMUL.FTZ R27, R20, R7 ;  /* 0x00000007141b7220 */ /* 0x000fe20000410000 */
[--C-:B------:R-:W-:Y:S02]  /*1410*/  HADD2.F32 R22, -RZ, R36.reuse.H0_H0 ;  /* 0x20000024ff167230 */ /* 0x100fe40000004100 */
[----:B------:R-:W-:Y:S01]  /*1420*/  FFMA.FTZ R23, R19, R24, R26 ;  /* 0x0000001813177223 */ /* 0x000fe2000001001a */
[----:B------:R-:W-:Y:S01]  /*1430*/  FADD.FTZ R24, R25, R24 ;  /* 0x0000001819187221 */ /* 0x000fe20000010000 */
[----:B------:R-:W-:Y:S02]  /*1440*/  HADD2.F32 R25, -RZ, R36.H1_H1 ;  /* 0x30000024ff197230 */ /* 0x000fe40000004100 */
[----:B------:R-:W-:Y:S01]  /*1450*/  FFMA.FTZ R26, R18, R27, R23 ;  /* 0x0000001b121a7223 */ /* 0x000fe20000010017 */
[----:B------:R-:W-:Y:S01]  /*1460*/  FADD.FTZ R27, R27, R24 ;  /* 0x000000181b1b7221 */ /* 0x000fe20000010000 */
[----:B------:R-:W-:Y:S01]  /*1470*/  FADD.FTZ R24, R22, -UR13 ;  /* 0x8000000d16187e21 */ /* 0x000fe20008010000 */
[----:B------:R-:W-:Y:S01]  /*1480*/  FADD.FTZ R28, R25, -UR13 ;  /* 0x8000000d191c7e21 */ /* 0x000fe20008010000 */
[----:B------:R-:W-:-:S02]  /*1490*/  HADD2.F32 R23, -RZ, R32.H0_H0 ;  /* 0x20000020ff177230 */ /* 0x000fc40000004100 */
[----:B------:R-:W-:Y:S01]  /*14a0*/  FMUL.FTZ R25, R24, UR11 ;  /* 0x0000000b18197c20 */ /* 0x000fe20008410000 */
        /* <DEDUP_REMOVED lines=21> */
.L_x_713:
[----:B------:R-:W-:Y:S01]  /*1600*/  FMUL.FTZ R28, R23, R6 ;  /* 0x00000006171c7220 */ /* 0x000fe20000410000 */
[----:B------:R-:W-:Y:S01]  /*1610*/  ISETP.GT.AND P0, PT, R3, 0x1e, PT ;  /* 0x0000001e0300780c */ /* 0x000fe20003f04270 */
[----:B------:R-:W0:Y:S01]  /*1620*/  S2UR UR17, SR_CgaCtaId ;  /* 0x00000000001179c3 */ /* 0x000e220000008800 */
[----:B------:R-:W-:Y:S01]  /*1630*/  FFMA.FTZ R30, R11, R12, RZ ;  /* 0x0000000c0b1e7223 */ /* 0x000fe200000100ff */
[----:B------:R-:W-:Y:S01]  /*1640*/  FFMA.FTZ R29, R25, R28, R26 ;  /* 0x0000001c191d7223 */ /* 0x000fe2000001001a */
[----:B------:R-:W-:Y:S01]  /*1650*/  FMUL.FTZ R26, R22, R7 ;  /* 0x00000007161a7220 */ /* 0x000fe20000410000 */
[----:B------:R-:W-:Y:S01]  /*1660*/  FADD.FTZ R31, R27, R28 ;  /* 0x0000001c1b1f7221 */ /* 0x000fe20000010000 */
[----:B------:R-:W-:Y:S01]  /*1670*/  FFMA.FTZ R11, R10, R13, RZ ;  /* 0x0000000d0a0b7223 */ /* 0x000fe200000100ff */
[----:B------:R-:W-:Y:S01]  /*1680*/  FADD.FTZ R12, RZ, R12 ;  /* 0x0000000cff0c7221 */ /* 0x000fe20000010000 */
[----:B------:R-:W-:Y:S01]  /*1690*/  FFMA.FTZ R27, R24, R26, R29 ;  /* 0x0000001a181b7223 */ /* 0x000fe2000001001d */
[----:B------:R-:W-:Y:S01]  /*16a0*/  FADD.FTZ R26, R26, R31 ;  /* 0x0000001f1a1a7221 */ /* 0x000fe20000010000 */
[----:B------:R-:W-:Y:S01]  /*16b0*/  FADD.FTZ R13, RZ, R13 ;  /* 0x0000000dff0d7221 */ /* 0x000fe20000010000 */
[----:B------:R-:W-:Y:S01]  /*16c0*/  UMOV UR10, 0x400 ;  /* 0x00000400000a7882 */ /* 0x000fe20000000000 */
[----:B------:R-:W-:Y:S01]  /*16d0*/  FFMA.FTZ R30, R17, R15, R30 ;  /* 0x0000000f111e7223 */ /* 0x000fe2000001001e */
[----:B------:R-:W1:Y:S01]  /*16e0*/  SHFL.DOWN PT, R28, R27, 0x1, 0x1f ;  /* 0x08201f001b1c7f89 */ /* 0x000e6200000e0000 */
[----:B------:R-:W-:Y:S01]  /*16f0*/  UIADD3 UR5, UR10, 0x50, URZ ;  /* 0x000000500a057890 */ /* 0x000fe2000fffe03f */
[----:B------:R-:W-:Y:S01]  /*1700*/  FADD.FTZ R12, R12, R15 ;  /* 0x0000000f0c0c7221 */ /* 0x000fe20000010000 */
[----:B------:R-:W-:Y:S01]  /*1710*/  FFMA.FTZ R11, R16, R14, R11 ;  /* 0x0000000e100b7223 */ /* 0x000fe2000001000b */
[----:B------:R-:W2:Y:S01]  /*1720*/  SHFL.DOWN PT, R29, R26, 0x1, 0x1f ;  /* 0x08201f001a1d7f89 */ /* 0x000ea200000e0000 */
[----:B------:R-:W-:Y:S01]  /*1730*/  FADD.FTZ R13, R13, R14 ;  /* 0x0000000e0d0d7221 */ /* 0x000fe20000010000 */
[----:B------:R-:W-:Y:S01]  /*1740*/  ISETP.NE.AND P3, PT, R46, RZ, PT ;  /* 0x000000ff2e00720c */ /* 0x000fe20003f65270 */
[----:B------:R-:W-:Y:S01]  /*1750*/  FFMA.FTZ R30, R19, R21, R30 ;  /* 0x00000015131e7223 */ /* 0x000fe2000001001e */
[----:B------:R-:W-:Y:S01]  /*1760*/  FADD.FTZ R14, R12, R21 ;  /* 0x000000150c0e7221 */ /* 0x000fe20000010000 */
[----:B------:R-:W-:Y:S01]  /*1770*/  FFMA.FTZ R11, R18, R20, R11 ;  /* 0x00000014120b7223 */ /* 0x000fe2000001000b */
[----:B------:R-:W-:Y:S01]  /*1780*/  FADD.FTZ R15, R13, R20 ;  /* 0x000000140d0f7221 */ /* 0x000fe20000010000 */
[----:B------:R-:W-:Y:S01]  /*1790*/  FFMA.FTZ R12, R25, R23, R30 ;  /* 0x00000017190c7223 */ /* 0x000fe2000001001e */
[----:B0-----:R-:W-:Y:S01]  /*17a0*/  ULEA UR5, UR17, UR5, 0x18 ;  /* 0x0000000511057291 */ /* 0x001fe2000f8ec03f */
[----:B------:R-:W-:Y:S01]  /*17b0*/  FFMA.FTZ R13, R24, R22, R11 ;  /* 0x00000016180d7223 */ /* 0x000fe2000001000b */
[----:B------:R-:W-:Y:S01]  /*17c0*/  FADD.FTZ R14, R14, R23 ;  /* 0x000000170e0e7221 */ /* 0x000fe20000010000 */
[----:B------:R-:W-:Y:S01]  /*17d0*/  FADD.FTZ R15, R15, R22 ;  /* 0x000000160f0f7221 */ /* 0x000fe20000010000 */
[----:B------:R-:W-:Y:S01]  /*17e0*/  BSSY B0, `(.L_x_714) ;  /* 0x0000030000007945 */ /* 0x000fe20003800000 */
[----:B------:R-:W-:-:S02]  /*17f0*/  ISETP.GT.U32.AND P5, PT, R46, 0x6, PT ;  /* 0x000000062e00780c */ /* 0x000fc40003fa4070 */
[----:B------:R-:W-:Y:S01]  /*1800*/  LEA R48, R46, UR5, 0x4 ;  /* 0x000000052e307c11 */ /* 0x000fe2000f8e20ff */
[----:B-1----:R-:W-:-:S04]  /*1810*/  @!P0 FADD.FTZ R27, R27, R28 ;  /* 0x0000001c1b1b8221 */ /* 0x002fc80000010000 */
[----:B------:R-:W-:Y:S01]  /*1820*/  STS.128 [R48], R12 ;  /* 0x0000000c30007388 */ /* 0x000fe20000000c00 */
[----:B--2---:R-:W-:-:S03]  /*1830*/  @!P0 FADD.FTZ R26, R26, R29 ;  /* 0x0000001d1a1a8221 */ /* 0x004fc60000010000 */
        /* <DEDUP_REMOVED lines=42> */
.L_x_715:
[----:B------:R-:W-:Y:S05]  /*1ae0*/  BSYNC B0 ;  /* 0x0000000000007941 */ /* 0x000fea0003800000 */
.L_x_714:
[----:B------:R-:W-:Y:S06]  /*1af0*/  BAR.SYNC.DEFER_BLOCKING 0x0 ;  /* 0x0000000000007b1d */ /* 0x000fec0000010000 */
[----:B------:R-:W-:Y:S04]  /*1b00*/  BSSY B0, `(.L_x_716) ;  /* 0x000009d000007945 */ /* 0x000fe80003800000 */
[----:B------:R-:W-:Y:S05]  /*1b10*/  @P5 BRA `(.L_x_717) ;  /* 0x00000008006c5947 */ /* 0x000fea0003800000 */
[----:B------:R-:W1:Y:S04]  /*1b20*/  LDS.128 R16, [R48+0x70] ;  /* 0x0000700030107984 */ /* 0x000e680000000c00 */
[----:B------:R-:W2:Y:S04]  /*1b30*/  LDS.128 R20, [R48+0xe0] ;  /* 0x0000e00030147984 */ /* 0x000ea80000000c00 */
        /* <DEDUP_REMOVED lines=8> */
[----:B------:R-:W1:Y:S01]  /*1bc0*/  LDS.128 R12, [R48+0x230] ;  /* 0x00023000300c7984 */ /* 0x000e620000000c00 */
[----:B------:R-:W-:Y:S01]  /*1bd0*/  FADD.FTZ R21, R17, R22 ;  /* 0x0000001611157221 */ /* 0x000fe20000010000 */
[----:B------:R-:W-:Y:S01]  /*1be0*/  FADD.FTZ R22, R18, R23 ;  /* 0x0000001712167221 */ /* 0x000fe20000010000 */
[----:B---3--:R-:W-:Y:S01]  /*1bf0*/  FADD.FTZ R49, R49, R24 ;  /* 0x0000001831317221 */ /* 0x008fe20000010000 */
[----:B------:R-:W-:Y:S01]  /*1c00*/  FADD.FTZ R20, R20, R25 ;  /* 0x0000001914147221 */ /* 0x000fe20000010000 */
[----:B------:R-:W2:Y:S01]  /*1c10*/  LDS.128 R16, [R48+0x2a0] ;  /* 0x0002a00030107984 */ /* 0x000ea20000000c00 */
[----:B------:R-:W-:Y:S01]  /*1c20*/  FADD.FTZ R25, R21, R26 ;  /* 0x0000001a15197221 */ /* 0x000fe20000010000 */
[----:B------:R-:W-:Y:S01]  /*1c30*/  FADD.FTZ R24, R22, R27 ;  /* 0x0000001b16187221 */ /* 0x000fe20000010000 */
[----:B----4-:R-:W-:Y:S01]  /*1c40*/  FADD.FTZ R49, R49, R28 ;  /* 0x0000001c31317221 */ /* 0x010fe20000010000 */
[----:B------:R-:W-:Y:S01]  /*1c50*/  FADD.FTZ R28, R20, R29 ;  /* 0x0000001d141c7221 */ /* 0x000fe20000010000 */
[----:B------:R-:W-:Y:S01]  /*1c60*/  FADD.FTZ R29, R25, R30 ;  /* 0x0000001e191d7221 */ /* 0x000fe20000010000 */
[----:B------:R-:W3:Y:S01]  /*1c70*/  LDS.128 R20, [R48+0x310] ;  /* 0x0003100030147984 */ /* 0x000ee20000000c00 */
[----:B------:R-:W-:-:S03]  /*1c80*/  FADD.FTZ R30, R24, R31 ;  /* 0x0000001f181e7221 */ /* 0x000fc60000010000 */
[----:B------:R-:W4:Y:S01]  /*1c90*/  LDS.128 R24, [R48+0x380] ;  /* 0x0003800030187984 */ /* 0x000f220000000c00 */
[----:B-1----:R-:W-:Y:S01]  /*1ca0*/  FADD.FTZ R31, R49, R12 ;  /* 0x0000000c311f7221 */ /* 0x002fe20000010000 */
[----:B------:R-:W-:Y:S01]  /*1cb0*/  FADD.FTZ R28, R28, R13 ;  /* 0x0000000d1c1c7221 */ /* 0x000fe20000010000 */
[----:B------:R-:W-:Y:S01]  /*1cc0*/  FADD.FTZ R29, R29, R14 ;  /* 0x0000000e1d1d7221 */ /* 0x000fe20000010000 */
[----:B------:R-:W-:Y:S02]  /*1cd0*/  FADD.FTZ R30, R30, R15 ;  /* 0x0000000f1e1e7221 */ /* 0x000fe40000010000 */
[----:B------:R-:W1:Y:S01]  /*1ce0*/  LDS.128 R12, [R48+0x3f0] ;  /* 0x0003f000300c7984 */ /* 0x000e620000000c00 */
[----:B--2---:R-:W-:Y:S01]  /*1cf0*/  FADD.FTZ R31, R31, R16 ;  /* 0x000000101f1f7221 */ /* 0x004fe20000010000 */
[----:B------:R-:W-:Y:S01]  /*1d00*/  FADD.FTZ R28, R28, R17 ;  /* 0x000000111c1c7221 */ /* 0x000fe20000010000 */
[----:B------:R-:W-:Y:S01]  /*1d10*/  FADD.FTZ R29, R29, R18 ;  /* 0x000000121d1d7221 */ /* 0x000fe20000010000 */
[----:B------:R-:W-:-:S02]  /*1d20*/  FADD.FTZ R30, R30, R19 ;  /* 0x000000131e1e7221 */ /* 0x000fc40000010000 */
[----:B------:R-:W2:Y:S01]  /*1d30*/  LDS.128 R16, [R48+0x460] ;  /* 0x0004600030107984 */ /* 0x000ea20000000c00 */
[----:B---3--:R-:W-:Y:S01]  /*1d40*/  FADD.FTZ R31, R31, R20 ;  /* 0x000000141f1f7221 */ /* 0x008fe20000010000 */
[----:B------:R-:W-:Y:S01]  /*1d50*/  FADD.FTZ R28, R28, R21 ;  /* 0x000000151c1c7221 */ /* 0x000fe20000010000 */
[----:B------:R-:W-:Y:S01]  /*1d60*/  FADD.FTZ R29, R29, R22 ;  /* 0x000000161d1d7221 */ /* 0x000fe20000010000 */
[----:B------:R-:W-:Y:S01]  /*1d70*/  FADD.FTZ R30, R30, R23 ;  /* 0x000000171e1e7221 */ /* 0x000fe20000010000 */
[----:B----4-:R-:W-:Y:S01]  /*1d80*/  FADD.FTZ R31, R31, R24 ;  /* 0x000000181f1f7221 */ /* 0x010fe20000010000 */
[----:B------:R-:W3:Y:S01]  /*1d90*/  LDS.128 R20, [R48+0x4d0] ;  /* 0x0004d00030147984 */ /* 0x000ee20000000c00 */
[----:B------:R-:W-:Y:S01]  /*1da0*/  FADD.FTZ R28, R28, R25 ;  /* 0x000000191c1c7221 */ /* 0x000fe20000010000 */
[----:B------:R-:W-:Y:S01]  /*1db0*/  FADD.FTZ R29, R29, R26 ;  /* 0x0000001a1d1d7221 */ /* 0x000fe20000010000 */
[----:B------:R-:W-:Y:S02]  /*1dc0*/  FADD.FTZ R30, R30, R27 ;  /* 0x0000001b1e1e7221 */ /* 0x000fe40000010000 */
[----:B------:R-:W4:Y:S01]  /*1dd0*/  LDS.128 R24, [R48+0x540] ;  /* 0x0005400030187984 */ /* 0x000f220000000c00 */
        /* <DEDUP_REMOVED lines=8> */
[----:B------:R-:W-:Y:S02]  /*1e60*/  FADD.FTZ R30, R30, R19 ;  /* 0x000000131e1e7221 */ /* 0x000fe40000010000 */
[----:B------:R-:W2:Y:S01]  /*1e70*/  LDS.128 R16, [R48+0x620] ;  /* 0x0006200030107984 */ /* 0x000ea20000000c00 */
        /* <DEDUP_REMOVED lines=24> */
[----:B------:R-:W-:Y:S01]  /*2000*/  LDS.128 R20, [R48+0x8c0] ;  /* 0x0008c00030147984 */ /* 0x000fe20000000c00 */
[----:B----4-:R-:W-:Y:S01]  /*2010*/  FADD.FTZ R31, R31, R24 ;  /* 0x000000181f1f7221 */ /* 0x010fe20000010000 */
[----:B------:R-:W-:Y:S01]  /*2020*/  FADD.FTZ R28, R28, R25 ;  /* 0x000000191c1c7221 */ /* 0x000fe20000010000 */
[----:B------:R-:W-:Y:S01]  /*2030*/  FADD.FTZ R29, R29, R26 ;  /* 0x0000001a1d1d7221 */ /* 0x000fe20000010000 */
[----:B------:R-:W-:Y:S02]  /*2040*/  FADD.FTZ R30, R30, R27 ;  /* 0x0000001b1e1e7221 */ /* 0x000fe40000010000 */
[----:B------:R-:W3:Y:S01]  /*2050*/  LDS.128 R24, [R48+0x850] ;  /* 0x0008500030187984 */ /* 0x000ee20000000c00 */
        /* <DEDUP_REMOVED lines=9> */
[----:B------:R-:W-:Y:S01]  /*20f0*/  LDS.128 R16, [R48+0xa10] ;  /* 0x000a100030107984 */ /* 0x000fe20000000c00 */
[----:B---3--:R-:W-:Y:S01]  /*2100*/  FADD.FTZ R31, R31, R24 ;  /* 0x000000181f1f7221 */ /* 0x008fe20000010000 */
[----:B------:R-:W-:Y:S01]  /*2110*/  FADD.FTZ R28, R28, R25 ;  /* 0x000000191c1c7221 */ /* 0x000fe20000010000 */
[----:B------:R-:W-:Y:S01]  /*2120*/  FADD.FTZ R29, R29, R26 ;  /* 0x0000001a1d1d7221 */ /* 0x000fe20000010000 */
[----:B------:R-:W-:Y:S01]  /*2130*/  FADD.FTZ R30, R30, R27 ;  /* 0x0000001b1e1e7221 */ /* 0x000fe20000010000 */
[----:B------:R-:W-:Y:S01]  /*2140*/  FADD.FTZ R31, R31, R20 ;  /* 0x000000141f1f7221 */ /* 0x000fe20000010000 */
[----:B------:R-:W2:Y:S01]  /*2150*/  LDS.128 R24, [R48+0x9a0] ;  /* 0x0009a00030187984 */ /* 0x000ea20000000c00 */
[----:B------:R-:W-:Y:S01]  /*2160*/  FADD.FTZ R28, R28, R21 ;  /* 0x000000151c1c7221 */ /* 0x000fe20000010000 */
[----:B------:R-:W-:Y:S01]  /*2170*/  FADD.FTZ R29, R29, R22 ;  /* 0x000000161d1d7221 */ /* 0x000fe20000010000 */
[----:B------:R-:W-:-:S02]  /*2180*/  FADD.FTZ R30, R30, R23 ;  /* 0x000000171e1e7221 */ /* 0x000fc40000010000 */
[----:B------:R-:W3:Y:S01]  /*2190*/  LDS.128 R20, [R48+0xa80] ;  /* 0x000a800030147984 */ /* 0x000ee20000000c00 */
        /* <DEDUP_REMOVED lines=50> */
[----:B------:R-:W-:-:S07]  /*24c0*/  FADD.FTZ R15, R30, R27 ;  /* 0x0000001b1e0f7221 */ /* 0x000fce0000010000 */
.L_x_717:
[----:B------:R-:W-:Y:S05]  /*24d0*/  BSYNC B0 ;  /* 0x0000000000007941 */ /* 0x000fea0003800000 */
.L_x_716:
[----:B------:R-:W1:Y:S01]  /*24e0*/  LDC.64 R18, c[0x0][0x268] ;  /* 0x00009a00ff127b82 */ /* 0x000e620000000a00 */
[----:B------:R-:W-:Y:S01]  /*24f0*/  IMAD R5, R5, 0x7, R46 ;  /* 0x0000000705057824 */ /* 0x000fe200078e022e */
[----:B------:R-:W-:Y:S01]  /*2500*/  BSSY B0, `(.L_x_718) ;  /* 0x0000011000007945 */ /* 0x000fe20003800000 */
[----:B------:R-:W-:Y:S02]  /*2510*/  ISETP.GE.U32.AND P0, PT, R2, 0x2, PT ;  /* 0x000000020200780c */ /* 0x000fe40003f06070 */
[----:B-1----:R-:W-:Y:S01]  /*2520*/  IMAD.WIDE R18, R5, 0x4, R18 ;  /* 0x0000000405127825 */ /* 0x002fe200078e0212 */
[----:B------:R-:W-:Y:S10]  /*2530*/  @P5 BRA `(.L_x_719) ;  /* 0x0000000000345947 */ /* 0x000ff40003800000 */
        /* <DEDUP_REMOVED lines=13> */
.L_x_719:
[----:B------:R-:W-:Y:S05]  /*2610*/  BSYNC B0 ;  /* 0x0000000000007941 */ /* 0x000fea0003800000 */
.L_x_718:
[----:B------:R-:W-:Y:S05]  /*2620*/  @!P0 BRA `(.L_x_720) ;  /* 0x0000001000808947 */ /* 0x000fea0003800000 */
[----:B--2---:R-:W1:Y:S01]  /*2630*/  LDC.64 R12, c[0x0][0x258] ;  /* 0x00009600ff0c7b82 */ /* 0x004e620000000a00 */
        /* <DEDUP_REMOVED lines=10> */
[----:B------:R-:W-:Y:S01]  /*26e0*/  HFMA2.MMA R5, -RZ, RZ, 0, 5.9604644775390625e-08 ;  /* 0x00000001ff057435 */ /* 0x000fe200000001ff */
[----:B------:R-:W-:Y:S01]  /*26f0*/  VOTEU.ANY UR5, UPT, PT ;  /* 0x0000000000057886 */ /* 0x000fe200038e0100 */
[----:B------:R-:W-:Y:S01]  /*2700*/  LOP3.LUT P0, RZ, R42, 0x2, RZ, 0xc0, !PT ;  /* 0x000000022aff7812 */ /* 0x000fe2000780c0ff */
[----:B------:R-:W-:Y:S01]  /*2710*/  UFLO.U32 UR10, UR5 ;  /* 0x00000005000a72bd */ /* 0x000fe200080e0000 */
[----:B------:R-:W-:Y:S01]  /*2720*/  IMAD R15, R0, UR16, R33 ;  /* 0x00000010000f7c24 */ /* 0x000fe2000f8e0221 */
[----:B------:R-:W-:Y:S01]  /*2730*/  UPOPC UR5, UR5 ;  /* 0x00000005000572bf */ /* 0x000fe20008000000 */
[----:B------:R-:W-:-:S03]  /*2740*/  SEL R16, R2, RZ, !P0 ;  /* 0x000000ff02107207 */ /* 0x000fc60004000000 */
[----:B------:R-:W-:Y:S02]  /*2750*/  LEA R14, P6, R15, R20, 0x3 ;  /* 0x000000140f0e7211 */ /* 0x000fe400078c18ff */
[----:B------:R-:W-:Y:S02]  /*2760*/  SEL R5, R5, 0xffffffff, !P0 ;  /* 0xffffffff05057807 */ /* 0x000fe40004000000 */
[----:B------:R-:W-:Y:S02]  /*2770*/  ISETP.NE.AND P0, PT, R16, -0x1, PT ;  /* 0xffffffff1000780c */ /* 0x000fe40003f05270 */
[----:B------:R-:W-:Y:S01]  /*2780*/  LEA.HI.X R15, R15, R21, RZ, 0x3, P6 ;  /* 0x000000150f0f7211 */ /* 0x000fe200030f1cff */
[----:B------:R-:W-:-:S04]  /*2790*/  IMAD R5, R5, UR5, RZ ;  /* 0x0000000505057c24 */ /* 0x000fc8000f8e02ff */
[----:B------:R2:W-:Y:S01]  /*27a0*/  STG.E.64 desc[UR14][R14.64], R10 ;  /* 0x0000000a0e007986 */ /* 0x0005e2000c101b0e */
[----:B-1----:R-:W-:-:S13]  /*27b0*/  ISETP.EQ.U32.AND P5, PT, R3, UR10, PT ;  /* 0x0000000a03007c0c */ /* 0x002fda000bfa2070 */
[----:B------:R-:W-:Y:S06]  /*27c0*/  @P5 MEMBAR.ALL.GPU ;  /* 0x0000000000005992 */ /* 0x000fec000000a000 */
[----:B------:R-:W-:-:S00]  /*27d0*/  @P5 ERRBAR ;  /* 0x00000000000059ab */ /* 0x000fc00000000000 */
[----:B------:R-:W-:Y:S06]  /*27e0*/  @P5 CGAERRBAR ;  /* 0x00000000000055ab */ /* 0x000fec0000000000 */
[----:B------:R2:W-:Y:S01]  /*27f0*/  @P5 REDG.E.ADD.S32.STRONG.GPU desc[UR14][R12.64], R5 ;  /* 0x000000050c00598e */ /* 0x0005e2000c10e38e */
[----:B------:R-:W-:Y:S05]  /*2800*/  @!P0 BRA `(.L_x_721) ;  /* 0x0000000000148947 */ /* 0x000fea0003800000 */
.L_x_722:
[----:B--2---:R-:W2:Y:S04]  /*2810*/  LDG.E.STRONG.GPU R5, desc[UR14][R12.64] ;  /* 0x0000000e0c057981 */ /* 0x004ea8000c1ef900 */
[----:B--2---:R-:W-:Y:S01]  /*2820*/  CCTL.IVALL ;  /* 0x00000000ff00798f */ /* 0x004fe20002000000 */
[----:B------:R-:W-:Y:S05]  /*2830*/  YIELD ;  /* 0x0000000000007946 */ /* 0x000fea0003800000 */
[----:B------:R-:W-:-:S13]  /*2840*/  ISETP.NE.AND P0, PT, R5, R16, PT ;  /* 0x000000100500720c */ /* 0x000fda0003f05270 */
[----:B------:R-:W-:Y:S05]  /*2850*/  @P0 BRA `(.L_x_722) ;  /* 0xfffffffc00ec0947 */ /* 0x000fea000383ffff */
.L_x_721:
[----:B------:R-:W-:Y:S01]  /*2860*/  ISETP.NE.AND P0, PT, R2, RZ, PT ;  /* 0x000000ff0200720c */ /* 0x000fe20003f05270 */
[----:B------:R-:W-:Y:S05]  /*2870*/  WARPSYNC.ALL ;  /* 0x0000000000007948 */ /* 0x000fea0003800000 */
[----:B------:R-:W-:Y:S07]  /*2880*/  BAR.SYNC.DEFER_BLOCKING 0x0 ;  /* 0x0000000000007b1d */ /* 0x000fee0000010000 */
[----:B------:R-:W-:Y:S05]  /*2890*/  @!P0 BRA `(.L_x_720) ;  /* 0x0000000c00e48947 */ /* 0x000fea0003800000 */
[----:B--2---:R-:W-:Y:S02]  /*28a0*/  IADD3 R5, R2, -0x1, RZ ;  /* 0xffffffff02057810 */ /* 0x004fe40007ffe0ff */
        /* <DEDUP_REMOVED lines=8> */
[----:B------:R-:W-:-:S11]  /*2930*/  PLOP3.LUT P0, PT, PT, PT, PT, 0x80, 0x0 ;  /* 0x000000000000781c */ /* 0x000fd60003f0f070 */
[----:B------:R-:W-:Y:S05]  /*2940*/  @!P5 BRA `(.L_x_725) ;  /* 0x0000000400d0d947 */ /* 0x000fea0003800000 */
[----:B------:R-:W-:-:S13]  /*2950*/  PLOP3.LUT P0, PT, PT, PT, PT, 0x8, 0x0 ;  /* 0x000000000000781c */ /* 0x000fda0003f0e170 */
.L_x_726:
        /* <DEDUP_REMOVED lines=115> */
.L_x_725:
        /* <DEDUP_REMOVED lines=38> */
[----:B------:R-:W-:-:S02]  /*32f0*/  ISETP.EQ.OR P6, PT, R22, UR16, P3 ;  /* 0x0000001016007c0c */ /* 0x000fc40009fc2670 */
[----:B----4-:R-:W-:Y:S01]  /*3300*/  @!P5 FADD.FTZ R10, R10, R16 ;  /* 0x000000100a0ad221 */ /* 0x010fe20000010000 */
[----:B------:R-:W-:Y:S01]  /*3310*/  @!P5 FADD.FTZ R11, R11, R17 ;  /* 0x000000110b0bd221 */ /* 0x000fe20000010000 */
[----:B------:R-:W-:-:S05]  /*3320*/  ISETP.EQ.OR P5, PT, R23, UR16, P3 ;  /* 0x0000001017007c0c */ /* 0x000fca0009fa2670 */
[----:B------:R-:W-:-:S04]  /*3330*/  @!P0 IMAD R13, R0, R19, R33 ;  /* 0x00000013000d8224 */ /* 0x000fc800078e0221 */
[----:B------:R-:W-:Y:S02]  /*3340*/  @!P6 IMAD R15, R0, R22, R33 ;  /* 0x00000016000fe224 */ /* 0x000fe400078e0221 */
[----:B------:R-:W-:-:S04]  /*3350*/  @!P0 IMAD.WIDE.U32 R12, R13, 0x8, R20 ;  /* 0x000000080d0c8825 */ /* 0x000fc800078e0014 */
[----:B------:R-:W-:Y:S02]  /*3360*/  @!P6 IMAD.WIDE.U32 R14, R15, 0x8, R20 ;  /* 0x000000080f0ee825 */ /* 0x000fe400078e0014 */
[----:B------:R-:W2:Y:S02]  /*3370*/  @!P0 LDG.E.64 R12, desc[UR14][R12.64] ;  /* 0x0000000e0c0c8981 */ /* 0x000ea4000c1e1b00 */
[----:B------:R-:W-:Y:S02]  /*3380*/  @!P5 IMAD R17, R0, R23, R33 ;  /* 0x000000170011d224 */ /* 0x000fe400078e0221 */
[----:B------:R-:W3:Y:S02]  /*3390*/  @!P6 LDG.E.64 R14, desc[UR14][R14.64] ;  /* 0x0000000e0e0ee981 */ /* 0x000ee4000c1e1b00 */
[----:B------:R-:W-:-:S06]  /*33a0*/  @!P5 IMAD.WIDE.U32 R16, R17, 0x8, R20 ;  /* 0x000000081110d825 */ /* 0x000fcc00078e0014 */
[----:B------:R-:W4:Y:S01]  /*33b0*/  @!P5 LDG.E.64 R16, desc[UR14][R16.64] ;  /* 0x0000000e1010d981 */ /* 0x000f22000c1e1b00 */
[----:B------:R-:W-:Y:S02]  /*33c0*/  IADD3 R5, R5, -0x4, RZ ;  /* 0xfffffffc05057810 */ /* 0x000fe40007ffe0ff */
        /* <DEDUP_REMOVED lines=9> */
.L_x_727:
[----:B------:R-:W-:-:S13]  /*3460*/  ISETP.NE.OR P0, PT, R5, RZ, P0 ;  /* 0x000000ff0500720c */ /* 0x000fda0000705670 */
[----:B------:R-:W-:Y:S05]  /*3470*/  @!P0 BRA `(.L_x_723) ;  /* 0x00000000007c8947 */ /* 0x000fea0003800000 */
.L_x_724:
        /* <DEDUP_REMOVED lines=21> */
[----:B------:R-:W-:Y:S02]  /*35d0*/  IADD3 R5, R5, -0x4, RZ ;  /* 0xfffffffc05057810 */ /* 0x000fe40007ffe0ff */
[----:B------:R-:W-:Y:S01]  /*35e0*/  IADD3 R18, R18, 0x4, RZ ;  /* 0x0000000412127810 */ /* 0x000fe20007ffe0ff */
[----:B--2---:R-:W-:Y:S01]  /*35f0*/  @!P0 FADD.FTZ R10, R10, R12 ;  /* 0x0000000c0a0a8221 */ /* 0x004fe20000010000 */
[----:B------:R-:W-:Y:S01]  /*3600*/  @!P0 FADD.FTZ R11, R11, R13 ;  /* 0x0000000d0b0b8221 */ /* 0x000fe20000010000 */
[----:B------:R-:W-:Y:S02]  /*3610*/  ISETP.NE.AND P0, PT, R5, RZ, PT ;  /* 0x000000ff0500720c */ /* 0x000fe40003f05270 */
[----:B---3--:R-:W-:Y:S01]  /*3620*/  @!P5 FADD.FTZ R10, R10, R14 ;  /* 0x0000000e0a0ad221 */ /* 0x008fe20000010000 */
[----:B------:R-:W-:-:S03]  /*3630*/  @!P5 FADD.FTZ R11, R11, R15 ;  /* 0x0000000f0b0bd221 */ /* 0x000fc60000010000 */
[----:B----4-:R-:W-:Y:S01]  /*3640*/  @!P6 FADD.FTZ R10, R10, R16 ;  /* 0x000000100a0ae221 */ /* 0x010fe20000010000 */
[----:B------:R-:W-:-:S06]  /*3650*/  @!P6 FADD.FTZ R11, R11, R17 ;  /* 0x000000110b0be221 */ /* 0x000fcc0000010000 */
[----:B------:R-:W-:Y:S05]  /*3660*/  @P0 BRA `(.L_x_724) ;  /* 0xfffffffc00840947 */ /* 0x000fea000383ffff */
.L_x_723:
        /* <DEDUP_REMOVED lines=11> */
.L_x_729:
[----:B------:R-:W-:Y:S05]  /*3720*/  BSYNC B0 ;  /* 0x0000000000007941 */ /* 0x000fea0003800000 */
.L_x_728:
        /* <DEDUP_REMOVED lines=16> */
.L_x_720:
[----:B------:R-:W1:Y:S01]  /*3830*/  S2UR UR10, SR_CgaCtaId ;  /* 0x00000000000a79c3 */ /* 0x000e620000008800 */
[----:B------:R-:W-:Y:S01]  /*3840*/  UMOV UR5, 0x400 ;  /* 0x0000040000057882 */ /* 0x000fe20000000000 */
[----:B--2---:R-:W-:Y:S01]  /*3850*/  IMAD.WIDE.U32 R14, R46, 0x24924925, RZ ;  /* 0x249249252e0e7825 */ /* 0x004fe200078e00ff */
[----:B------:R-:W-:-:S04]  /*3860*/  ULDC.64 UR18, c[0x0][0x290] ;  /* 0x0000a40000127ab9 */ /* 0x000fc80000000a00 */
[-C--:B------:R-:W-:Y:S01]  /*3870*/  IADD3 R5, R46, -R15.reuse, RZ ;  /* 0x8000000f2e057210 */ /* 0x080fe20007ffe0ff */
[----:B------:R-:W2:Y:S03]  /*3880*/  LDC R16, c[0x0][0x2ac] ;  /* 0x0000ab00ff107b82 */ /* 0x000ea60000000800 */
[----:B------:R-:W-:Y:S01]  /*3890*/  LEA.HI R5, R5, R15, RZ, 0x1f ;  /* 0x0000000f05057211 */ /* 0x000fe200078ff8ff */
[--C-:B------:R-:W-:Y:S02]  /*38a0*/  HADD2.F32 R15, -RZ, R40.reuse.H0_H0 ;  /* 0x20000028ff0f7230 */ /* 0x100fe40000004100 */
[----:B------:R-:W-:Y:S01]  /*38b0*/  HADD2.F32 R40, -RZ, R40.H1_H1 ;  /* 0x30000028ff287230 */ /* 0x000fe20000004100 */
[----:B------:R-:W-:Y:S01]  /*38c0*/  SHF.R.U32.HI R5, RZ, 0x2, R5 ;  /* 0x00000002ff057819 */ /* 0x000fe20000011605 */
[----:B-1----:R-:W-:-:S04]  /*38d0*/  ULEA UR5, UR10, UR5, 0x18 ;  /* 0x000000050a057291 */ /* 0x002fc8000f8ec03f */
[----:B--2---:R-:W-:-:S05]  /*38e0*/  IMAD R5, R16, UR16, R5 ;  /* 0x0000001010057c24 */ /* 0x004fca000f8e0205 */
[----:B------:R0:W-:Y:S01]  /*38f0*/  @!P3 STS.64 [UR5+0x48], R10 ;  /* 0x0000480aff00b988 */ /* 0x0001e20008000a05 */
[----:B------:R-:W-:Y:S01]  /*3900*/  BAR.SYNC.DEFER_BLOCKING 0x0 ;  /* 0x0000000000007b1d */ /* 0x000fe20000010000 */
[C---:B------:R-:W-:Y:S02]  /*3910*/  IADD3 R14, R5.reuse, 0x40, RZ ;  /* 0x00000040050e7810 */ /* 0x040fe40007ffe0ff */
[----:B------:R-:W-:Y:S02]  /*3920*/  IADD3 R5, R5, 0x60, RZ ;  /* 0x0000006005057810 */ /* 0x000fe40007ffe0ff */
[----:B------:R-:W-:Y:S01]  /*3930*/  ISETP.GE.U32.AND P0, PT, R14, UR18, PT ;  /* 0x000000120e007c0c */ /* 0x000fe2000bf06070 */
[--C-:B0-----:R-:W-:Y:S01]  /*3940*/  HADD2.F32 R10, -RZ, R39.reuse.H0_H0 ;  /* 0x20000027ff0a7230 */ /* 0x101fe20000004100 */
[----:B------:R-:W-:Y:S01]  /*3950*/  ISETP.GE.U32.AND P3, PT, R5, UR18, PT ;  /* 0x0000001205007c0c */ /* 0x000fe2000bf66070 */
[----:B------:R-:W-:Y:S01]  /*3960*/  HADD2.F32 R39, -RZ, R39.H1_H1 ;  /* 0x30000027ff277230 */ /* 0x000fe20000004100 */
[----:B------:R-:W-:Y:S01]  /*3970*/  SHF.R.S32.HI R14, RZ, 0x1f, R14 ;  /* 0x0000001fff0e7819 */ /* 0x000fe2000001140e */
[--C-:B------:R-:W-:Y:S01]  /*3980*/  HADD2.F32 R11, -RZ, R38.reuse.H0_H0 ;  /* 0x20000026ff0b7230 */ /* 0x100fe20000004100 */
[----:B------:R-:W-:Y:S01]  /*3990*/  SHF.R.S32.HI R5, RZ, 0x1f, R5 ;  /* 0x0000001fff057819 */ /* 0x000fe20000011405 */
[----:B------:R-:W-:Y:S01]  /*39a0*/  FADD.FTZ R10, R10, -UR13 ;  /* 0x8000000d0a0a7e21 */ /* 0x000fe20008010000 */
[----:B------:R-:W-:Y:S01]  /*39b0*/  ISETP.GE.AND.EX P0, PT, R14, UR19, PT, P0 ;  /* 0x000000130e007c0c */ /* 0x000fe2000bf06300 */
[----:B------:R-:W-:Y:S01]  /*39c0*/  FADD.FTZ R39, R39, -UR13 ;  /* 0x8000000d27277e21 */ /* 0x000fe20008010000 */
[----:B------:R-:W-:Y:S01]  /*39d0*/  ISETP.GE.AND.EX P3, PT, R5, UR19, PT, P3 ;  /* 0x0000001305007c0c */ /* 0x000fe2000bf66330 */
[----:B------:R-:W-:-:S02]  /*39e0*/  HADD2.F32 R38, -RZ, R38.H1_H1 ;  /* 0x30000026ff267230 */ /* 0x000fc40000004100 */
        /* <DEDUP_REMOVED lines=25> */
.L_x_730:
[----:B------:R-:W-:Y:S04]  /*3b80*/  BSSY B0, `(.L_x_731) ;  /* 0x0000015000007945 */ /* 0x000fe80003800000 */
[----:B------:R-:W-:Y:S05]  /*3b90*/  @!P1 BRA `(.L_x_732) ;  /* 0x00000000004c9947 */ /* 0x000fea0003800000 */
[C-C-:B------:R-:W-:Y:S01]  /*3ba0*/  FFMA.FTZ R10, R5.reuse, R25, R14.reuse ;  /* 0x00000019050a7223 */ /* 0x140fe2000001000e */
[----:B------:R-:W-:Y:S01]  /*3bb0*/  SHF.R.S32.HI R16, RZ, 0x1f, R45 ;  /* 0x0000001fff107819 */ /* 0x000fe2000001142d */
[----:B------:R-:W-:Y:S01]  /*3bc0*/  ULDC.64 UR18, c[0x0][0x288] ;  /* 0x0000a20000127ab9 */ /* 0x000fe20000000a00 */
[----:B------:R-:W-:Y:S01]  /*3bd0*/  FFMA.FTZ R13, R5, R20, R14 ;  /* 0x00000014050d7223 */ /* 0x000fe2000001000e */
        /* <DEDUP_REMOVED lines=10> */
[----:B------:R-:W-:Y:S02]  /*3c80*/  LEA R12, P5, R10, UR18, 0x1 ;  /* 0x000000120a0c7c11 */ /* 0x000fe4000f8a08ff */
[----:B------:R-:W-:Y:S02]  /*3c90*/  IADD3 R19, R11, R19, RZ ;  /* 0x000000130b137210 */ /* 0x000fe40007ffe0ff */
[----:B------:R-:W-:Y:S02]  /*3ca0*/  F2FP.F16.F32.PACK_AB R11, R16, R17 ;  /* 0x00000011100b723e */ /* 0x000fe400000000ff */
[----:B------:R-:W-:-:S05]  /*3cb0*/  LEA.HI.X R13, R10, UR19, R19, 0x1, P5 ;  /* 0x000000130a0d7c11 */ /* 0x000fca000a8f0c13 */
[----:B------:R0:W-:Y:S02]  /*3cc0*/  STG.E desc[UR14][R12.64], R11 ;  /* 0x0000000b0c007986 */ /* 0x0001e4000c10190e */
.L_x_732:
[----:B------:R-:W-:Y:S05]  /*3cd0*/  BSYNC B0 ;  /* 0x0000000000007941 */ /* 0x000fea0003800000 */
.L_x_731:
[----:B------:R-:W-:Y:S01]  /*3ce0*/  FADD.FTZ R15, R15, -UR13 ;  /* 0x8000000d0f0f7e21 */ /* 0x000fe20008010000 */
[----:B------:R-:W-:Y:S01]  /*3cf0*/  FADD.FTZ R40, R40, -UR13 ;  /* 0x8000000d28287e21 */ /* 0x000fe20008010000 */
[--C-:B0-----:R-:W-:Y:S02]  /*3d00*/  HADD2.F32 R11, -RZ, R37.reuse.H0_H0 ;  /* 0x20000025ff0b7230 */ /* 0x101fe40000004100 */
        /* <DEDUP_REMOVED lines=22> */
.L_x_733:
[----:B------:R-:W-:Y:S04]  /*3e70*/  BSSY B0, `(.L_x_734) ;  /* 0x0000016000007945 */ /* 0x000fe80003800000 */
[----:B------:R-:W-:Y:S05]  /*3e80*/  @!P2 BRA `(.L_x_735) ;  /* 0x000000000050a947 */ /* 0x000fea0003800000 */
[----:B------:R-:W-:Y:S01]  /*3e90*/  IADD3 R17, R45, 0x20, RZ ;  /* 0x000000202d117810 */ /* 0x000fe20007ffe0ff */
[C-C-:B------:R-:W-:Y:S01]  /*3ea0*/  FFMA.FTZ R12, R5.reuse, R23, R14.reuse ;  /* 0x00000017050c7223 */ /* 0x140fe2000001000e */
[----:B------:R-:W-:Y:S01]  /*3eb0*/  FFMA.FTZ R13, R5, R40, R14 ;  /* 0x00000028050d7223 */ /* 0x000fe2000001000e */
[----:B------:R-:W-:Y:S01]  /*3ec0*/  ULDC.64 UR18, c[0x0][0x288] ;  /* 0x0000a20000127ab9 */ /* 0x000fe20000000a00 */
[----:B------:R-:W-:Y:S01]  /*3ed0*/  SHF.R.S32.HI R15, RZ, 0x1f, R17 ;  /* 0x0000001fff0f7819 */ /* 0x000fe20000011411 */
[----:B------:R-:W-:Y:S01]  /*3ee0*/  FFMA.FTZ R12, R11, R6, -R12 ;  /* 0x000000060b0c7223 */ /* 0x000fe2000001080c */
[----:B------:R-:W-:Y:S01]  /*3ef0*/  FFMA.FTZ R13, R10, R7, -R13 ;  /* 0x000000070a0d7223 */ /* 0x000fe2000001080d */
[----:B------:R-:W-:Y:S02]  /*3f00*/  MOV R10, R50 ;  /* 0x00000032000a7202 */ /* 0x000fe40000000f00 */
[----:B------:R-:W-:Y:S01]  /*3f10*/  MOV R11, R53 ;  /* 0x00000035000b7202 */ /* 0x000fe20000000f00 */
[----:B------:R-:W-:-:S02]  /*3f20*/  IMAD R15, R15, UR18, RZ ;  /* 0x000000120f0f7c24 */ /* 0x000fc4000f8e02ff */
[----:B------:R-:W-:Y:S01]  /*3f30*/  FMUL.FTZ R16, R12, UR11 ;  /* 0x0000000b0c107c20 */ /* 0x000fe20008410000 */
[----:B------:R-:W-:-:S04]  /*3f40*/  IMAD.WIDE.U32 R10, R17, UR18, R10 ;  /* 0x00000012110a7c25 */ /* 0x000fc8000f8e000a */
[----:B------:R-:W-:Y:S01]  /*3f50*/  IMAD R17, R17, UR19, R15 ;  /* 0x0000001311117c24 */ /* 0x000fe2000f8e020f */
[----:B------:R-:W-:Y:S01]  /*3f60*/  ULDC.64 UR18, c[0x0][0x210] ;  /* 0x0000840000127ab9 */ /* 0x000fe20000000a00 */
[----:B------:R-:W-:Y:S01]  /*3f70*/  FMUL.FTZ R15, R13, UR11 ;  /* 0x0000000b0d0f7c20 */ /* 0x000fe20008410000 */
[C---:B------:R-:W-:Y:S02]  /*3f80*/  LEA R12, P5, R10.reuse, UR18, 0x1 ;  /* 0x000000120a0c7c11 */ /* 0x040fe4000f8a08ff */
[----:B------:R-:W-:Y:S02]  /*3f90*/  IADD3 R17, R11, R17, RZ ;  /* 0x000000110b117210 */ /* 0x000fe40007ffe0ff */
[----:B------:R-:W-:Y:S02]  /*3fa0*/  F2FP.F16.F32.PACK_AB R15, R15, R16 ;  /* 0x000000100f0f723e */ /* 0x000fe400000000ff */
[----:B------:R-:W-:-:S05]  /*3fb0*/  LEA.HI.X R13, R10, UR19, R17, 0x1, P5 ;  /* 0x000000130a0d7c11 */ /* 0x000fca000a8f0c11 */
[----:B------:R0:W-:Y:S02]  /*3fc0*/  STG.E desc[UR14][R12.64], R15 ;  /* 0x0000000f0c007986 */ /* 0x0001e4000c10190e */
.L_x_735:
[----:B------:R-:W-:Y:S05]  /*3fd0*/  BSYNC B0 ;  /* 0x0000000000007941 */ /* 0x000fea0003800000 */
.L_x_734:
[--C-:B------:R-:W-:Y:S01]  /*3fe0*/  HADD2.F32 R10, -RZ, R35.reuse.H0_H0 ;  /* 0x20000023ff0a7230 */ /* 0x100fe20000004100 */
[C---:B------:R-:W-:Y:S01]  /*3ff0*/  ISETP.LT.U32.AND P0, PT, R46.reuse, 0xe0, !P0 ;  /* 0x000000e02e00780c */ /* 0x040fe20004701070 */
[----:B------:R-:W-:Y:S01]  /*4000*/  HADD2.F32 R35, -RZ, R35.H1_H1 ;  /* 0x30000023ff237230 */ /* 0x000fe20000004100 */
[----:B------:R-:W-:Y:S01]  /*4010*/  ISETP.LT.U32.AND P3, PT, R46, 0xe0, !P3 ;  /* 0x000000e02e00780c */ /* 0x000fe20005f61070 */
[----:B------:R-:W-:Y:S02]  /*4020*/  HADD2.F32 R11, -RZ, R34.H0_H0 ;  /* 0x20000022ff0b7230 */ /* 0x000fe40000004100 */
[----:B0-----:R-:W-:Y:S01]  /*4030*/  FADD.FTZ R12, R10, -UR13 ;  /* 0x8000000d0a0c7e21 */ /* 0x001fe20008010000 */
[----:B------:R-:W-:Y:S02]  /*4040*/  HADD2.F32 R10, -RZ, R36.H0_H0 ;  /* 0x20000024ff0a7230 */ /* 0x000fe40000004100 */
[----:B------:R-:W-:Y:S01]  /*4050*/  FADD.FTZ R35, R35, -UR13 ;  /* 0x8000000d23237e21 */ /* 0x000fe20008010000 */
[----:B------:R-:W-:-:S02]  /*4060*/  HADD2.F32 R34, -RZ, R34.H1_H1 ;  /* 0x30000022ff227230 */ /* 0x000fc40000004100 */
        /* <DEDUP_REMOVED lines=22> */
.L_x_736:
        /* <DEDUP_REMOVED lines=13> */
[----:B------:R-:W-:Y:S01]  /*42a0*/  FMUL.FTZ R11, R34, UR11 ;  /* 0x0000000b220b7c20 */ /* 0x000fe20008410000 */
[----:B------:R-:W-:-:S04]  /*42b0*/  IMAD.WIDE.U32 R12, R16, UR18, R12 ;  /* 0x00000012100c7c25 */ /* 0x000fc8000f8e000c */
[----:B------:R-:W-:Y:S01]  /*42c0*/  F2FP.F16.F32.PACK_AB R11, R11, R18 ;  /* 0x000000120b0b723e */ /* 0x000fe200000000ff */
[----:B------:R-:W-:Y:S01]  /*42d0*/  IMAD R15, R16, UR19, R15 ;  /* 0x00000013100f7c24 */ /* 0x000fe2000f8e020f */
[----:B------:R-:W-:Y:S02]  /*42e0*/  ULDC.64 UR18, c[0x0][0x210] ;  /* 0x0000840000127ab9 */ /* 0x000fe40000000a00 */
[----:B------:R-:W-:Y:S02]  /*42f0*/  LEA R16, P0, R12, UR18, 0x1 ;  /* 0x000000120c107c11 */ /* 0x000fe4000f8008ff */
[----:B------:R-:W-:-:S04]  /*4300*/  IADD3 R15, R13, R15, RZ ;  /* 0x0000000f0d0f7210 */ /* 0x000fc80007ffe0ff */
[----:B------:R-:W-:-:S05]  /*4310*/  LEA.HI.X R17, R12, UR19, R15, 0x1, P0 ;  /* 0x000000130c117c11 */ /* 0x000fca00080f0c0f */
[----:B------:R0:W-:Y:S02]  /*4320*/  STG.E desc[UR14][R16.64], R11 ;  /* 0x0000000b10007986 */ /* 0x0001e4000c10190e */
.L_x_738:
[----:B------:R-:W-:Y:S05]  /*4330*/  BSYNC B0 ;  /* 0x0000000000007941 */ /* 0x000fea0003800000 */
.L_x_737:
        /* <DEDUP_REMOVED lines=25> */
.L_x_739:
        /* <DEDUP_REMOVED lines=17> */
[----:B------:R-:W-:Y:S02]  /*45e0*/  F2FP.F16.F32.PACK_AB R5, R5, R8 ;  /* 0x000000080505723e */ /* 0x000fe400000000ff */
[----:B------:R-:W-:-:S05]  /*45f0*/  LEA.HI.X R7, R50, UR19, R9, 0x1, P0 ;  /* 0x0000001332077c11 */ /* 0x000fca00080f0c09 */
[----:B------:R0:W-:Y:S02]  /*4600*/  STG.E desc[UR14][R6.64], R5 ;  /* 0x0000000506007986 */ /* 0x0001e4000c10190e */
.L_x_741:
[----:B------:R-:W-:Y:S05]  /*4610*/  BSYNC B0 ;  /* 0x0000000000007941 */ /* 0x000fea0003800000 */
.L_x_740:
[----:B------:R-:W-:Y:S02]  /*4620*/  IADD3 R41, R0, R41, RZ ;  /* 0x0000002900297210 */ /* 0x000fe40007ffe0ff */
[----:B------:R-:W-:Y:S02]  /*4630*/  IADD3 R42, R42, 0x1, RZ ;  /* 0x000000012a2a7810 */ /* 0x000fe40007ffe0ff */
[----:B------:R-:W-:-:S13]  /*4640*/  ISETP.GE.AND P0, PT, R41, UR4, PT ;  /* 0x0000000429007c0c */ /* 0x000fda000bf06270 */
[----:B------:R-:W-:Y:S05]  /*4650*/  @!P0 BRA `(.L_x_742) ;  /* 0xffffffbc00488947 */ /* 0x000fea000383ffff */
.L_x_707:
[----:B0-----:R-:W0:Y:S01]  /*4660*/  LDC R6, c[0x0][0xc] ;  /* 0x00000300ff067b82 */ /* 0x001e220000000800 */
[----:B------:R-:W-:Y:S01]  /*4670*/  ISETP.NE.AND P2, PT, R46, RZ, PT ;  /* 0x000000ff2e00720c */ /* 0x000fe20003f45270 */
[----:B------:R-:W-:Y:S06]  /*4680*/  BSSY B0, `(.L_x_743) ;  /* 0x0000015000007945 */ /* 0x000fec0003800000 */
[----:B------:R-:W1:Y:S08]  /*4690*/  LDC R7, c[0x0][0x10] ;  /* 0x00000400ff077b82 */ /* 0x000e700000000800 */
[----:B------:R-:W2:Y:S01]  /*46a0*/  LDC.64 R2, c[0x0][0x258] ;  /* 0x00009600ff027b82 */ /* 0x000ea20000000a00 */
[----:B0-----:R-:W-:-:S02]  /*46b0*/  IADD3 R0, R6, -0x1, RZ ;  /* 0xffffffff06007810 */ /* 0x001fc40007ffe0ff */
[----:B------:R-:W-:Y:S02]  /*46c0*/  ISETP.NE.AND P1, PT, R6, 0x1, PT ;  /* 0x000000010600780c */ /* 0x000fe40003f25270 */
[----:B------:R-:W-:Y:S02]  /*46d0*/  ISETP.NE.AND P0, PT, R0, UR16, PT ;  /* 0x0000001000007c0c */ /* 0x000fe4000bf05270 */
[C---:B-1----:R-:W-:Y:S02]  /*46e0*/  SHF.L.U32 R0, R7.reuse, 0x1, RZ ;  /* 0x0000000107007819 */ /* 0x042fe400000006ff */
[----:B------:R-:W-:Y:S02]  /*46f0*/  IADD3 R4, R7, -0x1, RZ ;  /* 0xffffffff07047810 */ /* 0x000fe40007ffe0ff */
[----:B------:R-:W-:Y:S02]  /*4700*/  SEL R5, R0, RZ, P1 ;  /* 0x000000ff00057207 */ /* 0x000fe40000800000 */
[----:B------:R-:W-:-:S03]  /*4710*/  ISETP.NE.OR P0, PT, R33, R4, P0 ;  /* 0x000000042100720c */ /* 0x000fc60000705670 */
[----:B--2---:R-:W-:Y:S01]  /*4720*/  IMAD.WIDE.U32 R2, R5, 0x4, R2 ;  /* 0x0000000405027825 */ /* 0x004fe200078e0002 */
        /* <DEDUP_REMOVED lines=10> */
.L_x_744:
[----:B------:R-:W-:Y:S05]  /*47d0*/  BSYNC B0 ;  /* 0x0000000000007941 */ /* 0x000fea0003800000 */
.L_x_743:
[----:B------:R-:W-:Y:S05]  /*47e0*/  @P0 EXIT ;  /* 0x000000000000094d */ /* 0x000fea0003800000 */
[----:B------:R-:W-:Y:S05]  /*47f0*/  @P2 BRA `(.L_x_745) ;  /* 0x0000000000202947 */ /* 0x000fea0003800000 */
[----:B------:R-:W-:-:S05]  /*4800*/  IMAD R0, R6, R7, RZ ;  /* 0x0000000706007224 */ /* 0x000fca00078e02ff */
[----:B------:R-:W-:-:S13]  /*4810*/  ISETP.NE.AND P0, PT, R0, -0x1, PT ;  /* 0xffffffff0000780c */ /* 0x000fda0003f05270 */
[----:B------:R-:W-:Y:S05]  /*4820*/  @!P0 BRA `(.L_x_745) ;  /* 0x0000000000148947 */ /* 0x000fea0003800000 */
.L_x_746:
[----:B0-----:R-:W2:Y:S04]  /*4830*/  LDG.E.STRONG.GPU R5, desc[UR14][R2.64] ;  /* 0x0000000e02057981 */ /* 0x001ea8000c1ef900 */
[----:B--2---:R-:W-:Y:S01]  /*4840*/  CCTL.IVALL ;  /* 0x00000000ff00798f */ /* 0x004fe20002000000 */
[----:B------:R-:W-:Y:S05]  /*4850*/  YIELD ;  /* 0x0000000000007946 */ /* 0x000fea0003800000 */
[----:B------:R-:W-:-:S13]  /*4860*/  ISETP.NE.AND P0, PT, R5, R0, PT ;  /* 0x000000000500720c */ /* 0x000fda0003f05270 */
[----:B------:R-:W-:Y:S05]  /*4870*/  @P0 BRA `(.L_x_746) ;  /* 0xfffffffc00ec0947 */ /* 0x000fea000383ffff */
.L_x_745:
[----:B------:R-:W-:Y:S05]  /*4880*/  WARPSYNC.ALL ;  /* 0x0000000000007948 */ /* 0x000fea0003800000 */
[----:B0-----:R-:W0:Y:S08]  /*4890*/  LDC.64 R2, c[0x0][0x288] ;  /* 0x0000a200ff027b82 */ /* 0x001e300000000a00 */
[----:B------:R-:W-:Y:S01]  /*48a0*/  BAR.SYNC.DEFER_BLOCKING 0x0 ;  /* 0x0000000000007b1d */ /* 0x000fe20000010000 */
[----:B0-----:R-:W-:-:S04]  /*48b0*/  LEA.HI R0, P0, R3, R2, RZ, 0x1 ;  /* 0x0000000203007211 */ /* 0x001fc800078108ff */
[----:B------:R-:W-:-:S04]  /*48c0*/  IADD3.X R5, RZ, R3, RZ, P0, !PT ;  /* 0x00000003ff057210 */ /* 0x000fc800007fe4ff */
        /* <DEDUP_REMOVED lines=19> */
.L_x_747:
        /* <DEDUP_REMOVED lines=23> */
.L_x_748:
        /* <DEDUP_REMOVED lines=9> */
.L_x_3291:


//--------------------- .text._Z35group_norm_nhwc_bwd_one_pass_kernelI11Fp16IOFp32WLi256ELi14ELi224EEv26Group_norm_nhwc_bwd_params --------------------------
	.section	.text._Z35group_norm_nhwc_bwd_one_pass_kernelI11Fp16IOFp32WLi256ELi14ELi224EEv26Group_norm_nhwc_bwd_params,"ax",@progbits
	.align	128
        .global         _Z35group_norm_nhwc_bwd_one_pass_kernelI11Fp16IOFp32WLi256ELi14ELi224EEv26Group_norm_nhwc_bwd_params
        .type           _Z35group_norm_nhwc_bwd_one_pass_kernelI11Fp16IOFp32WLi256ELi14ELi224EEv26Group_norm_nhwc_bwd_params,@function
        .size           _Z35group_norm_nhwc_bwd_one_pass_kernelI11Fp16IOFp32WLi256ELi14ELi224EEv26Group_norm_nhwc_bwd_params,(.L_x_3292 - _Z35group_norm_nhwc_bwd_one_pass_kernelI11Fp16IOFp32WLi256ELi14ELi224EEv26Group_norm_nhwc_bwd_params)
        .other          _Z35group_norm_nhwc_bwd_one_pass_kernelI11Fp16IOFp32WLi256ELi14ELi224EEv26Group_norm_nhwc_bwd_params,@"STO_CUDA_ENTRY STV_DEFAULT"
_Z35group_norm_nhwc_bwd_one_pass_kernelI11Fp16IOFp32WLi256ELi14ELi224EEv26Group_norm_nhwc_bwd_params:
.text._Z35group_norm_nhwc_bwd_one_pass_kernelI11Fp16IOFp32WLi256ELi14ELi224EEv26Group_norm_nhwc_bwd_params:
        /* <DEDUP_REMOVED lines=19> */
[----:B------:R-:W-:Y:S01]  /*0130*/  IMAD R47, R3, -0x7, R0 ;  /* 0xfffffff9032f7824 */ /* 0x000fe200078e0200 */
[----:B------:R-:W-:Y:S01]  /*0140*/  UIMAD.WIDE.U32 UR4, UR12, 0x3, URZ ;  /* 0x000000030c0478a5 */ /* 0x000fe2000f8e003f */
[----:B------:R-:W0:Y:S01]  /*0150*/  LDC R4, c[0x0][0x2ac] ;  /* 0x0000ab00ff047b82 */ /* 0x000e220000000800 */
[----:B------:R-:W-:Y:S02]  /*0160*/  UIMAD UR8, UR13, 0x3, URZ ;  /* 0x000000030d0878a4 */ /* 0x000fe4000f8e023f */
[----:B------:R-:W-:Y:S01]  /*0170*/  ULEA.HI UR7, UP0, UR13, UR12, URZ, 0x1 ;  /* 0x0000000c0d077291 */ /* 0x000fe2000f81083f */
[----:B------:R-:W-:Y:S01]  /*0180*/  SHF.L.U32 R47, R47, 0x1, RZ ;  /* 0x000000012f2f7819 */ /* 0x000fe200000006ff */
[----:B------:R-:W-:-:S02]  /*0190*/  UIADD3 UR8, UR5, UR8, URZ ;  /* 0x0000000805087290 */ /* 0x000fc4000fffe03f */
[----:B------:R-:W-:Y:S01]  /*01a0*/  UIADD3.X UR11, URZ, UR13, URZ, UP0, !UPT ;  /* 0x0000000d3f0b7290 */ /* 0x000fe200087fe43f */
[----:B------:R-:W1:Y:S03]  /*01b0*/  S2UR UR9, SR_CgaCtaId ;  /* 0x00000000000979c3 */ /* 0x000e660000008800 */
[----:B------:R-:W-:Y:S02]  /*01c0*/  USHF.R.S64 UR5, UR7, 0x1, UR11 ;  /* 0x0000000107057899 */ /* 0x000fe4000800100b */
[----:B------:R-:W-:-:S04]  /*01d0*/  USHF.R.S32.HI UR7, URZ, 0x1, UR11 ;  /* 0x000000013f077899 */ /* 0x000fc8000801140b */
[----:B------:R-:W-:Y:S01]  /*01e0*/  USHF.L.U64.HI UR7, UR5, 0x2, UR7 ;  /* 0x0000000205077899 */ /* 0x000fe20008010207 */
[----:B0-----:R-:W-:-:S05]  /*01f0*/  IMAD R2, R4, UR16, R3 ;  /* 0x0000001004027c24 */ /* 0x001fca000f8e0203 */
[C---:B------:R-:W-:Y:S02]  /*0200*/  IADD3 R4, R2.reuse, 0x20, RZ ;  /* 0x0000002002047810 */ /* 0x040fe40007ffe0ff */
[----:B------:R-:W-:Y:S01]  /*0210*/  IADD3 R3, R2, 0x40, RZ ;  /* 0x0000004002037810 */ /* 0x000fe20007ffe0ff */
[----:B-1----:R-:W-:Y:S01]  /*0220*/  ULEA UR9, UR9, UR6, 0x18 ;  /* 0x0000000609097291 */ /* 0x002fe2000f8ec03f */
[----:B------:R-:W-:Y:S01]  /*0230*/  ISETP.LT.U32.AND P5, PT, R4, UR18, PT ;  /* 0x0000001204007c0c */ /* 0x000fe2000bfa1070 */
[----:B------:R-:W-:Y:S01]  /*0240*/  ULEA.HI UR6, UP0, UR8, UR4, URZ, 0x1 ;  /* 0x0000000408067291 */ /* 0x000fe2000f81083f */
[----:B------:R-:W-:Y:S02]  /*0250*/  SHF.R.S32.HI R4, RZ, 0x1f, R4 ;  /* 0x0000001fff047819 */ /* 0x000fe40000011404 */
[----:B------:R-:W-:Y:S01]  /*0260*/  ISETP.LT.U32.AND P4, PT, R3, UR18, PT ;  /* 0x0000001203007c0c */ /* 0x000fe2000bf81070 */
[----:B------:R-:W-:Y:S01]  /*0270*/  UIADD3.X UR8, URZ, UR8, URZ, UP0, !UPT ;  /* 0x000000083f087290 */ /* 0x000fe200087fe43f */
[----:B------:R-:W-:Y:S01]  /*0280*/  IADD3 R51, R2, 0x60, RZ ;  /* 0x0000006002337810 */ /* 0x000fe20007ffe0ff */
[----:B------:R-:W-:Y:S01]  /*0290*/  UMOV UR4, URZ ;  /* 0x0000003f00047c82 */ /* 0x000fe20008000000 */
[----:B------:R-:W-:Y:S01]  /*02a0*/  SHF.R.S32.HI R3, RZ, 0x1f, R3 ;  /* 0x0000001fff037819 */ /* 0x000fe20000011403 */
[----:B------:R-:W-:Y:S01]  /*02b0*/  USHF.R.S64 UR6, UR6, 0x1, UR8 ;  /* 0x0000000106067899 */ /* 0x000fe20008001008 */
[----:B------:R-:W-:Y:S01]  /*02c0*/  ISETP.LT.AND.EX P5, PT, R4, UR19, !P1, P5 ;  /* 0x0000001304007c0c */ /* 0x000fe2000cfa1350 */
[----:B------:R-:W-:Y:S01]  /*02d0*/  USHF.R.S32.HI UR8, URZ, 0x1, UR8 ;  /* 0x000000013f087899 */ /* 0x000fe20008011408 */
[----:B------:R-:W-:-:S02]  /*02e0*/  ISETP.LT.U32.AND P3, PT, R51, UR18, PT ;  /* 0x0000001233007c0c */ /* 0x000fc4000bf61070 */
[----:B------:R-:W-:Y:S01]  /*02f0*/  SHF.R.S32.HI R4, RZ, 0x1f, R51 ;  /* 0x0000001fff047819 */ /* 0x000fe20000011433 */
[----:B------:R-:W-:Y:S01]  /*0300*/  USHF.L.U64.HI UR8, UR6, 0x2, UR8 ;  /* 0x0000000206087899 */ /* 0x000fe20008010208 */
[----:B------:R-:W-:Y:S02]  /*0310*/  ISETP.LT.AND.EX P4, PT, R3, UR19, !P1, P4 ;  /* 0x0000001303007c0c */ /* 0x000fe4000cf81340 */
[----:B------:R-:W-:Y:S02]  /*0320*/  IADD3 R3, R2, 0x80, RZ ;  /* 0x0000008002037810 */ /* 0x000fe40007ffe0ff */
[----:B------:R-:W-:Y:S02]  /*0330*/  ISETP.LT.AND.EX P3, PT, R4, UR19, !P1, P3 ;  /* 0x0000001304007c0c */ /* 0x000fe4000cf61330 */
[----:B------:R-:W-:Y:S02]  /*0340*/  ISETP.LT.U32.AND P2, PT, R3, UR18, PT ;  /* 0x0000001203007c0c */ /* 0x000fe4000bf41070 */
[----:B------:R-:W-:-:S02]  /*0350*/  SHF.R.S32.HI R4, RZ, 0x1f, R3 ;  /* 0x0000001fff047819 */ /* 0x000fc40000011403 */
[----:B------:R-:W-:Y:S02]  /*0360*/  SHF.R.S32.HI R3, RZ, 0x1f, R0 ;  /* 0x0000001fff037819 */ /* 0x000fe40000011400 */
[----:B------:R-:W-:Y:S02]  /*0370*/  ISETP.LT.AND.EX P2, PT, R4, UR19, !P1, P2 ;  /* 0x0000001304007c0c */ /* 0x000fe4000cf41320 */
[----:B------:R-:W-:Y:S02]  /*0380*/  LEA.HI R4, R3, R0, RZ, 0x5 ;  /* 0x0000000003047211 */ /* 0x000fe400078f28ff */
[C---:B------:R-:W-:Y:S02]  /*0390*/  IADD3 R3, R2.reuse, 0xa0, RZ ;  /* 0x000000a002037810 */ /* 0x040fe40007ffe0ff */
[----:B------:R-:W-:Y:S02]  /*03a0*/  ISETP.LT.U32.AND P6, PT, R2, UR18, PT ;  /* 0x0000001202007c0c */ /* 0x000fe4000bfc1070 */
[----:B------:R-:W-:-:S02]  /*03b0*/  SHF.R.S32.HI R53, RZ, 0x1f, R2 ;  /* 0x0000001fff357819 */ /* 0x000fc40000011402 */
[----:B------:R-:W-:Y:S02]  /*03c0*/  ISETP.LT.U32.AND P0, PT, R3, UR18, PT ;  /* 0x0000001203007c0c */ /* 0x000fe4000bf01070 */
[----:B------:R-:W-:Y:S02]  /*03d0*/  SHF.R.S32.HI R3, RZ, 0x1f, R3 ;  /* 0x0000001fff037819 */ /* 0x000fe40000011403 */
[----:B------:R-:W-:Y:S02]  /*03e0*/  ISETP.LT.AND.EX P6, PT, R53, UR19, !P1, P6 ;  /* 0x0000001335007c0c */ /* 0x000fe4000cfc1360 */
[----:B------:R-:W-:Y:S02]  /*03f0*/  SHF.R.S32.HI R4, RZ, 0x5, R4 ;  /* 0x00000005ff047819 */ /* 0x000fe40000011404 */
[----:B------:R-:W-:Y:S02]  /*0400*/  ISETP.LT.AND.EX P1, PT, R3, UR19, !P1, P0 ;  /* 0x0000001303007c0c */ /* 0x000fe4000cf21300 */
[----:B------:R-:W-:-:S02]  /*0410*/  P2R R48, PR, RZ, 0x40 ;  /* 0x00000040ff307803 */ /* 0x000fc40000000000 */
[----:B------:R-:W-:Y:S01]  /*0420*/  LEA R52, R4, UR9, 0x3 ;  /* 0x0000000904347c11 */ /* 0x000fe2000f8e18ff */
[----:B------:R-:W-:-:S08]  /*0430*/  UMOV UR9, UR10 ;  /* 0x0000000a00097c82 */ /* 0x000fd00008000000 */
.L_x_800:
[----:B0-----:R-:W0:Y:S01]  /*0440*/  LDC R8, c[0x0][0x2a0] ;  /* 0x0000a800ff087b82 */ /* 0x001e220000000800 */
[----:B------:R-:W-:Y:S01]  /*0450*/  IABS R9, UR9 ;  /* 0x0000000900097c13 */ /* 0x000fe20008000000 */
[----:B------:R-:W-:Y:S01]  /*0460*/  ULDC.64 UR10, c[0x0][0x298] ;  /* 0x0000a600000a7ab9 */ /* 0x000fe20000000a00 */
[----:B------:R-:W-:Y:S02]  /*0470*/  ISETP.NE.AND P6, PT, R48, RZ, PT ;  /* 0x000000ff3000720c */ /* 0x000fe40003fc5270 */
[C---:B------:R-:W-:Y:S02]  /*0480*/  IADD3 R17, R2.reuse, 0x20, RZ ;  /* 0x0000002002117810 */ /* 0x040fe40007ffe0ff */
[C---:B------:R-:W-:Y:S01]  /*0490*/  IADD3 R19, R2.reuse, 0x40, RZ ;  /* 0x0000004002137810 */ /* 0x040fe20007ffe0ff */
[----:B------:R-:W1:Y:S01]  /*04a0*/  @P5 LDC.64 R10, c[0x0][0x288] ;  /* 0x0000a200ff0a5b82 */ /* 0x000e620000000a00 */
[----:B------:R-:W-:Y:S02]  /*04b0*/  SHF.R.S32.HI R15, RZ, 0x1f, R17 ;  /* 0x0000001fff0f7819 */ /* 0x000fe40000011411 */
[----:B------:R-:W-:-:S05]  /*04c0*/  IADD3 R45, R2, 0xe0, RZ ;  /* 0x000000e0022d7810 */ /* 0x000fca0007ffe0ff */
[----:B------:R-:W2:Y:S01]  /*04d0*/  @P6 LDC.64 R12, c[0x0][0x288] ;  /* 0x0000a200ff0c6b82 */ /* 0x000ea20000000a00 */
[----:B0-----:R-:W-:-:S07]  /*04e0*/  IABS R6, R8 ;  /* 0x0000000800067213 */ /* 0x001fce0000000000 */
[----:B------:R-:W0:Y:S01]  /*04f0*/  @P6 LDC.64 R36, c[0x0][0x230] ;  /* 0x00008c00ff246b82 */ /* 0x000e220000000a00 */
[----:B------:R-:W3:Y:S01]  /*0500*/  I2F.RP R3, R6 ;  /* 0x0000000600037306 */ /* 0x000ee20000209400 */
[----:B-1----:R-:W-:-:S06]  /*0510*/  @P5 IMAD R16, R15, R10, RZ ;  /* 0x0000000a0f105224 */ /* 0x002fcc00078e02ff */
[----:B------:R-:W1:Y:S01]  /*0520*/  @P6 LDC.64 R40, c[0x0][0x228] ;  /* 0x00008a00ff286b82 */ /* 0x000e620000000a00 */
[----:B------:R-:W-:-:S07]  /*0530*/  @P5 IMAD R15, R17, R11, R16 ;  /* 0x0000000b110f5224 */ /* 0x000fce00078e0210 */
[----:B------:R-:W4:Y:S01]  /*0540*/  @P5 LDC.64 R32, c[0x0][0x230] ;  /* 0x00008c00ff205b82 */ /* 0x000f220000000a00 */
[----:B---3--:R-:W3:Y:S07]  /*0550*/  MUFU.RCP R3, R3 ;  /* 0x0000000300037308 */ /* 0x008eee0000001000 */
[----:B------:R-:W4:Y:S08]  /*0560*/  @P5 LDC.64 R30, c[0x0][0x228] ;  /* 0x00008a00ff1e5b82 */ /* 0x000f300000000a00 */
[----:B------:R-:W4:Y:S01]  /*0570*/  @P4 LDC.64 R28, c[0x0][0x230] ;  /* 0x00008c00ff1c4b82 */ /* 0x000f220000000a00 */
[----:B---3--:R-:W-:-:S04]  /*0580*/  IADD3 R4, R3, 0xffffffe, RZ ;  /* 0x0ffffffe03047810 */ /* 0x008fc80007ffe0ff */
[----:B------:R3:W2:Y:S03]  /*0590*/  F2I.FTZ.U32.TRUNC.NTZ R5, R4 ;  /* 0x0000000400057305 */ /* 0x0006a6000021f000 */
[----:B------:R-:W4:Y:S01]  /*05a0*/  @P3 LDC.64 R34, c[0x0][0x288] ;  /* 0x0000a200ff223b82 */ /* 0x000f220000000a00 */
[----:B---3--:R-:W-:-:S07]  /*05b0*/  HFMA2.MMA R4, -RZ, RZ, 0, 0 ;  /* 0x00000000ff047435 */ /* 0x008fce00000001ff */
[----:B------:R-:W3:Y:S01]  /*05c0*/  @P4 LDC.64 R26, c[0x0][0x228] ;  /* 0x00008a00ff1a4b82 */ /* 0x000ee20000000a00 */
[----:B--2---:R-:W-:-:S07]  /*05d0*/  IADD3 R7, RZ, -R5, RZ ;  /* 0x80000005ff077210 */ /* 0x004fce0007ffe0ff */
[----:B------:R-:W2:Y:S01]  /*05e0*/  @P3 LDC.64 R24, c[0x0][0x230] ;  /* 0x00008c00ff183b82 */ /* 0x000ea20000000a00 */
[----:B------:R-:W-:-:S04]  /*05f0*/  IMAD R7, R7, R6, RZ ;  /* 0x0000000607077224 */ /* 0x000fc800078e02ff */
[----:B------:R-:W-:Y:S01]  /*0600*/  IMAD.HI.U32 R5, R5, R7, R4 ;  /* 0x0000000705057227 */ /* 0x000fe200078e0004 */
[----:B------:R-:W-:Y:S02]  /*0610*/  MOV R7, R9 ;  /* 0x0000000900077202 */ /* 0x000fe40000000f00 */
[----:B------:R-:W2:Y:S03]  /*0620*/  @P3 LDC.64 R22, c[0x0][0x228] ;  /* 0x00008a00ff163b82 */ /* 0x000ea60000000a00 */
[----:B------:R-:W-:-:S05]  /*0630*/  IMAD.HI.U32 R5, R5, R7, RZ ;  /* 0x0000000705057227 */ /* 0x000fca00078e00ff */
[----:B------:R-:W2:Y:S01]  /*0640*/  @P2 LDC.64 R20, c[0x0][0x230] ;  /* 0x00008c00ff142b82 */ /* 0x000ea20000000a00 */
[----:B------:R-:W-:-:S05]  /*0650*/  IADD3 R3, -R5, RZ, RZ ;  /* 0x000000ff05037210 */ /* 0x000fca0007ffe1ff */
[----:B------:R-:W-:-:S05]  /*0660*/  IMAD R3, R6, R3, R7 ;  /* 0x0000000306037224 */ /* 0x000fca00078e0207 */
[----:B------:R-:W-:-:S13]  /*0670*/  ISETP.GT.U32.AND P0, PT, R6, R3, PT ;  /* 0x000000030600720c */ /* 0x000fda0003f04070 */
[-C--:B------:R-:W-:Y:S02]  /*0680*/  @!P0 IADD3 R3, R3, -R6.reuse, RZ ;  /* 0x8000000603038210 */ /* 0x080fe40007ffe0ff */
[----:B------:R-:W-:Y:S02]  /*0690*/  @!P0 IADD3 R5, R5, 0x1, RZ ;  /* 0x0000000105058810 */ /* 0x000fe40007ffe0ff */
[----:B------:R-:W-:Y:S02]  /*06a0*/  ISETP.GT.U32.AND P0, PT, R6, R3, PT ;  /* 0x000000030600720c */ /* 0x000fe40003f04070 */
[----:B------:R-:W-:-:S04]  /*06b0*/  IADD3 R4, R3, -R6, RZ ;  /* 0x8000000603047210 */ /* 0x000fc80007ffe0ff */
[----:B------:R-:W-:Y:S02]  /*06c0*/  SEL R4, R4, R3, !P0 ;  /* 0x0000000304047207 */ /* 0x000fe40004000000 */
[----:B------:R-:W-:Y:S02]  /*06d0*/  ISETP.GE.U32.AND P0, PT, R3, R6, PT ;  /* 0x000000060300720c */ /* 0x000fe40003f06070 */
[----:B------:R-:W-:-:S11]  /*06e0*/  LOP3.LUT R3, R8, UR9, RZ, 0x3c, !PT ;  /* 0x0000000908037c12 */ /* 0x000fd6000f8e3cff */
[----:B------:R-:W-:Y:S02]  /*06f0*/  @P0 IADD3 R5, R5, 0x1, RZ ;  /* 0x0000000105050810 */ /* 0x000fe40007ffe0ff */
[----:B------:R-:W-:-:S13]  /*0700*/  ISETP.LE.AND P0, PT, RZ, UR9, PT ;  /* 0x00000009ff007c0c */ /* 0x000fda000bf03270 */
        /* <DEDUP_REMOVED lines=20> */
[----:B------:R-:W-:-:S04]  /*0850*/  @P6 IMAD R3, R2, R13, R3 ;  /* 0x0000000d02036224 */ /* 0x000fc800078e0203 */
[----:B------:R-:W-:-:S05]  /*0860*/  @P6 IMAD.WIDE.U32 R12, R2, R12, R8 ;  /* 0x0000000c020c6225 */ /* 0x000fca00078e0008 */
[----:B------:R-:W-:Y:S02]  /*0870*/  @P6 IADD3 R13, R13, R3, RZ ;  /* 0x000000030d0d6210 */ /* 0x000fe40007ffe0ff */
[C---:B------:R-:W-:Y:S02]  /*0880*/  @P6 SHF.L.U32 R3, R12.reuse, 0x1, RZ ;  /* 0x000000010c036819 */ /* 0x040fe400000006ff */
[----:B------:R-:W-:Y:S02]  /*0890*/  @P6 SHF.L.U64.HI R14, R12, 0x1, R13 ;  /* 0x000000010c0e6819 */ /* 0x000fe4000001020d */
[----:B------:R-:W-:Y:S02]  /*08a0*/  @P5 MOV R12, R6 ;  /* 0x00000006000c5202 */ /* 0x000fe40000000f00 */
[----:B------:R-:W-:Y:S02]  /*08b0*/  @P5 MOV R13, R9 ;  /* 0x00000009000d5202 */ /* 0x000fe40000000f00 */
[----:B0-----:R-:W-:Y:S01]  /*08c0*/  @P6 IADD3 R36, P0, R3, R36, RZ ;  /* 0x0000002403246210 */ /* 0x001fe20007f1e0ff */
[----:B------:R-:W-:Y:S01]  /*08d0*/  @P5 IMAD.WIDE.U32 R10, R17, R10, R12 ;  /* 0x0000000a110a5225 */ /* 0x000fe200078e000c */
[----:B------:R-:W-:-:S02]  /*08e0*/  SHF.R.S32.HI R13, RZ, 0x1f, R19 ;  /* 0x0000001fff0d7819 */ /* 0x000fc40000011413 */
[----:B------:R-:W-:Y:S02]  /*08f0*/  @P6 IADD3.X R37, R14, R37, RZ, P0, !PT ;  /* 0x000000250e256210 */ /* 0x000fe400007fe4ff */
[----:B------:R-:W-:Y:S01]  /*0900*/  @P5 IADD3 R11, R11, R15, RZ ;  /* 0x0000000f0b0b5210 */ /* 0x000fe20007ffe0ff */
[----:B-1----:R-:W-:Y:S01]  /*0910*/  @P4 IMAD R16, R13, R4, RZ ;  /* 0x000000040d104224 */ /* 0x002fe200078e02ff */
[----:B------:R-:W-:Y:S02]  /*0920*/  @P6 IADD3 R40, P0, R3, R40, RZ ;  /* 0x0000002803286210 */ /* 0x000fe40007f1e0ff */
[C---:B------:R-:W-:Y:S01]  /*0930*/  @P5 SHF.L.U32 R3, R10.reuse, 0x1, RZ ;  /* 0x000000010a035819 */ /* 0x040fe200000006ff */
[----:B------:R-:W-:Y:S01]  /*0940*/  @P4 IMAD R13, R19, R5, R16 ;  /* 0x00000005130d4224 */ /* 0x000fe200078e0210 */
[----:B------:R-:W-:Y:S01]  /*0950*/  @P5 SHF.L.U64.HI R12, R10, 0x1, R11 ;  /* 0x000000010a0c5819 */ /* 0x000fe2000001020b */
[----:B------:R-:W-:Y:S01]  /*0960*/  IMAD.WIDE.U32 R16, R0, 0x24924925, RZ ;  /* 0x2492492500107825 */ /* 0x000fe200078e00ff */
[----:B------:R-:W-:-:S02]  /*0970*/  @P4 MOV R10, R6 ;  /* 0x00000006000a4202 */ /* 0x000fc40000000f00 */
[----:B------:R-:W-:Y:S02]  /*0980*/  @P4 MOV R11, R9 ;  /* 0x00000009000b4202 */ /* 0x000fe40000000f00 */
[----:B------:R-:W-:Y:S02]  /*0990*/  @P6 IADD3.X R41, R14, R41, RZ, P0, !PT ;  /* 0x000000290e296210 */ /* 0x000fe400007fe4ff */
[----:B----4-:R-:W-:Y:S01]  /*09a0*/  @P5 IADD3 R32, P0, R3, R32, RZ ;  /* 0x0000002003205210 */ /* 0x010fe20007f1e0ff */
[----:B------:R-:W-:Y:S01]  /*09b0*/  @P4 IMAD.WIDE.U32 R4, R19, R4, R10 ;  /* 0x0000000413044225 */ /* 0x000fe200078e000a */
[----:B------:R-:W0:Y:S01]  /*09c0*/  @P2 LDC.64 R14, c[0x0][0x288] ;  /* 0x0000a200ff0e2b82 */ /* 0x000e220000000a00 */
[----:B------:R-:W-:Y:S02]  /*09d0*/  SHF.R.S32.HI R11, RZ, 0x1f, R51 ;  /* 0x0000001fff0b7819 */ /* 0x000fe40000011433 */
[----:B------:R-:W-:Y:S02]  /*09e0*/  @P5 IADD3.X R33, R12, R33, RZ, P0, !PT ;  /* 0x000000210c215210 */ /* 0x000fe400007fe4ff */
[----:B------:R-:W-:-:S02]  /*09f0*/  @P5 IADD3 R30, P0, R3, R30, RZ ;  /* 0x0000001e031e5210 */ /* 0x000fc40007f1e0ff */
[----:B------:R-:W-:Y:S02]  /*0a00*/  @P4 IADD3 R5, R5, R13, RZ ;  /* 0x0000000d05054210 */ /* 0x000fe40007ffe0ff */
[----:B------:R-:W-:Y:S02]  /*0a10*/  @P4 SHF.L.U32 R3, R4, 0x1, RZ ;  /* 0x0000000104034819 */ /* 0x000fe400000006ff */
[----:B------:R-:W-:Y:S02]  /*0a20*/  @P5 IADD3.X R31, R12, R31, RZ, P0, !PT ;  /* 0x0000001f0c1f5210 */ /* 0x000fe400007fe4ff */
[----:B------:R-:W-:Y:S01]  /*0a30*/  @P4 SHF.L.U64.HI R10, R4, 0x1, R5 ;  /* 0x00000001040a4819 */ /* 0x000fe20000010205 */
[----:B------:R-:W-:Y:S01]  /*0a40*/  @P3 IMAD R4, R11, R34, RZ ;  /* 0x000000220b043224 */ /* 0x000fe200078e02ff */
[----:B------:R-:W-:Y:S01]  /*0a50*/  @P4 IADD3 R28, P0, R3, R28, RZ ;  /* 0x0000001c031c4210 */ /* 0x000fe20007f1e0ff */
[----:B------:R-:W1:Y:S01]  /*0a60*/  @P1 LDC.64 R12, c[0x0][0x288] ;  /* 0x0000a200ff0c1b82 */ /* 0x000e620000000a00 */
[----:B------:R-:W-:Y:S01]  /*0a70*/  @P3 MOV R5, R9 ;  /* 0x0000000900053202 */ /* 0x000fe20000000f00 */
[----:B------:R-:W-:Y:S01]  /*0a80*/  @P3 IMAD R11, R51, R35, R4 ;  /* 0x00000023330b3224 */ /* 0x000fe200078e0204 */
[----:B------:R-:W-:-:S02]  /*0a90*/  @P4 IADD3.X R29, R10, R29, RZ, P0, !PT ;  /* 0x0000001d0a1d4210 */ /* 0x000fc400007fe4ff */
[----:B---3--:R-:W-:Y:S02]  /*0aa0*/  @P4 IADD3 R26, P0, R3, R26, RZ ;  /* 0x0000001a031a4210 */ /* 0x008fe40007f1e0ff */
[----:B------:R-:W-:Y:S02]  /*0ab0*/  @P3 MOV R4, R6 ;  /* 0x0000000600043202 */ /* 0x000fe40000000f00 */
[----:B------:R-:W-:Y:S02]  /*0ac0*/  IADD3 R3, R2, 0x80, RZ ;  /* 0x0000008002037810 */ /* 0x000fe40007ffe0ff */
[----:B------:R-:W-:Y:S01]  /*0ad0*/  IADD3 R16, R0, -R17, RZ ;  /* 0x8000001100107210 */ /* 0x000fe20007ffe0ff */
[----:B------:R-:W-:Y:S01]  /*0ae0*/  @P3 IMAD.WIDE.U32 R34, R51, R34, R4 ;  /* 0x0000002233223225 */ /* 0x000fe200078e0004 */
[----:B------:R-:W-:Y:S02]  /*0af0*/  SHF.R.S32.HI R19, RZ, 0x1f, R3 ;  /* 0x0000001fff137819 */ /* 0x000fe40000011403 */
[----:B------:R-:W-:-:S02]  /*0b00*/  @P4 IADD3.X R27, R10, R27, RZ, P0, !PT ;  /* 0x0000001b0a1b4210 */ /* 0x000fc400007fe4ff */
[----:B------:R-:W-:Y:S01]  /*0b10*/  @P3 IADD3 R5, R35, R11, RZ ;  /* 0x0000000b23053210 */ /* 0x000fe20007ffe0ff */
[----:B0-----:R-:W-:Y:S01]  /*0b20*/  @P2 IMAD R4, R19, R14, RZ ;  /* 0x0000000e13042224 */ /* 0x001fe200078e02ff */
[C---:B------:R-:W-:Y:S01]  /*0b30*/  @P3 SHF.L.U32 R11, R34.reuse, 0x1, RZ ;  /* 0x00000001220b3819 */ /* 0x040fe200000006ff */
[----:B------:R-:W0:Y:S01]  /*0b40*/  @P2 LDC.64 R18, c[0x0][0x228] ;  /* 0x00008a00ff122b82 */ /* 0x000e220000000a00 */
[----:B------:R-:W-:Y:S01]  /*0b50*/  @P3 SHF.L.U64.HI R34, R34, 0x1, R5 ;  /* 0x0000000122223819 */ /* 0x000fe20000010205 */
[----:B------:R-:W-:Y:S01]  /*0b60*/  @P2 IMAD R35, R3, R15, R4 ;  /* 0x0000000f03232224 */ /* 0x000fe200078e0204 */
[----:B------:R-:W-:Y:S02]  /*0b70*/  @P2 MOV R4, R6 ;  /* 0x0000000600042202 */ /* 0x000fe40000000f00 */
[----:B------:R-:W-:Y:S02]  /*0b80*/  @P2 MOV R5, R9 ;  /* 0x0000000900052202 */ /* 0x000fe40000000f00 */
[----:B--2---:R-:W-:-:S02]  /*0b90*/  @P3 IADD3 R24, P0, R11, R24, RZ ;  /* 0x000000180b183210 */ /* 0x004fc40007f1e0ff */
[----:B------:R-:W-:Y:S01]  /*0ba0*/  LEA.HI R16, R16, R17, RZ, 0x1f ;  /* 0x0000001110107211 */ /* 0x000fe200078ff8ff */
[----:B------:R-:W-:Y:S01]  /*0bb0*/  @P2 IMAD.WIDE.U32 R14, R3, R14, R4 ;  /* 0x0000000e030e2225 */ /* 0x000fe200078e0004 */
[----:B------:R-:W-:Y:S01]  /*0bc0*/  IADD3 R17, R2, 0xa0, RZ ;  /* 0x000000a002117810 */ /* 0x000fe20007ffe0ff */
[----:B------:R-:W2:Y:S01]  /*0bd0*/  @P1 LDC.64 R4, c[0x0][0x230] ;  /* 0x00008c00ff041b82 */ /* 0x000ea20000000a00 */
[C---:B------:R-:W-:Y:S02]  /*0be0*/  @P3 IADD3.X R25, R34.reuse, R25, RZ, P0, !PT ;  /* 0x0000001922193210 */ /* 0x040fe400007fe4ff */
[----:B------:R-:W-:Y:S02]  /*0bf0*/  @P3 IADD3 R22, P0, R11, R22, RZ ;  /* 0x000000160b163210 */ /* 0x000fe40007f1e0ff */
[----:B------:R-:W-:Y:S02]  /*0c00*/  @P2 IADD3 R15, R15, R35, RZ ;  /* 0x000000230f0f2210 */ /* 0x000fe40007ffe0ff */
[----:B------:R-:W-:Y:S01]  /*0c10*/  SHF.R.S32.HI R39, RZ, 0x1f, R17 ;  /* 0x0000001fff277819 */ /* 0x000fe20000011411 */
[----:B------:R-:W3:Y:S01]  /*0c20*/  LDC R3, c[0x0][0x2ac] ;  /* 0x0000ab00ff037b82 */ /* 0x000ee20000000800 */
[----:B------:R-:W-:-:S02]  /*0c30*/  @P3 IADD3.X R23, R34, R23, RZ, P0, !PT ;  /* 0x0000001722173210 */ /* 0x000fc400007fe4ff */
[C---:B------:R-:W-:Y:S01]  /*0c40*/  @P2 SHF.L.U32 R35, R14.reuse, 0x1, RZ ;  /* 0x000000010e232819 */ /* 0x040fe200000006ff */
[----:B-1----:R-:W-:Y:S01]  /*0c50*/  @P1 IMAD R38, R39, R12, RZ ;  /* 0x0000000c27261224 */ /* 0x002fe200078e02ff */
[----:B------:R-:W-:Y:S02]  /*0c60*/  @P2 SHF.L.U64.HI R34, R14, 0x1, R15 ;  /* 0x000000010e222819 */ /* 0x000fe4000001020f */
[----:B------:R-:W-:Y:S01]  /*0c70*/  @P1 MOV R14, R6 ;  /* 0x00000006000e1202 */ /* 0x000fe20000000f00 */
[----:B------:R-:W1:Y:S01]  /*0c80*/  @P1 LDC.64 R10, c[0x0][0x228] ;  /* 0x00008a00ff0a1b82 */ /* 0x000e620000000a00 */
[----:B------:R-:W-:Y:S01]  /*0c90*/  @P1 MOV R15, R9 ;  /* 0x00000009000f1202 */ /* 0x000fe20000000f00 */
[----:B------:R-:W-:Y:S01]  /*0ca0*/  @P1 IMAD R13, R17, R13, R38 ;  /* 0x0000000d110d1224 */ /* 0x000fe200078e0226 */
[----:B------:R-:W-:Y:S02]  /*0cb0*/  @P2 IADD3 R20, P0, R35, R20, RZ ;  /* 0x0000001423142210 */ /* 0x000fe40007f1e0ff */
[----:B------:R-:W-:-:S02]  /*0cc0*/  CS2R R38, SRZ ;  /* 0x0000000000267805 */ /* 0x000fc4000001ff00 */
[----:B------:R-:W-:Y:S01]  /*0cd0*/  SHF.R.U32.HI R16, RZ, 0x2, R16 ;  /* 0x00000002ff107819 */ /* 0x000fe20000011610 */
[----:B------:R-:W-:Y:S01]  /*0ce0*/  @P1 IMAD.WIDE.U32 R14, R17, R12, R14 ;  /* 0x0000000c110e1225 */ /* 0x000fe200078e000e */
[----:B------:R-:W-:Y:S02]  /*0cf0*/  @P2 IADD3.X R21, R34, R21, RZ, P0, !PT ;  /* 0x0000001522152210 */ /* 0x000fe400007fe4ff */
[----:B0-----:R-:W-:Y:S02]  /*0d00*/  @P2 IADD3 R18, P0, R35, R18, RZ ;  /* 0x0000001223122210 */ /* 0x001fe40007f1e0ff */
[----:B------:R-:W-:Y:S02]  /*0d10*/  @P1 IADD3 R15, R15, R13, RZ ;  /* 0x0000000d0f0f1210 */ /* 0x000fe40007ffe0ff */
[----:B------:R-:W-:Y:S02]  /*0d20*/  @P1 SHF.L.U32 R13, R14, 0x1, RZ ;  /* 0x000000010e0d1819 */ /* 0x000fe400000006ff */
[----:B------:R-:W-:Y:S01]  /*0d30*/  @P2 IADD3.X R19, R34, R19, RZ, P0, !PT ;  /* 0x0000001322132210 */ /* 0x000fe200007fe4ff */
[----:B---3--:R-:W-:Y:S01]  /*0d40*/  IMAD R3, R3, UR16, R16 ;  /* 0x0000001003037c24 */ /* 0x008fe2000f8e0210 */
[----:B------:R-:W-:-:S02]  /*0d50*/  @P1 SHF.L.U64.HI R14, R14, 0x1, R15 ;  /* 0x000000010e0e1819 */ /* 0x000fc4000001020f */
[----:B--2---:R-:W-:Y:S02]  /*0d60*/  @P1 IADD3 R4, P0, R13, R4, RZ ;  /* 0x000000040d041210 */ /* 0x004fe40007f1e0ff */
[----:B------:R-:W-:Y:S02]  /*0d70*/  IADD3 R3, R3, 0xc0, RZ ;  /* 0x000000c003037810 */ /* 0x000fe40007ffe0ff */
[----:B------:R-:W-:Y:S02]  /*0d80*/  @P1 IADD3.X R5, R14, R5, RZ, P0, !PT ;  /* 0x000000050e051210 */ /* 0x000fe400007fe4ff */
[----:B-1----:R-:W-:Y:S02]  /*0d90*/  @P1 IADD3 R10, P0, R13, R10, RZ ;  /* 0x0000000a0d0a1210 */ /* 0x002fe40007f1e0ff */
[----:B------:R-:W-:Y:S02]  /*0da0*/  IADD3 R35, R2, 0xc0, RZ ;  /* 0x000000c002237810 */ /* 0x000fe40007ffe0ff */
[----:B------:R-:W-:-:S02]  /*0db0*/  @P1 IADD3.X R11, R14, R11, RZ, P0, !PT ;  /* 0x0000000b0e0b1210 */ /* 0x000fc400007fe4ff */
[----:B------:R-:W-:Y:S02]  /*0dc0*/  ISETP.GE.U32.AND P0, PT, R3, UR10, PT ;  /* 0x0000000a03007c0c */ /* 0x000fe4000bf06070 */
[----:B------:R-:W-:-:S04]  /*0dd0*/  SHF.R.S32.HI R3, RZ, 0x1f, R3 ;  /* 0x0000001fff037819 */ /* 0x000fc80000011403 */
        /* <DEDUP_REMOVED lines=16> */
[----:B------:R-:W-:Y:S02]  /*0ee0*/  SHF.R.S32.HI R50, RZ, 0x1f, R45 ;  /* 0x0000001fff327819 */ /* 0x000fe4000001142d */
[----:B0-----:R-:W-:Y:S01]  /*0ef0*/  @P0 IADD3 R14, P6, R3, R14, RZ ;  /* 0x0000000e030e0210 */ /* 0x001fe20007fde0ff */
[----:B------:R-:W-:-:S03]  /*0f00*/  HFMA2.MMA R3, -RZ, RZ, 0, 0 ;  /* 0x00000000ff037435 */ /* 0x000fc600000001ff */
[----:B------:R-:W-:-:S05]  /*0f10*/  @P0 IADD3.X R15, R16, R15, RZ, P6, !PT ;  /* 0x0000000f100f0210 */ /* 0x000fca00037fe4ff */
[----:B------:R0:W5:Y:S04]  /*0f20*/  @P0 LDG.E R39, desc[UR14][R14.64] ;  /* 0x0000000e0e270981 */ /* 0x000168000c1e1900 */
[----:B------:R1:W5:Y:S01]  /*0f30*/  @P0 LDG.E R3, desc[UR14][R12.64] ;  /* 0x0000000e0c030981 */ /* 0x000362000c1e1900 */
[----:B------:R-:W-:-:S04]  /*0f40*/  ISETP.GE.U32.AND P0, PT, R45, UR10, PT ;  /* 0x0000000a2d007c0c */ /* 0x000fc8000bf06070 */
[----:B------:R-:W-:Y:S01]  /*0f50*/  ISETP.GE.AND.EX P0, PT, R50, UR11, PT, P0 ;  /* 0x0000000b32007c0c */ /* 0x000fe2000bf06300 */
[----:B------:R-:W-:-:S03]  /*0f60*/  ULDC.64 UR10, c[0x0][0x248] ;  /* 0x00009200000a7ab9 */ /* 0x000fc60000000a00 */
[----:B------:R-:W-:-:S13]  /*0f70*/  ISETP.GT.U32.OR P0, PT, R0, 0xdf, P0 ;  /* 0x000000df0000780c */ /* 0x000fda0000704470 */
[----:B0-----:R-:W0:Y:S01]  /*0f80*/  @!P0 LDC.64 R14, c[0x0][0x288] ;  /* 0x0000a200ff0e8b82 */ /* 0x001e220000000a00 */
[----:B------:R-:W-:-:S07]  /*0f90*/  @!P0 MOV R17, R9 ;  /* 0x0000000900118202 */ /* 0x000fce0000000f00 */
[----:B-1----:R-:W1:Y:S01]  /*0fa0*/  @!P0 LDC.64 R12, c[0x0][0x230] ;  /* 0x00008c00ff0c8b82 */ /* 0x002e620000000a00 */
[----:B0-----:R-:W-:-:S04]  /*0fb0*/  @!P0 IMAD R16, R50, R14, RZ ;  /* 0x0000000e32108224 */ /* 0x001fc800078e02ff */
[----:B------:R-:W-:Y:S01]  /*0fc0*/  @!P0 IMAD R35, R45, R15, R16 ;  /* 0x0000000f2d238224 */ /* 0x000fe200078e0210 */
[----:B------:R-:W-:-:S05]  /*0fd0*/  @!P0 MOV R16, R6 ;  /* 0x0000000600108202 */ /* 0x000fca0000000f00 */
[----:B------:R-:W-:-:S05]  /*0fe0*/  @!P0 IMAD.WIDE.U32 R16, R45, R14, R16 ;  /* 0x0000000e2d108225 */ /* 0x000fca00078e0010 */
[----:B------:R-:W-:Y:S02]  /*0ff0*/  @!P0 IADD3 R15, R17, R35, RZ ;  /* 0x00000023110f8210 */ /* 0x000fe40007ffe0ff */
[C---:B------:R-:W-:Y:S02]  /*1000*/  @!P0 SHF.L.U32 R17, R16.reuse, 0x1, RZ ;  /* 0x0000000110118819 */ /* 0x040fe400000006ff */
[----:B------:R-:W-:Y:S02]  /*1010*/  @!P0 SHF.L.U64.HI R16, R16, 0x1, R15 ;  /* 0x0000000110108819 */ /* 0x000fe4000001020f */
[----:B------:R-:W0:Y:S01]  /*1020*/  @!P0 LDC.64 R14, c[0x0][0x228] ;  /* 0x00008a00ff0e8b82 */ /* 0x000e220000000a00 */
[----:B-1----:R-:W-:Y:S01]  /*1030*/  @!P0 IADD3 R12, P6, R17, R12, RZ ;  /* 0x0000000c110c8210 */ /* 0x002fe20007fde0ff */
[----:B------:R-:W-:-:S03]  /*1040*/  UIMAD.WIDE UR10, UR9, 0x8, UR10 ;  /* 0x00000008090a78a5 */ /* 0x000fc6000f8e020a */
[C---:B------:R-:W-:Y:S02]  /*1050*/  @!P0 IADD3.X R13, R16.reuse, R13, RZ, P6, !PT ;  /* 0x0000000d100d8210 */ /* 0x040fe400037fe4ff */
[----:B0-----:R-:W-:Y:S02]  /*1060*/  @!P0 IADD3 R14, P6, R17, R14, RZ ;  /* 0x0000000e110e8210 */ /* 0x001fe40007fde0ff */
[----:B------:R-:W-:Y:S02]  /*1070*/  MOV R17, UR11 ;  /* 0x0000000b00117c02 */ /* 0x000fe40008000f00 */
[----:B------:R-:W-:Y:S02]  /*1080*/  @!P0 IADD3.X R15, R16, R15, RZ, P6, !PT ;  /* 0x0000000f100f8210 */ /* 0x000fe400037fe4ff */
[----:B------:R-:W-:Y:S02]  /*1090*/  MOV R16, UR10 ;  /* 0x0000000a00107c02 */ /* 0x000fe40008000f00 */
[----:B------:R-:W-:-:S02]  /*10a0*/  ISETP.NE.AND P6, PT, R48, RZ, PT ;  /* 0x000000ff3000720c */ /* 0x000fc40003fc5270 */
[----:B------:R-:W-:Y:S01]  /*10b0*/  CS2R R34, SRZ ;  /* 0x0000000000227805 */ /* 0x000fe2000001ff00 */
[----:B------:R-:W-:Y:S01]  /*10c0*/  HFMA2.MMA R46, -RZ, RZ, 0, 0 ;  /* 0x00000000ff2e7435 */ /* 0x000fe200000001ff */
[----:B------:R-:W-:Y:S01]  /*10d0*/  CS2R R44, SRZ ;  /* 0x00000000002c7805 */ /* 0x000fe2000001ff00 */
[----:B------:R-:W2:Y:S01]  /*10e0*/  LDG.E.64 R16, desc[UR14][R16.64] ;  /* 0x0000000e10107981 */ /* 0x000ea2000c1e1b00 */
[----:B------:R-:W-:-:S03]  /*10f0*/  MOV R42, RZ ;  /* 0x000000ff002a7202 */ /* 0x000fc60000000f00 */
[----:B------:R-:W5:Y:S04]  /*1100*/  @P3 LDG.E R34, desc[UR14][R24.64] ;  /* 0x0000000e18223981 */ /* 0x000f68000c1e1900 */
[----:B------:R-:W5:Y:S04]  /*1110*/  @P5 LDG.E R45, desc[UR14][R30.64] ;  /* 0x0000000e1e2d5981 */ /* 0x000f68000c1e1900 */
[----:B------:R0:W5:Y:S04]  /*1120*/  @P6 LDG.E R35, desc[UR14][R36.64] ;  /* 0x0000000e24236981 */ /* 0x000168000c1e1900 */
[----:B------:R1:W5:Y:S04]  /*1130*/  @P6 LDG.E R46, desc[UR14][R40.64] ;  /* 0x0000000e282e6981 */ /* 0x000368000c1e1900 */
[----:B------:R-:W5:Y:S01]  /*1140*/  @P4 LDG.E R44, desc[UR14][R26.64] ;  /* 0x0000000e1a2c4981 */ /* 0x000f62000c1e1900 */
[----:B0-----:R-:W-:-:S03]  /*1150*/  CS2R R36, SRZ ;  /* 0x0000000000247805 */ /* 0x001fc6000001ff00 */
[----:B------:R-:W5:Y:S01]  /*1160*/  @P3 LDG.E R42, desc[UR14][R22.64] ;  /* 0x0000000e162a3981 */ /* 0x000f62000c1e1900 */
[----:B-1----:R-:W-:-:S03]  /*1170*/  CS2R R40, SRZ ;  /* 0x0000000000287805 */ /* 0x002fc6000001ff00 */
[----:B------:R0:W5:Y:S04]  /*1180*/  @P5 LDG.E R36, desc[UR14][R32.64] ;  /* 0x0000000e20245981 */ /* 0x000168000c1e1900 */
[----:B------:R-:W5:Y:S04]  /*1190*/  @P2 LDG.E R37, desc[UR14][R20.64] ;  /* 0x0000000e14252981 */ /* 0x000f68000c1e1900 */
[----:B------:R-:W5:Y:S01]  /*11a0*/  @P2 LDG.E R41, desc[UR14][R18.64] ;  /* 0x0000000e12292981 */ /* 0x000f62000c1e1900 */
[----:B0-----:R-:W-:-:S03]  /*11b0*/  CS2R R32, SRZ ;  /* 0x0000000000207805 */ /* 0x001fc6000001ff00 */
[----:B------:R-:W5:Y:S04]  /*11c0*/  @!P0 LDG.E R38, desc[UR14][R14.64] ;  /* 0x0000000e0e268981 */ /* 0x000f68000c1e1900 */
[----:B------:R-:W5:Y:S04]  /*11d0*/  @P4 LDG.E R33, desc[UR14][R28.64] ;  /* 0x0000000e1c214981 */ /* 0x000f68000c1e1900 */
[----:B------:R0:W5:Y:S01]  /*11e0*/  @P1 LDG.E R32, desc[UR14][R4.64] ;  /* 0x0000000e04201981 */ /* 0x000162000c1e1900 */
[----:B------:R-:W-:Y:S01]  /*11f0*/  UMOV UR17, 0x3f800000 ;  /* 0x3f80000000117882 */ /* 0x000fe20000000000 */
[----:B------:R-:W-:Y:S02]  /*1200*/  BSSY B0, `(.L_x_750) ;  /* 0x0000020000007945 */ /* 0x000fe40003800000 */
[----:B------:R1:W5:Y:S01]  /*1210*/  @P1 LDG.E R40, desc[UR14][R10.64] ;  /* 0x0000000e0a281981 */ /* 0x000362000c1e1900 */
[----:B0-----:R-:W-:-:S10]  /*1220*/  HFMA2.MMA R5, -RZ, RZ, 0, 0 ;  /* 0x00000000ff057435 */ /* 0x001fd400000001ff */
[----:B------:R0:W5:Y:S01]  /*1230*/  @!P0 LDG.E R5, desc[UR14][R12.64] ;  /* 0x0000000e0c058981 */ /* 0x000162000c1e1900 */
[----:B-1----:R-:W-:Y:S02]  /*1240*/  CS2R R10, SRZ ;  /* 0x00000000000a7805 */ /* 0x002fe4000001ff00 */
[----:B0-----:R-:W-:Y:S02]  /*1250*/  CS2R R12, SRZ ;  /* 0x00000000000c7805 */ /* 0x001fe4000001ff00 */
        /* <DEDUP_REMOVED lines=8> */
[----:B------:R-:W-:-:S13]  /*12e0*/  PLOP3.LUT P0, PT, PT, PT, UP0, 0x80, 0x0 ;  /* 0x000000000000781c */ /* 0x000fda0003f0f008 */
[----:B------:R-:W0:Y:S01]  /*12f0*/  @P0 MUFU.RSQ R4, R4 ;  /* 0x0000000400040308 */ /* 0x000e220000001400 */
[----:B------:R-:W-:-:S13]  /*1300*/  PLOP3.LUT P0, PT, PT, PT, UP0, 0x80, 0x0 ;  /* 0x000000000000781c */ /* 0x000fda0003f0f008 */
[----:B0-----:R-:W-:Y:S02]  /*1310*/  @P0 R2UR UR17, R4 ;  /* 0x00000000041102ca */ /* 0x001fe400000e0000 */
[----:B------:R-:W-:-:S13]  /*1320*/  ISETP.GT.U32.AND P0, PT, R0, 0xdf, PT ;  /* 0x000000df0000780c */ /* 0x000fda0003f04070 */
[----:B------:R-:W-:Y:S05]  /*1330*/  @P0 BRA `(.L_x_751) ;  /* 0x0000000000300947 */ /* 0x000fea0003800000 */
[----:B------:R-:W-:Y:S01]  /*1340*/  ULDC.U8 UR10, c[0x0][0x2a4] ;  /* 0x0000a900000a7ab9 */ /* 0x000fe20000000000 */
[----:B------:R-:W0:Y:S01]  /*1350*/  LDC.64 R10, c[0x0][0x238] ;  /* 0x00008e00ff0a7b82 */ /* 0x000e220000000a00 */
[----:B------:R-:W-:Y:S01]  /*1360*/  ISETP.NE.AND P0, PT, RZ, UR10, PT ;  /* 0x0000000aff007c0c */ /* 0x000fe2000bf05270 */
[----:B------:R-:W-:-:S05]  /*1370*/  IMAD R4, R43, 0xe, RZ ;  /* 0x0000000e2b047824 */ /* 0x000fca00078e02ff */
[----:B------:R-:W-:-:S04]  /*1380*/  IADD3 R17, R47, R4, RZ ;  /* 0x000000042f117210 */ /* 0x000fc80007ffe0ff */
[----:B------:R-:W-:-:S03]  /*1390*/  SHF.R.S32.HI R4, RZ, 0x1f, R17 ;  /* 0x0000001fff047819 */ /* 0x000fc60000011411 */
[----:B------:R-:W1:Y:S01]  /*13a0*/  @P0 LDC.64 R14, c[0x0][0x240] ;  /* 0x00009000ff0e0b82 */ /* 0x000e620000000a00 */
[----:B0-----:R-:W-:-:S06]  /*13b0*/  IMAD.WIDE R10, R17, 0x4, R10 ;  /* 0x00000004110a7825 */ /* 0x001fcc00078e020a */
[----:B------:R-:W5:Y:S01]  /*13c0*/  LDG.E.64 R10, desc[UR14][R10.64] ;  /* 0x0000000e0a0a7981 */ /* 0x000f62000c1e1b00 */
[----:B-1----:R-:W-:-:S04]  /*13d0*/  @P0 LEA R14, P6, R17, R14, 0x2 ;  /* 0x0000000e110e0211 */ /* 0x002fc800078c10ff */
[----:B------:R-:W-:-:S05]  /*13e0*/  @P0 LEA.HI.X R15, R17, R15, R4, 0x2, P6 ;  /* 0x0000000f110f0211 */ /* 0x000fca00030f1404 */
[----:B------:R0:W5:Y:S04]  /*13f0*/  @P0 LDG.E.64 R12, desc[UR14][R14.64] ;  /* 0x0000000e0e0c0981 */ /* 0x000168000c1e1b00 */
.L_x_751:
[----:B------:R-:W-:Y:S05]  /*1400*/  BSYNC B0 ;  /* 0x0000000000007941 */ /* 0x000fea0003800000 */
.L_x_750:
[----:B------:R-:W-:Y:S01]  /*1410*/  ULDC.U8 UR10, c[0x0][0x2a4] ;  /* 0x0000a900000a7ab9 */ /* 0x000fe20000000000 */
[--C-:B-----5:R-:W-:Y:S01]  /*1420*/  HADD2.F32 R4, -RZ, R35.reuse.H0_H0 ;  /* 0x20000023ff047230 */ /* 0x120fe20000004100 */
[----:B------:R-:W-:Y:S01]  /*1430*/  ISETP.NE.AND P0, PT, RZ, UR10, PT ;  /* 0x0000000aff007c0c */ /* 0x000fe2000bf05270 */
[----:B0-----:R-:W-:Y:S02]  /*1440*/  HADD2.F32 R14, -RZ, R35.H1_H1 ;  /* 0x30000023ff0e7230 */ /* 0x001fe40000004100 */
[--C-:B------:R-:W-:Y:S02]  /*1450*/  HADD2.F32 R21, -RZ, R36.reuse.H0_H0 ;  /* 0x20000024ff157230 */ /* 0x100fe40000004100 */
[----:B------:R-:W-:Y:S01]  /*1460*/  FADD.FTZ R4, R4, -UR13 ;  /* 0x8000000d04047e21 */ /* 0x000fe20008010000 */
[----:B------:R-:W-:Y:S02]  /*1470*/  HADD2.F32 R22, -RZ, R36.H1_H1 ;  /* 0x30000024ff167230 */ /* 0x000fe40000004100 */
[----:B------:R-:W-:Y:S01]  /*1480*/  FADD.FTZ R14, R14, -UR13 ;  /* 0x8000000d0e0e7e21 */ /* 0x000fe20008010000 */
[----:B------:R-:W-:-:S02]  /*1490*/  HADD2.F32 R18, -RZ, R46.H0_H0 ;  /* 0x2000002eff127230 */ /* 0x000fc40000004100 */
[----:B------:R-:W-:Y:S01]  /*14a0*/  FMUL.FTZ R15, R4, UR17 ;  /* 0x00000011040f7c20 */ /* 0x000fe20008410000 */
[----:B------:R-:W-:Y:S01]  /*14b0*/  P2R R49, PR, RZ, 0x1 ;  /* 0x00000001ff317803 */ /* 0x000fe20000000000 */
[----:B------:R-:W-:Y:S02]  /*14c0*/  HADD2.F32 R17, -RZ, R46.H1_H1 ;  /* 0x3000002eff117230 */ /* 0x000fe40000004100 */
[----:B------:R-:W-:Y:S01]  /*14d0*/  FADD.FTZ R21, R21, -UR13 ;  /* 0x8000000d15157e21 */ /* 0x000fe20008010000 */
[--C-:B------:R-:W-:Y:S02]  /*14e0*/  HADD2.F32 R19, -RZ, R45.reuse.H0_H0 ;  /* 0x2000002dff137230 */ /* 0x100fe40000004100 */
[----:B------:R-:W-:Y:S01]  /*14f0*/  FADD.FTZ R22, R22, -UR13 ;  /* 0x8000000d16167e21 */ /* 0x000fe20008010000 */
        /* <DEDUP_REMOVED lines=21> */
.L_x_752:
[----:B------:R-:W-:Y:S01]  /*1650*/  FMUL.FTZ R14, R18, R10 ;  /* 0x0000000a120e7220 */ /* 0x000fe20000410000 */
[----:B------:R-:W-:Y:S01]  /*1660*/  FFMA.FTZ R20, R15, R18, RZ ;  /* 0x000000120f147223 */ /* 0x000fe200000100ff */
        /* <DEDUP_REMOVED lines=24> */
.L_x_753:
[----:B------:R-:W-:Y:S01]  /*17f0*/  FADD.FTZ R22, RZ, R18 ;  /* 0x00000012ff167221 */ /* 0x000fe20000010000 */
[C---:B------:R-:W-:Y:S01]  /*1800*/  FFMA.FTZ R15, R4.reuse, R23, R15 ;  /* 0x00000017040f7223 */ /* 0x040fe2000001000f */
[----:B------:R-:W-:Y:S01]  /*1810*/  FMUL.FTZ R18, R19, R10 ;  /* 0x0000000a13127220 */ /* 0x000fe20000410000 */
[----:B------:R-:W-:Y:S01]  /*1820*/  FADD.FTZ R23, R23, R24 ;  /* 0x0000001817177221 */ /* 0x000fe20000010000 */
[C---:B------:R-:W-:Y:S01]  /*1830*/  FFMA.FTZ R20, R21.reuse, R19, R20 ;  /* 0x0000001315147223 */ /* 0x040fe20000010014 */
[--C-:B------:R-:W-:Y:S02]  /*1840*/  HADD2.F32 R25, -RZ, R33.reuse.H0_H0 ;  /* 0x20000021ff197230 */ /* 0x100fe40000004100 */
[----:B------:R-:W-:Y:S01]  /*1850*/  FFMA.FTZ R24, R21, R18, R15 ;  /* 0x0000001215187223 */ /* 0x000fe2000001000f */
[----:B------:R-:W-:Y:S01]  /*1860*/  FFMA.FTZ R15, R4, R17, RZ ;  /* 0x00000011040f7223 */ /* 0x000fe200000100ff */
[----:B------:R-:W-:Y:S01]  /*1870*/  FADD.FTZ R21, RZ, R17 ;  /* 0x00000011ff157221 */ /* 0x000fe20000010000 */
[----:B------:R-:W-:-:S02]  /*1880*/  HADD2.F32 R4, -RZ, R33.H1_H1 ;  /* 0x30000021ff047230 */ /* 0x000fc40000004100 */
[----:B------:R-:W-:Y:S01]  /*1890*/  FMUL.FTZ R17, R16, R11 ;  /* 0x0000000b10117220 */ /* 0x000fe20000410000 */
[----:B------:R-:W-:Y:S01]  /*18a0*/  FFMA.FTZ R15, R14, R16, R15 ;  /* 0x000000100e0f7223 */ /* 0x000fe2000001000f */
[----:B------:R-:W-:Y:S01]  /*18b0*/  FADD.FTZ R16, R21, R16 ;  /* 0x0000001015107221 */ /* 0x000fe20000010000 */
[----:B------:R-:W-:Y:S01]  /*18c0*/  FADD.FTZ R21, R25, -UR13 ;  /* 0x8000000d19157e21 */ /* 0x000fe20008010000 */
[----:B------:R-:W-:Y:S01]  /*18d0*/  FADD.FTZ R4, R4, -UR13 ;  /* 0x8000000d04047e21 */ /* 0x000fe20008010000 */
[----:B------:R-:W-:Y:S01]  /*18e0*/  FADD.FTZ R19, R22, R19 ;  /* 0x0000001316137221 */ /* 0x000fe20000010000 */
[----:B------:R-:W-:Y:S01]  /*18f0*/  FADD.FTZ R22, R23, R18 ;  /* 0x0000001217167221 */ /* 0x000fe20000010000 */
[----:B------:R-:W-:Y:S01]  /*1900*/  FFMA.FTZ R14, R14, R17, R24 ;  /* 0x000000110e0e7223 */ /* 0x000fe20000010018 */
[--C-:B------:R-:W-:Y:S02]  /*1910*/  HADD2.F32 R24, -RZ, R44.reuse.H0_H0 ;  /* 0x2000002cff187230 */ /* 0x100fe40000004100 */
[----:B------:R-:W-:Y:S01]  /*1920*/  FMUL.FTZ R21, R21, UR17 ;  /* 0x0000001115157c20 */ /* 0x000fe20008410000 */
[----:B------:R-:W-:-:S02]  /*1930*/  HADD2.F32 R18, -RZ, R44.H1_H1 ;  /* 0x3000002cff127230 */ /* 0x000fc40000004100 */
        /* <DEDUP_REMOVED lines=20> */
.L_x_754:
[----:B------:R-:W-:Y:S01]  /*1a80*/  FMUL.FTZ R23, R24, R10 ;  /* 0x0000000a18177220 */ /* 0x000fe20000410000 */
[----:B------:R-:W-:Y:S01]  /*1a90*/  FADD.FTZ R22, R17, R22 ;  /* 0x0000001611167221 */ /* 0x000fe20000010000 */
[----:B------:R-:W-:Y:S01]  /*1aa0*/  FADD.FTZ R19, R19, R24 ;  /* 0x0000001813137221 */ /* 0x000fe20000010000 */
[C---:B------:R-:W-:Y:S01]  /*1ab0*/  FFMA.FTZ R24, R21.reuse, R24, R20 ;  /* 0x0000001815187223 */ /* 0x040fe20000010014 */
[----:B------:R-:W-:Y:S01]  /*1ac0*/  FFMA.FTZ R17, R21, R23, R14 ;  /* 0x0000001715117223 */ /* 0x000fe2000001000e */
[----:B------:R-:W-:Y:S01]  /*1ad0*/  FADD.FTZ R14, R16, R18 ;  /* 0x00000012100e7221 */ /* 0x000fe20000010000 */
[----:B------:R-:W-:Y:S01]  /*1ae0*/  FFMA.FTZ R15, R4, R18, R15 ;  /* 0x00000012040f7223 */ /* 0x000fe2000001000f */
[----:B------:R-:W-:Y:S01]  /*1af0*/  FMUL.FTZ R18, R18, R11 ;  /* 0x0000000b12127220 */ /* 0x000fe20000410000 */
[----:B------:R-:W-:Y:S01]  /*1b00*/  FADD.FTZ R23, R22, R23 ;  /* 0x0000001716177221 */ /* 0x000fe20000010000 */
[--C-:B------:R-:W-:Y:S02]  /*1b10*/  HADD2.F32 R16, -RZ, R34.reuse.H0_H0 ;  /* 0x20000022ff107230 */ /* 0x100fe40000004100 */
[----:B------:R-:W-:-:S02]  /*1b20*/  HADD2.F32 R20, -RZ, R34.H1_H1 ;  /* 0x30000022ff147230 */ /* 0x000fc40000004100 */
[----:B------:R-:W-:Y:S01]  /*1b30*/  FFMA.FTZ R17, R4, R18, R17 ;  /* 0x0000001204117223 */ /* 0x000fe20000010011 */
[----:B------:R-:W-:Y:S01]  /*1b40*/  FADD.FTZ R23, R18, R23 ;  /* 0x0000001712177221 */ /* 0x000fe20000010000 */
[----:B------:R-:W-:Y:S01]  /*1b50*/  FADD.FTZ R25, R16, -UR13 ;  /* 0x8000000d10197e21 */ /* 0x000fe20008010000 */
[--C-:B------:R-:W-:Y:S02]  /*1b60*/  HADD2.F32 R21, -RZ, R42.reuse.H0_H0 ;  /* 0x2000002aff157230 */ /* 0x100fe40000004100 */
[----:B------:R-:W-:Y:S01]  /*1b70*/  FADD.FTZ R18, R20, -UR13 ;  /* 0x8000000d14127e21 */ /* 0x000fe20008010000 */
[----:B------:R-:W-:Y:S02]  /*1b80*/  HADD2.F32 R16, -RZ, R42.H1_H1 ;  /* 0x3000002aff107230 */ /* 0x000fe40000004100 */
[----:B------:R-:W-:Y:S01]  /*1b90*/  FMUL.FTZ R25, R25, UR17 ;  /* 0x0000001119197c20 */ /* 0x000fe20008410000 */
[----:B------:R-:W-:Y:S02]  /*1ba0*/  HADD2.F32 R4, -RZ, R37.H0_H0 ;  /* 0x20000025ff047230 */ /* 0x000fe40000004100 */
        /* <DEDUP_REMOVED lines=20> */
.L_x_755:
[----:B------:R-:W-:Y:S01]  /*1cf0*/  FMUL.FTZ R22, R21, R10 ;  /* 0x0000000a15167220 */ /* 0x000fe20000410000 */
[----:B------:R-:W-:Y:S02]  /*1d00*/  HADD2.F32 R26, -RZ, R37.H1_H1 ;  /* 0x30000025ff1a7230 */ /* 0x000fe40000004100 */
[----:B------:R-:W-:Y:S01]  /*1d10*/  FADD.FTZ R20, R19, R21 ;  /* 0x0000001513147221 */ /* 0x000fe20000010000 */
[C---:B------:R-:W-:Y:S01]  /*1d20*/  FFMA.FTZ R24, R25.reuse, R21, R24 ;  /* 0x0000001519187223 */ /* 0x040fe20000010018 */
[----:B------:R-:W-:Y:S01]  /*1d30*/  FFMA.FTZ R19, R25, R22, R17 ;  /* 0x0000001619137223 */ /* 0x000fe20000010011 */
[----:B------:R-:W-:Y:S01]  /*1d40*/  FADD.FTZ R4, R4, -UR13 ;  /* 0x8000000d04047e21 */ /* 0x000fe20008010000 */
[----:B------:R-:W-:Y:S01]  /*1d50*/  FADD.FTZ R25, R26, -UR13 ;  /* 0x8000000d1a197e21 */ /* 0x000fe20008010000 */
[----:B------:R-:W-:Y:S01]  /*1d60*/  FADD.FTZ R23, R23, R22 ;  /* 0x0000001617177221 */ /* 0x000fe20000010000 */
[--C-:B------:R-:W-:Y:S02]  /*1d70*/  HADD2.F32 R21, -RZ, R41.reuse.H0_H0 ;  /* 0x20000029ff157230 */ /* 0x100fe40000004100 */
[----:B------:R-:W-:Y:S01]  /*1d80*/  FMUL.FTZ R17, R4, UR17 ;  /* 0x0000001104117c20 */ /* 0x000fe20008410000 */
[----:B------:R-:W-:-:S02]  /*1d90*/  HADD2.F32 R22, -RZ, R41.H1_H1 ;  /* 0x30000029ff167230 */ /* 0x000fc40000004100 */
        /* <DEDUP_REMOVED lines=21> */
.L_x_756:
[----:B------:R-:W-:Y:S01]  /*1ef0*/  FFMA.FTZ R30, R18, R26, R19 ;  /* 0x0000001a121e7223 */ /* 0x000fe20000010013 */
[----:B------:R-:W-:Y:S01]  /*1f00*/  FMUL.FTZ R28, R21, R10 ;  /* 0x0000000a151c7220 */ /* 0x000fe20000410000 */
[----:B------:R-:W-:Y:S01]  /*1f10*/  FADD.FTZ R19, R26, R23 ;  /* 0x000000171a137221 */ /* 0x000fe20000010000 */
[----:B------:R-:W-:Y:S01]  /*1f20*/  FADD.FTZ R25, R14, R16 ;  /* 0x000000100e197221 */ /* 0x000fe20000010000 */
[----:B------:R-:W-:Y:S01]  /*1f30*/  FFMA.FTZ R23, R18, R16, R15 ;  /* 0x0000001012177223 */ /* 0x000fe2000001000f */
[----:B------:R-:W-:Y:S01]  /*1f40*/  FFMA.FTZ R27, R17, R28, R30 ;  /* 0x0000001c111b7223 */ /* 0x000fe2000001001e */
[----:B------:R-:W-:Y:S01]  /*1f50*/  FMUL.FTZ R14, R22, R11 ;  /* 0x0000000b160e7220 */ /* 0x000fe20000410000 */
[----:B------:R-:W-:Y:S01]  /*1f60*/  FADD.FTZ R19, R19, R28 ;  /* 0x0000001c13137221 */ /* 0x000fe20000010000 */
[--C-:B------:R-:W-:Y:S02]  /*1f70*/  HADD2.F32 R16, -RZ, R32.reuse.H0_H0 ;  /* 0x20000020ff107230 */ /* 0x100fe40000004100 */
[----:B------:R-:W-:Y:S01]  /*1f80*/  FFMA.FTZ R15, R17, R21, R24 ;  /* 0x00000015110f7223 */ /* 0x000fe20000010018 */
        /* <DEDUP_REMOVED lines=28> */
.L_x_757:
[----:B------:R-:W-:Y:S01]  /*2150*/  FMUL.FTZ R29, R16, R10 ;  /* 0x0000000a101d7220 */ /* 0x000fe20000410000 */
[----:B------:R-:W-:Y:S01]  /*2160*/  FADD.FTZ R20, R20, R21 ;  /* 0x0000001514147221 */ /* 0x000fe20000010000 */
[----:B------:R-:W-:Y:S01]  /*2170*/  FFMA.FTZ R21, R4, R22, R23 ;  /* 0x0000001604157223 */ /* 0x000fe20000010017 */
[--C-:B------:R-:W-:Y:S02]  /*2180*/  HADD2.F32 R26, -RZ, R3.reuse.H1_H1 ;  /* 0x30000003ff1a7230 */ /* 0x100fe40000004100 */
[----:B------:R-:W-:Y:S01]  /*2190*/  FFMA.FTZ R4, R18, R29, R27 ;  /* 0x0000001d12047223 */ /* 0x000fe2000001001b */
[----:B------:R-:W-:Y:S01]  /*21a0*/  FADD.FTZ R29, R14, R29 ;  /* 0x0000001d0e1d7221 */ /* 0x000fe20000010000 */
[----:B------:R-:W-:Y:S02]  /*21b0*/  HADD2.F32 R14, -RZ, R3.H0_H0 ;  /* 0x20000003ff0e7230 */ /* 0x000fe40000004100 */
[----:B------:R-:W-:Y:S01]  /*21c0*/  FMUL.FTZ R24, R17, R11 ;  /* 0x0000000b11187220 */ /* 0x000fe20000410000 */
[----:B------:R-:W-:Y:S01]  /*21d0*/  FADD.FTZ R27, R26, -UR13 ;  /* 0x8000000d1a1b7e21 */ /* 0x000fe20008010000 */
[----:B------:R-:W-:Y:S01]  /*21e0*/  FADD.FTZ R22, R25, R22 ;  /* 0x0000001619167221 */ /* 0x000fe20000010000 */
[----:B------:R-:W-:-:S02]  /*21f0*/  HADD2.F32 R25, -RZ, R39.H1_H1 ;  /* 0x30000027ff197230 */ /* 0x000fc40000004100 */
[----:B------:R-:W-:Y:S01]  /*2200*/  FADD.FTZ R14, R14, -UR13 ;  /* 0x8000000d0e0e7e21 */ /* 0x000fe20008010000 */
[----:B------:R-:W-:Y:S01]  /*2210*/  FFMA.FTZ R23, R19, R24, R4 ;  /* 0x0000001813177223 */ /* 0x000fe20000010004 */
[----:B------:R-:W-:Y:S01]  /*2220*/  FADD.FTZ R24, R24, R29 ;  /* 0x0000001d18187221 */ /* 0x000fe20000010000 */
[----:B------:R-:W-:Y:S02]  /*2230*/  HADD2.F32 R4, -RZ, R39.H0_H0 ;  /* 0x20000027ff047230 */ /* 0x000fe40000004100 */
[----:B------:R-:W-:Y:S01]  /*2240*/  FMUL.FTZ R26, R14, UR17 ;  /* 0x000000110e1a7c20 */ /* 0x000fe20008410000 */
[----:B------:R-:W-:Y:S01]  /*2250*/  FMUL.FTZ R27, R27, UR17 ;  /* 0x000000111b1b7c20 */ /* 0x000fe20008410000 */
[----:B------:R-:W-:Y:S06]  /*2260*/  @!P0 BRA `(.L_x_758) ;  /* 0x0000000000488947 */ /* 0x000fec0003800000 */
[----:B------:R-:W-:Y:S01]  /*2270*/  FFMA.FTZ R30, R26, R10, R12 ;  /* 0x0000000a1a1e7223 */ /* 0x000fe2000001000c */
[----:B------:R-:W-:-:S03]  /*2280*/  FFMA.FTZ R29, R27, R11, R13 ;  /* 0x0000000b1b1d7223 */ /* 0x000fc6000001000d */
[----:B------:R-:W-:-:S04]  /*2290*/  FMUL.FTZ R31, R30, -1.4426950216293334961 ;  /* 0xbfb8aa3b1e1f7820 */ /* 0x000fc80000410000 */
[----:B------:R0:W1:Y:S02]  /*22a0*/  MUFU.EX2 R14, R31 ;  /* 0x0000001f000e7308 */ /* 0x0000640000000800 */
[----:B0-----:R-:W-:-:S06]  /*22b0*/  FMUL.FTZ R31, R29, -1.4426950216293334961 ;  /* 0xbfb8aa3b1d1f7820 */ /* 0x001fcc0000410000 */
[----:B------:R-:W0:Y:S01]  /*22c0*/  MUFU.EX2 R28, R31 ;  /* 0x0000001f001c7308 */ /* 0x000e220000000800 */
[----:B-1----:R-:W-:-:S07]  /*22d0*/  FADD.FTZ R14, R14, 1 ;  /* 0x3f8000000e0e7421 */ /* 0x002fce0000010000 */
[----:B------:R-:W1:Y:S01]  /*22e0*/  MUFU.RCP R14, R14 ;  /* 0x0000000e000e7308 */ /* 0x000e620000001000 */
[----:B0-----:R-:W-:-:S07]  /*22f0*/  FADD.FTZ R28, R28, 1 ;  /* 0x3f8000001c1c7421 */ /* 0x001fce0000010000 */
[----:B------:R-:W0:Y:S01]  /*2300*/  MUFU.RCP R28, R28 ;  /* 0x0000001c001c7308 */ /* 0x000e220000001000 */
[----:B-1----:R-:W-:Y:S01]  /*2310*/  FMUL.FTZ R4, R4, R14 ;  /* 0x0000000e04047220 */ /* 0x002fe20000410000 */
[----:B------:R-:W-:-:S04]  /*2320*/  FADD.FTZ R14, -R14, 1 ;  /* 0x3f8000000e0e7421 */ /* 0x000fc80000010100 */
[----:B------:R-:W-:-:S04]  /*2330*/  FFMA.FTZ R30, R30, R14, 1 ;  /* 0x3f8000001e1e7423 */ /* 0x000fc8000001000e */
[----:B------:R-:W-:Y:S01]  /*2340*/  FMUL.FTZ R4, R4, R30 ;  /* 0x0000001e04047220 */ /* 0x000fe20000410000 */
[----:B0-----:R-:W-:Y:S01]  /*2350*/  FMUL.FTZ R25, R25, R28 ;  /* 0x0000001c19197220 */ /* 0x001fe20000410000 */
[----:B------:R-:W-:-:S04]  /*2360*/  FADD.FTZ R28, -R28, 1 ;  /* 0x3f8000001c1c7421 */ /* 0x000fc80000010100 */
[----:B------:R-:W-:-:S04]  /*2370*/  FFMA.FTZ R29, R29, R28, 1 ;  /* 0x3f8000001d1d7423 */ /* 0x000fc8000001001c */
[----:B------:R-:W-:-:S07]  /*2380*/  FMUL.FTZ R25, R25, R29 ;  /* 0x0000001d19197220 */ /* 0x000fce0000410000 */
.L_x_758:
[----:B------:R-:W-:Y:S01]  /*2390*/  FMUL.FTZ R28, R4, R10 ;  /* 0x0000000a041c7220 */ /* 0x000fe20000410000 */
[----:B------:R-:W-:Y:S01]  /*23a0*/  FFMA.FTZ R29, R18, R16, R15 ;  /* 0x00000010121d7223 */ /* 0x000fe2000001000f */
[--C-:B------:R-:W-:Y:S02]  /*23b0*/  HADD2.F32 R15, -RZ, R5.reuse.H0_H0 ;  /* 0x20000005ff0f7230 */ /* 0x100fe40000004100 */
[----:B------:R-:W-:Y:S01]  /*23c0*/  FADD.FTZ R31, R20, R16 ;  /* 0x00000010141f7221 */ /* 0x000fe20000010000 */
[----:B------:R-:W-:Y:S02]  /*23d0*/  HADD2.F32 R18, -RZ, R5.H1_H1 ;  /* 0x30000005ff127230 */ /* 0x000fe40000004100 */
[----:B------:R-:W-:Y:S01]  /*23e0*/  FFMA.FTZ R14, R26, R28, R23 ;  /* 0x0000001c1a0e7223 */ /* 0x000fe20000010017 */
[----:B------:R-:W-:Y:S01]  /*23f0*/  FMUL.FTZ R16, R25, R11 ;  /* 0x0000000b19107220 */ /* 0x000fe20000410000 */
[----:B------:R-:W-:Y:S01]  /*2400*/  FADD.FTZ R23, R24, R28 ;  /* 0x0000001c18177221 */ /* 0x000fe20000010000 */
[----:B------:R-:W-:Y:S01]  /*2410*/  FADD.FTZ R20, R15, -UR13 ;  /* 0x8000000d0f147e21 */ /* 0x000fe20008010000 */
[----:B------:R-:W-:Y:S01]  /*2420*/  FADD.FTZ R18, R18, -UR13 ;  /* 0x8000000d12127e21 */ /* 0x000fe20008010000 */
[----:B------:R-:W-:Y:S01]  /*2430*/  FFMA.FTZ R15, R27, R16, R14 ;  /* 0x000000101b0f7223 */ /* 0x000fe2000001000e */
[----:B------:R-:W-:Y:S01]  /*2440*/  FADD.FTZ R14, R16, R23 ;  /* 0x00000017100e7221 */ /* 0x000fe20000010000 */
[----:B------:R-:W-:Y:S01]  /*2450*/  FMUL.FTZ R16, R20, UR17 ;  /* 0x0000001114107c20 */ /* 0x000fe20008410000 */
[----:B------:R-:W-:Y:S01]  /*2460*/  FMUL.FTZ R18, R18, UR17 ;  /* 0x0000001112127c20 */ /* 0x000fe20008410000 */
[----:B------:R-:W-:-:S02]  /*2470*/  HADD2.F32 R23, -RZ, R38.H0_H0 ;  /* 0x20000026ff177230 */ /* 0x000fc40000004100 */
[----:B------:R-:W-:Y:S01]  /*2480*/  HADD2.F32 R20, -RZ, R38.H1_H1 ;  /* 0x30000026ff147230 */ /* 0x000fe20000004100 */
        /* <DEDUP_REMOVED lines=19> */
.L_x_759:
[----:B------:R-:W0:Y:S01]  /*25c0*/  S2R R30, SR_LANEID ;  /* 0x00000000001e7919 */ /* 0x000e220000000000 */
[----:B------:R-:W-:Y:S01]  /*25d0*/  FMUL.FTZ R24, R23, R10 ;  /* 0x0000000a17187220 */ /* 0x000fe20000410000 */
[----:B------:R-:W1:Y:S01]  /*25e0*/  S2UR UR12, SR_CgaCtaId ;  /* 0x00000000000c79c3 */ /* 0x000e620000008800 */
[----:B------:R-:W-:Y:S01]  /*25f0*/  UMOV UR11, 0x400 ;  /* 0x00000400000b7882 */ /* 0x000fe20000000000 */
[----:B------:R-:W-:Y:S01]  /*2600*/  FADD.FTZ R22, R22, R17 ;  /* 0x0000001116167221 */ /* 0x000fe20000010000 */
[----:B------:R-:W-:Y:S01]  /*2610*/  FFMA.FTZ R15, R16, R24, R15 ;  /* 0x00000018100f7223 */ /* 0x000fe2000001000f */
[----:B------:R-:W-:Y:S01]  /*2620*/  FADD.FTZ R28, R14, R24 ;  /* 0x000000180e1c7221 */ /* 0x000fe20000010000 */
[----:B------:R-:W-:Y:S01]  /*2630*/  FMUL.FTZ R24, R20, R11 ;  /* 0x0000000b14187220 */ /* 0x000fe20000410000 */
[----:B------:R-:W-:Y:S01]  /*2640*/  UIADD3 UR10, UR11, 0x50, URZ ;  /* 0x000000500b0a7890 */ /* 0x000fe2000fffe03f */
[----:B------:R-:W-:Y:S01]  /*2650*/  FFMA.FTZ R29, R26, R4, R29 ;  /* 0x000000041a1d7223 */ /* 0x000fe2000001001d */
[----:B------:R-:W-:Y:S01]  /*2660*/  FADD.FTZ R4, R31, R4 ;  /* 0x000000041f047221 */ /* 0x000fe20000010000 */
[----:B------:R-:W-:Y:S01]  /*2670*/  FFMA.FTZ R14, R18, R24, R15 ;  /* 0x00000018120e7223 */ /* 0x000fe2000001000f */
[----:B------:R-:W-:Y:S01]  /*2680*/  FADD.FTZ R15, R24, R28 ;  /* 0x0000001c180f7221 */ /* 0x000fe20000010000 */
[----:B------:R-:W-:Y:S01]  /*2690*/  FFMA.FTZ R16, R16, R23, R29 ;  /* 0x0000001710107223 */ /* 0x000fe2000001001d */
[----:B------:R-:W-:Y:S02]  /*26a0*/  BSSY B0, `(.L_x_760) ;  /* 0x0000038000007945 */ /* 0x000fe40003800000 */
[----:B------:R-:W2:Y:S04]  /*26b0*/  SHFL.DOWN PT, R24, R14, 0x1, 0x1f ;  /* 0x08201f000e187f89 */ /* 0x000ea800000e0000 */
[----:B------:R-:W3:Y:S01]  /*26c0*/  SHFL.DOWN PT, R28, R15, 0x1, 0x1f ;  /* 0x08201f000f1c7f89 */ /* 0x000ee200000e0000 */
[----:B-1----:R-:W-:Y:S01]  /*26d0*/  ULEA UR10, UR12, UR10, 0x18 ;  /* 0x0000000a0c0a7291 */ /* 0x002fe2000f8ec03f */
[----:B0-----:R-:W-:-:S13]  /*26e0*/  ISETP.GT.AND P0, PT, R30, 0x1e, PT ;  /* 0x0000001e1e00780c */ /* 0x001fda0003f04270 */
        /* <DEDUP_REMOVED lines=21> */
[----:B------:R-:W-:Y:S01]  /*2840*/  FFMA.FTZ R24, R19, R17, R21 ;  /* 0x0000001113187223 */ /* 0x000fe20000010015 */
[----:B------:R-:W-:Y:S01]  /*2850*/  FADD.FTZ R19, R22, R25 ;  /* 0x0000001916137221 */ /* 0x000fe20000010000 */
[----:B-1----:R-:W-:Y:S01]  /*2860*/  @!P0 FADD.FTZ R15, R15, R28 ;  /* 0x0000001c0f0f8221 */ /* 0x002fe20000010000 */
[----:B------:R-:W-:Y:S01]  /*2870*/  ISETP.NE.AND P0, PT, R30, RZ, PT ;  /* 0x000000ff1e00720c */ /* 0x000fe20003f05270 */
[----:B------:R-:W-:Y:S01]  /*2880*/  FFMA.FTZ R17, R27, R25, R24 ;  /* 0x000000191b117223 */ /* 0x000fe20000010018 */
[----:B------:R-:W-:-:S03]  /*2890*/  FADD.FTZ R19, R19, R20 ;  /* 0x0000001413137221 */ /* 0x000fc60000010000 */
[----:B------:R-:W-:Y:S01]  /*28a0*/  FFMA.FTZ R17, R18, R20, R17 ;  /* 0x0000001412117223 */ /* 0x000fe20000010011 */
[----:B------:R-:W-:Y:S01]  /*28b0*/  FADD.FTZ R18, R4, R23 ;  /* 0x0000001704127221 */ /* 0x000fe20000010000 */
[----:B------:R-:W-:-:S05]  /*28c0*/  LEA R4, R0, UR10, 0x4 ;  /* 0x0000000a00047c11 */ /* 0x000fca000f8e20ff */
[----:B------:R0:W-:Y:S04]  /*28d0*/  STS.128 [R4], R16 ;  /* 0x0000001004007388 */ /* 0x0001e80000000c00 */
[----:B------:R0:W-:Y:S01]  /*28e0*/  @!P0 STS.64 [R52+0x8], R14 ;  /* 0x0000080e34008388 */ /* 0x0001e20000000a00 */
[----:B------:R-:W-:Y:S01]  /*28f0*/  BAR.SYNC.DEFER_BLOCKING 0x0 ;  /* 0x0000000000007b1d */ /* 0x000fe20000010000 */
[----:B------:R-:W-:-:S13]  /*2900*/  ISETP.NE.AND P0, PT, R0, RZ, PT ;  /* 0x000000ff0000720c */ /* 0x000fda0003f05270 */
[----:B0-----:R-:W-:Y:S05]  /*2910*/  @P0 BRA `(.L_x_761) ;  /* 0x0000000000400947 */ /* 0x001fea0003800000 */
        /* <DEDUP_REMOVED lines=16> */
.L_x_761:
[----:B------:R-:W-:Y:S05]  /*2a20*/  BSYNC B0 ;  /* 0x0000000000007941 */ /* 0x000fea0003800000 */
.L_x_760:
[----:B------:R-:W-:Y:S01]  /*2a30*/  BAR.SYNC.DEFER_BLOCKING 0x0 ;  /* 0x0000000000007b1d */ /* 0x000fe20000010000 */
[----:B------:R-:W-:-:S05]  /*2a40*/  ISETP.GT.U32.AND P6, PT, R0, 0x6, PT ;  /* 0x000000060000780c */ /* 0x000fca0003fc4070 */
[----:B------:R-:W-:Y:S08]  /*2a50*/  BSSY B0, `(.L_x_762) ;  /* 0x000009d000007945 */ /* 0x000ff00003800000 */
[----:B------:R-:W-:Y:S05]  /*2a60*/  @P6 BRA `(.L_x_763) ;  /* 0x00000008006c6947 */ /* 0x000fea0003800000 */
[----:B------:R-:W0:Y:S04]  /*2a70*/  LDS.128 R20, [R4+0x70] ;  /* 0x0000700004147984 */ /* 0x000e280000000c00 */
[----:B------:R-:W1:Y:S04]  /*2a80*/  LDS.128 R24, [R4+0xe0] ;  /* 0x0000e00004187984 */ /* 0x000e680000000c00 */
[----:B------:R-:W2:Y:S01]  /*2a90*/  LDS.128 R28, [R4+0x150] ;  /* 0x00015000041c7984 */ /* 0x000ea20000000c00 */
        /* <DEDUP_REMOVED lines=10> */
[----:B------:R-:W-:Y:S01]  /*2b40*/  FADD.FTZ R29, R25, R29 ;  /* 0x0000001d191d7221 */ /* 0x000fe20000010000 */
[----:B------:R-:W1:Y:S01]  /*2b50*/  LDS.128 R20, [R4+0x230] ;  /* 0x0002300004147984 */ /* 0x000e620000000c00 */
[----:B------:R-:W-:Y:S01]  /*2b60*/  FADD.FTZ R30, R26, R30 ;  /* 0x0000001e1a1e7221 */ /* 0x000fe20000010000 */
[----:B------:R-:W-:-:S02]  /*2b70*/  FADD.FTZ R31, R27, R31 ;  /* 0x0000001f1b1f7221 */ /* 0x000fc40000010000 */
[----:B------:R-:W2:Y:S01]  /*2b80*/  LDS.128 R24, [R4+0x2a0] ;  /* 0x0002a00004187984 */ /* 0x000ea20000000c00 */
[----:B0-----:R-:W-:Y:S01]  /*2b90*/  FADD.FTZ R16, R28, R16 ;  /* 0x000000101c107221 */ /* 0x001fe20000010000 */
[----:B------:R-:W-:Y:S01]  /*2ba0*/  FADD.FTZ R29, R29, R17 ;  /* 0x000000111d1d7221 */ /* 0x000fe20000010000 */
[----:B------:R-:W-:Y:S01]  /*2bb0*/  FADD.FTZ R30, R30, R18 ;  /* 0x000000121e1e7221 */ /* 0x000fe20000010000 */
[----:B------:R-:W-:Y:S01]  /*2bc0*/  FADD.FTZ R31, R31, R19 ;  /* 0x000000131f1f7221 */ /* 0x000fe20000010000 */
[----:B-1----:R-:W-:Y:S01]  /*2bd0*/  FADD.FTZ R20, R16, R20 ;  /* 0x0000001410147221 */ /* 0x002fe20000010000 */
[----:B------:R-:W-:Y:S01]  /*2be0*/  FADD.FTZ R29, R29, R21 ;  /* 0x000000151d1d7221 */ /* 0x000fe20000010000 */
[----:B------:R-:W0:Y:S01]  /*2bf0*/  LDS.128 R16, [R4+0x310] ;  /* 0x0003100004107984 */ /* 0x000e220000000c00 */
[----:B------:R-:W-:Y:S01]  /*2c00*/  FADD.FTZ R30, R30, R22 ;  /* 0x000000161e1e7221 */ /* 0x000fe20000010000 */
[----:B------:R-:W-:Y:S01]  /*2c10*/  FADD.FTZ R31, R31, R23 ;  /* 0x000000171f1f7221 */ /* 0x000fe20000010000 */
[----:B--2---:R-:W-:Y:S01]  /*2c20*/  FADD.FTZ R24, R20, R24 ;  /* 0x0000001814187221 */ /* 0x004fe20000010000 */
[----:B------:R-:W-:Y:S01]  /*2c30*/  FADD.FTZ R29, R29, R25 ;  /* 0x000000191d1d7221 */ /* 0x000fe20000010000 */
[----:B------:R-:W1:Y:S01]  /*2c40*/  LDS.128 R20, [R4+0x380] ;  /* 0x0003800004147984 */ /* 0x000e620000000c00 */
[----:B------:R-:W-:Y:S01]  /*2c50*/  FADD.FTZ R30, R30, R26 ;  /* 0x0000001a1e1e7221 */ /* 0x000fe20000010000 */
[----:B------:R-:W-:Y:S01]  /*2c60*/  FADD.FTZ R31, R31, R27 ;  /* 0x0000001b1f1f7221 */ /* 0x000fe20000010000 */
[----:B0-----:R-:W-:Y:S01]  /*2c70*/  FADD.FTZ R16, R24, R16 ;  /* 0x0000001018107221 */ /* 0x001fe20000010000 */
[----:B------:R-:W-:Y:S01]  /*2c80*/  FADD.FTZ R29, R29, R17 ;  /* 0x000000111d1d7221 */ /* 0x000fe20000010000 */
[----:B------:R-:W0:Y:S01]  /*2c90*/  LDS.128 R24, [R4+0x3f0] ;  /* 0x0003f00004187984 */ /* 0x000e220000000c00 */
[----:B------:R-:W-:Y:S01]  /*2ca0*/  FADD.FTZ R30, R30, R18 ;  /* 0x000000121e1e7221 */ /* 0x000fe20000010000 */
[----:B------:R-:W-:Y:S01]  /*2cb0*/  FADD.FTZ R31, R31, R19 ;  /* 0x000000131f1f7221 */ /* 0x000fe20000010000 */
[----:B-1----:R-:W-:Y:S01]  /*2cc0*/  FADD.FTZ R20, R16, R20 ;  /* 0x0000001410147221 */ /* 0x002fe20000010000 */
        /* <DEDUP_REMOVED lines=74> */
[----:B0-----:R-:W-:-:S02]  /*3170*/  FADD.FTZ R20, R16, R20 ;  /* 0x0000001410147221 */ /* 0x001fc40000010000 */
        /* <DEDUP_REMOVED lines=18> */
[----:B------:R-:W1:Y:S01]  /*32a0*/  LDS.128 R24, [R4+0xc40] ;  /* 0x000c400004187984 */ /* 0x000e620000000c00 */
        /* <DEDUP_REMOVED lines=8> */
[----:B------:R-:W-:-:S02]  /*3330*/  FADD.FTZ R31, R22, R27 ;  /* 0x0000001b161f7221 */ /* 0x000fc40000010000 */
[----:B------:R-:W1:Y:S04]  /*3340*/  LDS.128 R20, [R4+0xd20] ;  /* 0x000d200004147984 */ /* 0x000e680000000c00 */
[----:B------:R-:W2:Y:S01]  /*3350*/  LDS.128 R24, [R4+0xd90] ;  /* 0x000d900004187984 */ /* 0x000ea20000000c00 */
        /* <DEDUP_REMOVED lines=11> */
[----:B------:R-:W-:-:S07]  /*3410*/  FADD.FTZ R19, R20, R27 ;  /* 0x0000001b14137221 */ /* 0x000fce0000010000 */
.L_x_763:
[----:B------:R-:W-:Y:S05]  /*3420*/  BSYNC B0 ;  /* 0x0000000000007941 */ /* 0x000fea0003800000 */
.L_x_762:
[----:B------:R-:W0:Y:S01]  /*3430*/  LDC.64 R20, c[0x0][0x268] ;  /* 0x00009a00ff147b82 */ /* 0x000e220000000a00 */
[----:B------:R-:W-:Y:S01]  /*3440*/  IMAD R43, R43, 0x7, R0 ;  /* 0x000000072b2b7824 */ /* 0x000fe200078e0200 */
[----:B------:R-:W-:Y:S06]  /*3450*/  BSSY B0, `(.L_x_764) ;  /* 0x0000011000007945 */ /* 0x000fec0003800000 */
[----:B------:R-:W1:Y:S01]  /*3460*/  LDC R4, c[0x0][0xc] ;  /* 0x00000300ff047b82 */ /* 0x000e620000000800 */
[----:B0-----:R-:W-:Y:S01]  /*3470*/  IMAD.WIDE R20, R43, 0x4, R20 ;  /* 0x000000042b147825 */ /* 0x001fe200078e0214 */
[----:B------:R-:W-:Y:S06]  /*3480*/  @P6 BRA `(.L_x_765) ;  /* 0x0000000000346947 */ /* 0x000fec0003800000 */
[----:B------:R-:W0:Y:S01]  /*3490*/  LDC.64 R26, c[0x0][0x288] ;  /* 0x0000a200ff1a7b82 */ /* 0x000e220000000a00 */
        /* <DEDUP_REMOVED lines=8> */
[----:B0-----:R-:W-:-:S04]  /*3520*/  LEA R28, P6, R26, R20, 0x2 ;  /* 0x000000141a1c7211 */ /* 0x001fc800078c10ff */
[----:B------:R-:W-:-:S05]  /*3530*/  LEA.HI.X R29, R26, R21, R27, 0x2, P6 ;  /* 0x000000151a1d7211 */ /* 0x000fca00030f141b */
[----:B------:R2:W-:Y:S04]  /*3540*/  REDG.E.ADD.F32.FTZ.RN.STRONG.GPU desc[UR14][R28.64], R18 ;  /* 0x000000121c0079a6 */ /* 0x0005e8000c10f38e */
[----:B------:R2:W-:Y:S02]  /*3550*/  REDG.E.ADD.F32.FTZ.RN.STRONG.GPU desc[UR14][R24.64], R19 ;  /* 0x00000013180079a6 */ /* 0x0005e4000c10f38e */
.L_x_765:
[----:B------:R-:W-:Y:S05]  /*3560*/  BSYNC B0 ;  /* 0x0000000000007941 */ /* 0x000fea0003800000 */
.L_x_764:
[----:B-1----:R-:W-:-:S13]  /*3570*/  ISETP.GE.U32.AND P6, PT, R4, 0x2, PT ;  /* 0x000000020400780c */ /* 0x002fda0003fc6070 */
[----:B------:R-:W-:Y:S05]  /*3580*/  @!P6 BRA `(.L_x_766) ;  /* 0x0000001000a4e947 */ /* 0x000fea0003800000 */
[----:B--2---:R-:W0:Y:S01]  /*3590*/  LDC R16, c[0x0][0x10] ;  /* 0x00000400ff107b82 */ /* 0x004e220000000800 */
        /* <DEDUP_REMOVED lines=32> */
.L_x_768:
[----:B------:R-:W2:Y:S04]  /*37a0*/  LDG.E.STRONG.GPU R22, desc[UR14][R18.64] ;  /* 0x0000000e12167981 */ /* 0x000ea8000c1ef900 */
[----:B--2---:R-:W-:Y:S01]  /*37b0*/  CCTL.IVALL ;  /* 0x00000000ff00798f */ /* 0x004fe20002000000 */
[----:B------:R-:W-:Y:S05]  /*37c0*/  YIELD ;  /* 0x0000000000007946 */ /* 0x000fea0003800000 */
[----:B------:R-:W-:-:S13]  /*37d0*/  ISETP.NE.AND P6, PT, R22, R25, PT ;  /* 0x000000191600720c */ /* 0x000fda0003fc5270 */
[----:B------:R-:W-:Y:S05]  /*37e0*/  @P6 BRA `(.L_x_768) ;  /* 0xfffffffc00ec6947 */ /* 0x000fea000383ffff */
.L_x_767:
        /* <DEDUP_REMOVED lines=11> */
[C---:B------:R-:W-:Y:S02]  /*38a0*/  ISETP.GT.AND P6, PT, R19.reuse, RZ, PT ;  /* 0x000000ff1300720c */ /* 0x040fe40003fc4270 */
[----:B------:R-:W-:-:S11]  /*38b0*/  R2UR UR10, R19 ;  /* 0x00000000130a72ca */ /* 0x000fd600000e0000 */
[----:B------:R-:W-:Y:S05]  /*38c0*/  @!P6 BRA `(.L_x_770) ;  /* 0x0000000800e8e947 */ /* 0x000fea0003800000 */
[----:B------:R-:W-:Y:S02]  /*38d0*/  UISETP.GT.AND UP1, UPT, UR10, 0xc, UPT ;  /* 0x0000000c0a00788c */ /* 0x000fe4000bf24270 */
[----:B------:R-:W-:-:S04]  /*38e0*/  UPLOP3.LUT UP0, UPT, UPT, UPT, UPT, 0x80, 0x0 ;  /* 0x000000000000789c */ /* 0x000fc80003f0f070 */
[----:B------:R-:W-:-:S13]  /*38f0*/  PLOP3.LUT P6, PT, PT, PT, UP1, 0x40, 0x0 ;  /* 0x000000000000781c */ /* 0x000fda0003fce818 */
[----:B------:R-:W-:Y:S05]  /*3900*/  @P6 BRA `(.L_x_771) ;  /* 0x0000000400d46947 */ /* 0x000fea0003800000 */
[----:B------:R-:W-:-:S11]  /*3910*/  UPLOP3.LUT UP0, UPT, UPT, UPT, UPT, 0x40, 0x0 ;  /* 0x000000000000789c */ /* 0x000fd60003f0e870 */
.L_x_772:
        /* <DEDUP_REMOVED lines=109> */
[----:B------:R-:W-:Y:S01]  /*3ff0*/  UIADD3 UR10, UR10, -0x10, URZ ;  /* 0xfffffff00a0a7890 */ /* 0x000fe2000fffe03f */
[----:B------:R-:W-:-:S03]  /*4000*/  IADD3 R18, R18, 0x10, RZ ;  /* 0x0000001012127810 */ /* 0x000fc60007ffe0ff */
[----:B------:R-:W-:Y:S01]  /*4010*/  UISETP.GT.AND UP1, UPT, UR10, 0xc, UPT ;  /* 0x0000000c0a00788c */ /* 0x000fe2000bf24270 */
[----:B--2---:R-:W-:Y:S01]  /*4020*/  @!P6 FADD.FTZ R14, R14, R22 ;  /* 0x000000160e0ee221 */ /* 0x004fe20000010000 */
[----:B------:R-:W-:-:S04]  /*4030*/  @!P6 FADD.FTZ R15, R15, R23 ;  /* 0x000000170f0fe221 */ /* 0x000fc80000010000 */
[----:B------:R-:W-:-:S13]  /*4040*/  PLOP3.LUT P6, PT, PT, PT, UP1, 0x80, 0x0 ;  /* 0x000000000000781c */ /* 0x000fda0003fcf018 */
[----:B------:R-:W-:Y:S05]  /*4050*/  @P6 BRA `(.L_x_772) ;  /* 0xfffffff800306947 */ /* 0x000fea000383ffff */
.L_x_771:
[----:B------:R-:W-:-:S06]  /*4060*/  UISETP.GT.AND UP1, UPT, UR10, 0x4, UPT ;  /* 0x000000040a00788c */ /* 0x000fcc000bf24270 */
[----:B------:R-:W-:-:S13]  /*4070*/  PLOP3.LUT P6, PT, PT, PT, UP1, 0x40, 0x0 ;  /* 0x000000000000781c */ /* 0x000fda0003fce818 */
[----:B------:R-:W-:Y:S05]  /*4080*/  @P6 BRA `(.L_x_773) ;  /* 0x0000000000ec6947 */ /* 0x000fea0003800000 */
        /* <DEDUP_REMOVED lines=53> */
[----:B------:R-:W-:Y:S02]  /*43e0*/  UIADD3 UR10, UR10, -0x4, URZ ;  /* 0xfffffffc0a0a7890 */ /* 0x000fe4000fffe03f */
[----:B------:R-:W-:Y:S02]  /*43f0*/  UPLOP3.LUT UP0, UPT, UPT, UPT, UPT, 0x40, 0x0 ;  /* 0x000000000000789c */ /* 0x000fe40003f0e870 */
[----:B------:R-:W-:Y:S01]  /*4400*/  UIADD3 UR10, UR10, -0x4, URZ ;  /* 0xfffffffc0a0a7890 */ /* 0x000fe2000fffe03f */
[----:B--2---:R-:W-:Y:S01]  /*4410*/  @!P6 FADD.FTZ R14, R14, R18 ;  /* 0x000000120e0ee221 */ /* 0x004fe20000010000 */
[----:B------:R-:W-:Y:S01]  /*4420*/  @!P6 FADD.FTZ R15, R15, R19 ;  /* 0x000000130f0fe221 */ /* 0x000fe20000010000 */
[----:B------:R-:W-:-:S09]  /*4430*/  IADD3 R18, R22, 0x4, RZ ;  /* 0x0000000416127810 */ /* 0x000fd20007ffe0ff */
.L_x_773:
[----:B------:R-:W-:-:S06]  /*4440*/  UISETP.NE.OR UP0, UPT, UR10, URZ, UP0 ;  /* 0x0000003f0a00728c */ /* 0x000fcc0008705670 */
[----:B------:R-:W-:-:S13]  /*4450*/  PLOP3.LUT P6, PT, PT, PT, UP0, 0x80, 0x0 ;  /* 0x000000000000781c */ /* 0x000fda0003fcf008 */
[----:B------:R-:W-:Y:S05]  /*4460*/  @!P6 BRA `(.L_x_769) ;  /* 0x00000000007ce947 */ /* 0x000fea0003800000 */
.L_x_770:
        /* <DEDUP_REMOVED lines=26> */
[----:B------:R-:W-:Y:S01]  /*4610*/  IADD3 R18, R18, 0x4, RZ ;  /* 0x0000000412127810 */ /* 0x000fe20007ffe0ff */
[----:B--2---:R-:W-:Y:S01]  /*4620*/  @!P6 FADD.FTZ R14, R14, R22 ;  /* 0x000000160e0ee221 */ /* 0x004fe20000010000 */
[----:B------:R-:W-:-:S03]  /*4630*/  @!P6 FADD.FTZ R15, R15, R23 ;  /* 0x000000170f0fe221 */ /* 0x000fc60000010000 */
[----:B------:R-:W-:-:S13]  /*4640*/  ISETP.NE.AND P6, PT, RZ, UR10, PT ;  /* 0x0000000aff007c0c */ /* 0x000fda000bfc5270 */
[----:B------:R-:W-:Y:S05]  /*4650*/  @P6 BRA `(.L_x_770) ;  /* 0xfffffffc00846947 */ /* 0x000fea000383ffff */
.L_x_769:
        /* <DEDUP_REMOVED lines=10> */
.L_x_775:
[----:B------:R-:W-:Y:S05]  /*4700*/  BSYNC B0 ;  /* 0x0000000000007941 */ /* 0x000fea0003800000 */
.L_x_774:
        /* <DEDUP_REMOVED lines=17> */
.L_x_766:
[----:B------:R-:W0:Y:S01]  /*4820*/  S2UR UR11, SR_CgaCtaId ;  /* 0x00000000000b79c3 */ /* 0x000e220000008800 */
[----:B------:R-:W-:Y:S01]  /*4830*/  UMOV UR10, 0x400 ;  /* 0x00000400000a7882 */ /* 0x000fe20000000000 */
[----:B--2---:R-:W-:Y:S01]  /*4840*/  IMAD.WIDE.U32 R16, R0, 0x24924925, RZ ;  /* 0x2492492500107825 */ /* 0x004fe200078e00ff */
[----:B------:R-:W-:-:S03]  /*4850*/  ISETP.NE.AND P6, PT, R49, RZ, PT ;  /* 0x000000ff3100720c */ /* 0x000fc60003fc5270 */
[----:B------:R-:W-:Y:S01]  /*4860*/  HADD2.F32 R23, -RZ, R46.H0_H0 ;  /* 0x2000002eff177230 */ /* 0x000fe20000004100 */
[-C--:B------:R-:W-:Y:S01]  /*4870*/  IADD3 R16, R0, -R17.reuse, RZ ;  /* 0x8000001100107210 */ /* 0x080fe20007ffe0ff */
[----:B------:R-:W1:Y:S01]  /*4880*/  LDC R4, c[0x0][0x2ac] ;  /* 0x0000ab00ff047b82 */ /* 0x000e620000000800 */
[----:B------:R-:W-:Y:S02]  /*4890*/  HADD2.F32 R21, -RZ, R36.H0_H0 ;  /* 0x20000024ff157230 */ /* 0x000fe40000004100 */
[----:B------:R-:W-:Y:S01]  /*48a0*/  LEA.HI R18, R16, R17, RZ, 0x1f ;  /* 0x0000001110127211 */ /* 0x000fe200078ff8ff */
[--C-:B------:R-:W-:Y:S02]  /*48b0*/  HADD2.F32 R16, -RZ, R35.reuse.H0_H0 ;  /* 0x20000023ff107230 */ /* 0x100fe40000004100 */
[----:B------:R-:W-:Y:S02]  /*48c0*/  HADD2.F32 R35, -RZ, R35.H1_H1 ;  /* 0x30000023ff237230 */ /* 0x000fe40000004100 */
[----:B------:R-:W-:-:S02]  /*48d0*/  HADD2.F32 R46, -RZ, R46.H1_H1 ;  /* 0x3000002eff2e7230 */ /* 0x000fc40000004100 */
[----:B------:R-:W-:Y:S01]  /*48e0*/  FADD.FTZ R16, R16, -UR13 ;  /* 0x8000000d10107e21 */ /* 0x000fe20008010000 */
[----:B------:R-:W-:Y:S02]  /*48f0*/  HADD2.F32 R36, -RZ, R36.H1_H1 ;  /* 0x30000024ff247230 */ /* 0x000fe40000004100 */
[----:B------:R-:W-:Y:S01]  /*4900*/  FADD.FTZ R22, R35, -UR13 ;  /* 0x8000000d23167e21 */ /* 0x000fe20008010000 */
[----:B------:R-:W-:-:S03]  /*4910*/  FMUL.FTZ R25, R16, UR17 ;  /* 0x0000001110197c20 */ /* 0x000fc60008410000 */
        /* <DEDUP_REMOVED lines=27> */
.L_x_776:
        /* <DEDUP_REMOVED lines=19> */
[----:B------:R-:W-:-:S05]  /*4c00*/  F2FP.F16.F32.PACK_AB R15, R14, R15 ;  /* 0x0000000f0e0f723e */ /* 0x000fca00000000ff */
[----:B------:R0:W-:Y:S02]  /*4c10*/  STG.E desc[UR14][R16.64], R15 ;  /* 0x0000000f10007986 */ /* 0x0001e4000c10190e */
.L_x_778:
[----:B------:R-:W-:Y:S05]  /*4c20*/  BSYNC B0 ;  /* 0x0000000000007941 */ /* 0x000fea0003800000 */
.L_x_777:
[----:B------:R-:W-:Y:S01]  /*4c30*/  ISETP.NE.AND P6, PT, R49, RZ, PT ;  /* 0x000000ff3100720c */ /* 0x000fe20003fc5270 */
[----:B------:R-:W-:Y:S01]  /*4c40*/  FADD.FTZ R25, R21, -UR13 ;  /* 0x8000000d15197e21 */ /* 0x000fe20008010000 */
[----:B------:R-:W-:Y:S01]  /*4c50*/  FADD.FTZ R24, R36, -UR13 ;  /* 0x8000000d24187e21 */ /* 0x000fe20008010000 */
[----:B------:R-:W-:Y:S02]  /*4c60*/  HADD2.F32 R21, -RZ, R33.H0_H0 ;  /* 0x20000021ff157230 */ /* 0x000fe40000004100 */
[--C-:B------:R-:W-:Y:S02]  /*4c70*/  HADD2.F32 R23, -RZ, R45.reuse.H0_H0 ;  /* 0x2000002dff177230 */ /* 0x100fe40000004100 */
[----:B------:R-:W-:Y:S01]  /*4c80*/  FMUL.FTZ R25, R25, UR17 ;  /* 0x0000001119197c20 */ /* 0x000fe20008410000 */
[----:B------:R-:W-:Y:S02]  /*4c90*/  HADD2.F32 R22, -RZ, R45.H1_H1 ;  /* 0x3000002dff167230 */ /* 0x000fe40000004100 */
[----:B------:R-:W-:Y:S01]  /*4ca0*/  FMUL.FTZ R24, R24, UR17 ;  /* 0x0000001118187c20 */ /* 0x000fe20008410000 */
[----:B------:R-:W-:-:S02]  /*4cb0*/  HADD2.F32 R33, -RZ, R33.H1_H1 ;  /* 0x30000021ff217230 */ /* 0x000fc40000004100 */
        /* <DEDUP_REMOVED lines=19> */
.L_x_779:
        /* <DEDUP_REMOVED lines=20> */
[----:B------:R-:W-:-:S05]  /*4f30*/  F2FP.F16.F32.PACK_AB R15, R14, R15 ;  /* 0x0000000f0e0f723e */ /* 0x000fca00000000ff */
[----:B------:R1:W-:Y:S02]  /*4f40*/  STG.E desc[UR14][R16.64], R15 ;  /* 0x0000000f10007986 */ /* 0x0003e4000c10190e */
.L_x_781:
[----:B------:R-:W-:Y:S05]  /*4f50*/  BSYNC B0 ;  /* 0x0000000000007941 */ /* 0x000fea0003800000 */
.L_x_780:
[----:B------:R-:W-:Y:S01]  /*4f60*/  FADD.FTZ R25, R21, -UR13 ;  /* 0x8000000d15197e21 */ /* 0x000fe20008010000 */
[----:B------:R-:W-:Y:S01]  /*4f70*/  FADD.FTZ R22, R33, -UR13 ;  /* 0x8000000d21167e21 */ /* 0x000fe20008010000 */
[----:B------:R-:W-:Y:S02]  /*4f80*/  HADD2.F32 R23, -RZ, R44.H0_H0 ;  /* 0x2000002cff177230 */ /* 0x000fe40000004100 */
[----:B------:R-:W-:Y:S02]  /*4f90*/  HADD2.F32 R21, -RZ, R34.H0_H0 ;  /* 0x20000022ff157230 */ /* 0x000fe40000004100 */
[----:B------:R-:W-:Y:S01]  /*4fa0*/  FMUL.FTZ R25, R25, UR17 ;  /* 0x0000001119197c20 */ /* 0x000fe20008410000 */
[----:B------:R-:W-:Y:S02]  /*4fb0*/  HADD2.F32 R44, -RZ, R44.H1_H1 ;  /* 0x3000002cff2c7230 */ /* 0x000fe40000004100 */
[----:B------:R-:W-:Y:S01]  /*4fc0*/  FMUL.FTZ R22, R22, UR17 ;  /* 0x0000001116167c20 */ /* 0x000fe20008410000 */
[----:B------:R-:W-:Y:S01]  /*4fd0*/  HADD2.F32 R34, -RZ, R34.H1_H1 ;  /* 0x30000022ff227230 */ /* 0x000fe20000004100 */
        /* <DEDUP_REMOVED lines=19> */
.L_x_782:
        /* <DEDUP_REMOVED lines=22> */
.L_x_784:
[----:B------:R-:W-:Y:S05]  /*5270*/  BSYNC B0 ;  /* 0x0000000000007941 */ /* 0x000fea0003800000 */
.L_x_783:
[----:B------:R-:W-:Y:S01]  /*5280*/  FADD.FTZ R25, R21, -UR13 ;  /* 0x8000000d15197e21 */ /* 0x000fe20008010000 */
[----:B------:R-:W-:Y:S01]  /*5290*/  FADD.FTZ R22, R34, -UR13 ;  /* 0x8000000d22167e21 */ /* 0x000fe20008010000 */
[--C-:B------:R-:W-:Y:S02]  /*52a0*/  HADD2.F32 R23, -RZ, R42.reuse.H0_H0 ;  /* 0x2000002aff177230 */ /* 0x100fe40000004100 */
[----:B------:R-:W-:Y:S02]  /*52b0*/  HADD2.F32 R42, -RZ, R42.H1_H1 ;  /* 0x3000002aff2a7230 */ /* 0x000fe40000004100 */
[----:B------:R-:W-:Y:S01]  /*52c0*/  FMUL.FTZ R25, R25, UR17 ;  /* 0x0000001119197c20 */ /* 0x000fe20008410000 */
[----:B------:R-:W-:Y:S02]  /*52d0*/  HADD2.F32 R21, -RZ, R37.H0_H0 ;  /* 0x20000025ff157230 */ /* 0x000fe40000004100 */
[----:B------:R-:W-:Y:S01]  /*52e0*/  FMUL.FTZ R22, R22, UR17 ;  /* 0x0000001116167c20 */ /* 0x000fe20008410000 */
[----:B------:R-:W-:Y:S06]  /*52f0*/  @!P6 BRA `(.L_x_785) ;  /* 0x000000000048e947 */ /* 0x000fec0003800000 */
[----:B012---:R-:W-:Y:S01]  /*5300*/  FFMA.FTZ R15, R22, R11, R13 ;  /* 0x0000000b160f7223 */ /* 0x007fe2000001000d */
        /* <DEDUP_REMOVED lines=17> */
.L_x_785:
[----:B------:R-:W-:Y:S04]  /*5420*/  BSSY B0, `(.L_x_786) ;  /* 0x0000015000007945 */ /* 0x000fe80003800000 */
[----:B------:R-:W-:Y:S05]  /*5430*/  @!P3 BRA `(.L_x_787) ;  /* 0x00000000004cb947 */ /* 0x000fea0003800000 */
[----:B012---:R-:W-:Y:S01]  /*5440*/  SHF.R.S32.HI R16, RZ, 0x1f, R51 ;  /* 0x0000001fff107819 */ /* 0x007fe20000011433 */
[----:B------:R-:W-:Y:S01]  /*5450*/  ULDC.64 UR10, c[0x0][0x288] ;  /* 0x0000a200000a7ab9 */ /* 0x000fe20000000a00 */
[----:B------:R-:W-:Y:S02]  /*5460*/  MOV R14, R6 ;  /* 0x00000006000e7202 */ /* 0x000fe40000000f00 */
[----:B------:R-:W-:Y:S01]  /*5470*/  MOV R15, R9 ;  /* 0x00000009000f7202 */ /* 0x000fe20000000f00 */
        /* <DEDUP_REMOVED lines=15> */
.L_x_787:
[----:B------:R-:W-:Y:S05]  /*5570*/  BSYNC B0 ;  /* 0x0000000000007941 */ /* 0x000fea0003800000 */
.L_x_786:
[----:B------:R-:W-:Y:S02]  /*5580*/  HADD2.F32 R37, -RZ, R37.H1_H1 ;  /* 0x30000025ff257230 */ /* 0x000fe40000004100 */
[----:B------:R-:W-:Y:S01]  /*5590*/  FADD.FTZ R25, R21, -UR13 ;  /* 0x8000000d15197e21 */ /* 0x000fe20008010000 */
[--C-:B------:R-:W-:Y:S01]  /*55a0*/  HADD2.F32 R21, -RZ, R32.reuse.H0_H0 ;  /* 0x20000020ff157230 */ /* 0x100fe20000004100 */
[----:B------:R-:W-:Y:S01]  /*55b0*/  SHF.R.U32.HI R27, RZ, 0x2, R18 ;  /* 0x00000002ff1b7819 */ /* 0x000fe20000011612 */
[--C-:B------:R-:W-:Y:S02]  /*55c0*/  HADD2.F32 R23, -RZ, R41.reuse.H0_H0 ;  /* 0x20000029ff177230 */ /* 0x100fe40000004100 */
[----:B------:R-:W-:Y:S01]  /*55d0*/  FADD.FTZ R37, R37, -UR13 ;  /* 0x8000000d25257e21 */ /* 0x000fe20008010000 */
[----:B------:R-:W-:Y:S02]  /*55e0*/  HADD2.F32 R22, -RZ, R41.H1_H1 ;  /* 0x30000029ff167230 */ /* 0x000fe40000004100 */
[----:B------:R-:W-:Y:S01]  /*55f0*/  FMUL.FTZ R25, R25, UR17 ;  /* 0x0000001119197c20 */ /* 0x000fe20008410000 */
[----:B------:R-:W-:-:S02]  /*5600*/  HADD2.F32 R32, -RZ, R32.H1_H1 ;  /* 0x30000020ff207230 */ /* 0x000fc40000004100 */
[----:B------:R-:W-:Y:S01]  /*5610*/  FMUL.FTZ R18, R37, UR17 ;  /* 0x0000001125127c20 */ /* 0x000fe20008410000 */
        /* <DEDUP_REMOVED lines=19> */
.L_x_788:
        /* <DEDUP_REMOVED lines=22> */
.L_x_790:
[----:B------:R-:W-:Y:S05]  /*58b0*/  BSYNC B0 ;  /* 0x0000000000007941 */ /* 0x000fea0003800000 */
.L_x_789:
[----:B------:R-:W-:Y:S01]  /*58c0*/  FADD.FTZ R21, R21, -UR13 ;  /* 0x8000000d15157e21 */ /* 0x000fe20008010000 */
[----:B------:R-:W-:Y:S01]  /*58d0*/  FADD.FTZ R22, R32, -UR13 ;  /* 0x8000000d20167e21 */ /* 0x000fe20008010000 */
[--C-:B------:R-:W-:Y:S02]  /*58e0*/  HADD2.F32 R23, -RZ, R40.reuse.H0_H0 ;  /* 0x20000028ff177230 */ /* 0x100fe40000004100 */
[----:B------:R-:W-:Y:S02]  /*58f0*/  IMAD R4, R4, UR16, R27 ;  /* 0x0000001004047c24 */ /* 0x000fe4000f8e021b */
[----:B------:R-:W-:Y:S01]  /*5900*/  FMUL.FTZ R21, R21, UR17 ;  /* 0x0000001115157c20 */ /* 0x000fe20008410000 */
[----:B------:R-:W-:Y:S02]  /*5910*/  HADD2.F32 R40, -RZ, R40.H1_H1 ;  /* 0x30000028ff287230 */ /* 0x000fe40000004100 */
[----:B------:R-:W-:Y:S01]  /*5920*/  FMUL.FTZ R22, R22, UR17 ;  /* 0x0000001116167c20 */ /* 0x000fe20008410000 */
[----:B------:R-:W-:Y:S01]  /*5930*/  HADD2.F32 R18, -RZ, R3.H0_H0 ;  /* 0x20000003ff127230 */ /* 0x000fe20000004100 */
[----:B------:R-:W-:Y:S06]  /*5940*/  @!P6 BRA `(.L_x_791) ;  /* 0x000000000048e947 */ /* 0x000fec0003800000 */
[----:B------:R-:W-:Y:S01]  /*5950*/  FFMA.FTZ R14, R21, R10, R12 ;  /* 0x0000000a150e7223 */ /* 0x000fe2000001000c */
[----:B01234-:R-:W-:-:S03]  /*5960*/  FFMA.FTZ R15, R22, R11, R13 ;  /* 0x0000000b160f7223 */ /* 0x01ffc6000001000d */
        /* <DEDUP_REMOVED lines=16> */
.L_x_791:
[----:B------:R-:W-:Y:S04]  /*5a70*/  BSSY B0, `(.L_x_792) ;  /* 0x0000016000007945 */ /* 0x000fe80003800000 */
[----:B------:R-:W-:Y:S05]  /*5a80*/  @!P1 BRA `(.L_x_793) ;  /* 0x0000000000509947 */ /* 0x000fea0003800000 */
[----:B01234-:R-:W-:Y:S01]  /*5a90*/  IADD3 R17, R2, 0xa0, RZ ;  /* 0x000000a002117810 */ /* 0x01ffe20007ffe0ff */
        /* <DEDUP_REMOVED lines=19> */
.L_x_793:
[----:B------:R-:W-:Y:S05]  /*5bd0*/  BSYNC B0 ;  /* 0x0000000000007941 */ /* 0x000fea0003800000 */
.L_x_792:
[----:B------:R-:W-:Y:S02]  /*5be0*/  HADD2.F32 R3, -RZ, R3.H1_H1 ;  /* 0x30000003ff037230 */ /* 0x000fe40000004100 */
[----:B------:R-:W-:Y:S01]  /*5bf0*/  FADD.FTZ R18, R18, -UR13 ;  /* 0x8000000d12127e21 */ /* 0x000fe20008010000 */
[----:B------:R-:W-:Y:S01]  /*5c00*/  IADD3 R26, R4, 0xc0, RZ ;  /* 0x000000c0041a7810 */ /* 0x000fe20007ffe0ff */
[----:B------:R-:W-:Y:S01]  /*5c10*/  ULDC.64 UR10, c[0x0][0x290] ;  /* 0x0000a400000a7ab9 */ /* 0x000fe20000000a00 */
[--C-:B01234-:R-:W-:Y:S02]  /*5c20*/  HADD2.F32 R17, -RZ, R39.reuse.H0_H0 ;  /* 0x20000027ff117230 */ /* 0x11ffe40000004100 */
[----:B------:R-:W-:Y:S01]  /*5c30*/  FADD.FTZ R3, R3, -UR13 ;  /* 0x8000000d03037e21 */ /* 0x000fe20008010000 */
[----:B------:R-:W-:Y:S02]  /*5c40*/  HADD2.F32 R16, -RZ, R39.H1_H1 ;  /* 0x30000027ff107230 */ /* 0x000fe40000004100 */
        /* <DEDUP_REMOVED lines=22> */
.L_x_794:
[----:B------:R-:W-:Y:S01]  /*5db0*/  ISETP.GE.U32.AND P0, PT, R26, UR10, PT ;  /* 0x0000000a1a007c0c */ /* 0x000fe2000bf06070 */
[----:B------:R-:W-:Y:S01]  /*5dc0*/  BSSY B0, `(.L_x_795) ;  /* 0x0000019000007945 */ /* 0x000fe20003800000 */
[----:B------:R-:W-:Y:S02]  /*5dd0*/  IADD3 R3, R2, 0xe0, RZ ;  /* 0x000000e002037810 */ /* 0x000fe40007ffe0ff */
[----:B------:R-:W-:-:S04]  /*5de0*/  ISETP.GE.AND.EX P0, PT, R27, UR11, PT, P0 ;  /* 0x0000000b1b007c0c */ /* 0x000fc8000bf06300 */
[----:B------:R-:W-:-:S13]  /*5df0*/  ISETP.LT.U32.AND P0, PT, R0, 0xe0, !P0 ;  /* 0x000000e00000780c */ /* 0x000fda0004701070 */
[----:B------:R-:W-:Y:S05]  /*5e00*/  @!P0 BRA `(.L_x_796) ;  /* 0x0000000000508947 */ /* 0x000fea0003800000 */
[----:B------:R-:W-:Y:S01]  /*5e10*/  IADD3 R15, R2, 0xc0, RZ ;  /* 0x000000c0020f7810 */ /* 0x000fe20007ffe0ff */
[----:B------:R-:W-:Y:S01]  /*5e20*/  ULDC.64 UR18, c[0x0][0x288] ;  /* 0x0000a20000127ab9 */ /* 0x000fe20000000a00 */
[----:B------:R-:W-:Y:S01]  /*5e30*/  MOV R22, R6 ;  /* 0x0000000600167202 */ /* 0x000fe20000000f00 */
[C-C-:B------:R-:W-:Y:S01]  /*5e40*/  FFMA.FTZ R18, R19.reuse, R21, R20.reuse ;  /* 0x0000001513127223 */ /* 0x140fe20000010014 */
[----:B------:R-:W-:Y:S01]  /*5e50*/  SHF.R.S32.HI R14, RZ, 0x1f, R15 ;  /* 0x0000001fff0e7819 */ /* 0x000fe2000001140f */
[----:B------:R-:W-:Y:S01]  /*5e60*/  FFMA.FTZ R21, R19, R4, R20 ;  /* 0x0000000413157223 */ /* 0x000fe20000010014 */
[----:B------:R-:W-:Y:S01]  /*5e70*/  MOV R23, R9 ;  /* 0x0000000900177202 */ /* 0x000fe20000000f00 */
[----:B------:R-:W-:Y:S02]  /*5e80*/  FFMA.FTZ R18, R17, R10, -R18 ;  /* 0x0000000a11127223 */ /* 0x000fe40000010812 */
[----:B------:R-:W-:Y:S02]  /*5e90*/  IMAD R14, R14, UR18, RZ ;  /* 0x000000120e0e7c24 */ /* 0x000fe4000f8e02ff */
        /* <DEDUP_REMOVED lines=11> */
.L_x_796:
[----:B------:R-:W-:Y:S05]  /*5f50*/  BSYNC B0 ;  /* 0x0000000000007941 */ /* 0x000fea0003800000 */
.L_x_795:
[--C-:B------:R-:W-:Y:S01]  /*5f60*/  HADD2.F32 R4, -RZ, R5.reuse.H0_H0 ;  /* 0x20000005ff047230 */ /* 0x100fe20000004100 */
[----:B------:R-:W-:Y:S01]  /*5f70*/  ISETP.GE.U32.AND P0, PT, R3, UR10, PT ;  /* 0x0000000a03007c0c */ /* 0x000fe2000bf06070 */
[----:B------:R-:W-:-:S03]  /*5f80*/  HADD2.F32 R5, -RZ, R5.H1_H1 ;  /* 0x30000005ff057230 */ /* 0x000fc60000004100 */
[----:B------:R-:W-:Y:S01]  /*5f90*/  ISETP.GE.AND.EX P0, PT, R50, UR11, PT, P0 ;  /* 0x0000000b32007c0c */ /* 0x000fe2000bf06300 */
[----:B------:R-:W-:Y:S01]  /*5fa0*/  FADD.FTZ R4, R4, -UR13 ;  /* 0x8000000d04047e21 */ /* 0x000fe20008010000 */
[----:B0-----:R-:W-:Y:S01]  /*5fb0*/  FADD.FTZ R14, R5, -UR13 ;  /* 0x8000000d050e7e21 */ /* 0x001fe20008010000 */
[--C-:B------:R-:W-:Y:S01]  /*5fc0*/  HADD2.F32 R5, -RZ, R38.reuse.H0_H0 ;  /* 0x20000026ff057230 */ /* 0x100fe20000004100 */
[----:B------:R-:W-:Y:S01]  /*5fd0*/  ISETP.GT.U32.OR P0, PT, R0, 0xdf, P0 ;  /* 0x000000df0000780c */ /* 0x000fe20000704470 */
[----:B------:R-:W-:Y:S02]  /*5fe0*/  HADD2.F32 R38, -RZ, R38.H1_H1 ;  /* 0x30000026ff267230 */ /* 0x000fe40000004100 */
[----:B------:R-:W-:Y:S01]  /*5ff0*/  FMUL.FTZ R23, R4, UR17 ;  /* 0x0000001104177c20 */ /* 0x000fe20008410000 */
[----:B------:R-:W-:Y:S01]  /*6000*/  FMUL.FTZ R22, R14, UR17 ;  /* 0x000000110e167c20 */ /* 0x000fe20008410000 */
[----:B------:R-:W-:Y:S08]  /*6010*/  @!P6 BRA `(.L_x_797) ;  /* 0x000000000048e947 */ /* 0x000ff00003800000 */
        /* <DEDUP_REMOVED lines=18> */
.L_x_797:
        /* <DEDUP_REMOVED lines=16> */
[----:B------:R-:W-:Y:S02]  /*6240*/  F2FP.F16.F32.PACK_AB R3, R8, R3 ;  /* 0x000000030803723e */ /* 0x000fe400000000ff */
[----:B------:R-:W-:-:S05]  /*6250*/  LEA.HI.X R5, R6, UR11, R5, 0x1, P0 ;  /* 0x0000000b06057c11 */ /* 0x000fca00080f0c05 */
[----:B------:R0:W-:Y:S02]  /*6260*/  STG.E desc[UR14][R4.64], R3 ;  /* 0x0000000304007986 */ /* 0x0001e4000c10190e */
.L_x_799:
[----:B------:R-:W-:Y:S05]  /*6270*/  BSYNC B0 ;  /* 0x0000000000007941 */ /* 0x000fea0003800000 */
.L_x_798:
        /* <DEDUP_REMOVED lines=9> */
.L_x_749:
        /* <DEDUP_REMOVED lines=19> */
.L_x_802:
[----:B------:R-:W-:Y:S05]  /*6440*/  BSYNC B0 ;  /* 0x0000000000007941 */ /* 0x000fea0003800000 */
.L_x_801:
        /* <DEDUP_REMOVED lines=11> */
.L_x_804:
[----:B------:R-:W2:Y:S04]  /*6500*/  LDG.E.STRONG.GPU R5, desc[UR14][R2.64] ;  /* 0x0000000e02057981 */ /* 0x000ea8000c1ef900 */
[----:B--2---:R-:W-:Y:S01]  /*6510*/  CCTL.IVALL ;  /* 0x00000000ff00798f */ /* 0x004fe20002000000 */
[----:B------:R-:W-:Y:S05]  /*6520*/  YIELD ;  /* 0x0000000000007946 */ /* 0x000fea0003800000 */
[----:B------:R-:W-:-:S13]  /*6530*/  ISETP.NE.AND P0, PT, R5, R4, PT ;  /* 0x000000040500720c */ /* 0x000fda0003f05270 */
[----:B------:R-:W-:Y:S05]  /*6540*/  @P0 BRA `(.L_x_804) ;  /* 0xfffffffc00ec0947 */ /* 0x000fea000383ffff */
.L_x_803:
        /* <DEDUP_REMOVED lines=14> */
[----:B------:R-:W-:Y:S01]  /*6630*/  MOV R13, R10 ;  /* 0x0000000a000d7202 */ /* 0x000fe20000000f00 */
[----:B------:R-:W-:Y:S01]  /*6640*/  ULDC.64 UR4, c[0x0][0x268] ;  /* 0x00009a0000047ab9 */ /* 0x000fe20000000a00 */
[----:B------:R-:W-:Y:S02]  /*6650*/  IADD3 R11, R9, R11, RZ ;  /* 0x0000000b090b7210 */ /* 0x000fe40007ffe0ff */
[----:B------:R-:W-:Y:S02]  /*6660*/  SHF.L.U64.HI R3, R2, 0x2, R3 ;  /* 0x0000000202037819 */ /* 0x000fe40000010203 */
[----:B------:R-:W-:Y:S01]  /*6670*/  LEA.HI R8, P0, R11, R8, RZ, 0x1 ;  /* 0x000000080b087211 */ /* 0x000fe200078108ff */
[----:B------:R-:W1:Y:S01]  /*6680*/  LDC.64 R4, c[0x0][0x220] ;  /* 0x00008800ff047b82 */ /* 0x000e620000000a00 */
[----:B------:R-:W-:-:S02]  /*6690*/  SHF.L.U64.HI R31, R25, 0x2, R24 ;  /* 0x00000002191f7819 */ /* 0x000fc40000010218 */
[----:B------:R-:W-:-:S04]  /*66a0*/  IADD3.X R11, RZ, R11, RZ, P0, !PT ;  /* 0x0000000bff0b7210 */ /* 0x000fc800007fe4ff */
[--C-:B------:R-:W-:Y:S02]  /*66b0*/  SHF.R.S64 R27, R8, 0x1, R11.reuse ;  /* 0x00000001081b7819 */ /* 0x100fe4000000100b */
[----:B------:R-:W-:-:S04]  /*66c0*/  SHF.R.S32.HI R8, RZ, 0x1, R11 ;  /* 0x00000001ff087819 */ /* 0x000fc8000001140b */
[----:B------:R-:W-:-:S07]  /*66d0*/  SHF.L.U64.HI R29, R27, 0x2, R8 ;  /* 0x000000021b1d7819 */ /* 0x000fce0000010208 */
.L_x_805:
[----:B------:R-:W-:-:S04]  /*66e0*/  LEA R12, P0, R0, UR4, 0x2 ;  /* 0x00000004000c7c11 */ /* 0x000fc8000f8010ff */
[----:B------:R-:W-:Y:S02]  /*66f0*/  LEA.HI.X R13, R0, UR5, R13, 0x2, P0 ;  /* 0x00000005000d7c11 */ /* 0x000fe400080f140d */
[-C--:B------:R-:W-:Y:S02]  /*6700*/  LEA R14, P0, R25, R12.reuse, 0x2 ;  /* 0x0000000c190e7211 */ /* 0x080fe400078010ff */
[-C--:B------:R-:W-:Y:S01]  /*6710*/  LEA R18, P1, R2, R12.reuse, 0x2 ;  /* 0x0000000c02127211 */ /* 0x080fe200078210ff */
[----:B--2---:R2:W3:Y:S01]  /*6720*/  LDG.E R20, desc[UR14][R12.64] ;  /* 0x0000000e0c147981 */ /* 0x0044e2000c1e1900 */
        /* <DEDUP_REMOVED lines=9> */
[----:B0-----:R-:W-:-:S04]  /*67c0*/  IMAD.WIDE R8, R11, 0x4, R6 ;  /* 0x000000040b087825 */ /* 0x001fc800078e0206 */
[----:B-1----:R-:W-:Y:S01]  /*67d0*/  IMAD.WIDE R10, R11, 0x4, R4 ;  /* 0x000000040b0a7825 */ /* 0x002fe200078e0204 */
[----:B------:R-:W-:Y:S02]  /*67e0*/  ISETP.GT.U32.AND P0, PT, R25, R0, PT ;  /* 0x000000001900720c */ /* 0x000fe40003f04070 */
[----:B--2---:R-:W-:-:S04]  /*67f0*/  SHF.R.S32.HI R13, RZ, 0x1f, R0 ;  /* 0x0000001fff0d7819 */ /* 0x004fc80000011400 */
[----:B------:R-:W-:Y:S01]  /*6800*/  ISETP.GT.AND.EX P0, PT, R24, R13, PT, P0 ;  /* 0x0000000d1800720c */ /* 0x000fe20003f04300 */
[----:B---3--:R2:W-:Y:S04]  /*6810*/  STG.E.64 desc[UR14][R8.64], R20 ;  /* 0x0000001408007986 */ /* 0x0085e8000c101b0e */
[----:B----4-:R2:W-:Y:S08]  /*6820*/  STG.E.64 desc[UR14][R10.64], R22 ;  /* 0x000000160a007986 */ /* 0x0105f0000c101b0e */
[----:B------:R-:W-:Y:S05]  /*6830*/  @P0 BRA `(.L_x_805) ;  /* 0xfffffffc00a80947 */ /* 0x000fea000383ffff */
[----:B------:R-:W-:Y:S05]  /*6840*/  EXIT ;  /* 0x000000000000794d */ /* 0x000fea0003800000 */
.L_x_806:
        /* <DEDUP_REMOVED lines=11> */
.L_x_3292:


//--------------------- .text._Z35group_norm_nhwc_bwd_one_pass_kernelI11Fp16IOFp32WLi512ELi14ELi224EEv26Group_norm_nhwc_bwd_params --------------------------
	.section	.text._Z35group_norm_nhwc_bwd_one_pass_kernelI11Fp16IOFp32WLi512ELi14ELi224EEv26Group_norm_nhwc_bwd_params,"ax",@progbits
	.align	128
        .global         _Z35group_norm_nhwc_bwd_one_pass_kernelI11Fp16IOFp32WLi512ELi14ELi224EEv26Group_norm_nhwc_bwd_params
        .type           _Z35group_norm_nhwc_bwd_one_pass_kernelI11Fp16IOFp32WLi512ELi14ELi224EEv26Group_norm_nhwc_bwd_params,@function
        .size           _Z35group_norm_nhwc_bwd_one_pass_kernelI11Fp16IOFp32WLi512ELi14ELi224EEv26Group_norm_nhwc_bwd_params,(.L_x_3293 - _Z35group_norm_nhwc_bwd_one_pass_kernelI11Fp16IOFp32WLi512ELi14ELi224EEv26Group_norm_nhwc_bwd_params)
        .other          _Z35group_norm_nhwc_bwd_one_pass_kernelI11Fp16IOFp32WLi512ELi14ELi224EEv26Group_norm_nhwc_bwd_params,@"STO_CUDA_ENTRY STV_DEFAULT"
_Z35group_norm_nhwc_bwd_one_pass_kernelI11Fp16IOFp32WLi512ELi14ELi224EEv26Group_norm_nhwc_bwd_params:
.text._Z35group_norm_nhwc_bwd_one_pass_kernelI11Fp16IOFp32WLi512ELi14ELi224EEv26Group_norm_nhwc_bwd_params:
        /* <DEDUP_REMOVED lines=21> */
[----:B------:R-:W-:Y:S01]  /*0150*/  SHF.R.S32.HI R7, RZ, 0x1f, R2 ;  /* 0x0000001fff077819 */ /* 0x000fe20000011402 */
[----:B------:R-:W2:Y:S01]  /*0160*/  S2UR UR6, SR_CgaCtaId ;  /* 0x00000000000679c3 */ /* 0x000ea20000008800 */
[----:B------:R-:W-:Y:S02]  /*0170*/  HFMA2.MMA R82, -RZ, RZ, 0, 0 ;  /* 0x00000000ff527435 */ /* 0x000fe400000001ff */
[----:B------:R-:W-:-:S02]  /*0180*/  LEA.HI R7, R7, R2, RZ, 0x5 ;  /* 0x0000000207077211 */ /* 0x000fc400078f28ff */
[----:B------:R-:W-:Y:S02]  /*0190*/  SHF.L.U32 R83, R83, 0x1, RZ ;  /* 0x0000000153537819 */ /* 0x000fe400000006ff */
[----:B------:R-:W-:Y:S01]  /*01a0*/  SHF.R.S32.HI R7, RZ, 0x5, R7 ;  /* 0x00000005ff077819 */ /* 0x000fe20000011407 */
[----:B0-----:R-:W-:Y:S01]  /*01b0*/  IMAD R3, R5, UR7, R6 ;  /* 0x0000000705037c24 */ /* 0x001fe2000f8e0206 */
[----:B------:R-:W-:Y:S01]  /*01c0*/  MOV R6, R0 ;  /* 0x0000000000067202 */ /* 0x000fe20000000f00 */
[----:B------:R-:W0:Y:S03]  /*01d0*/  LDC.64 R4, c[0x0][0x288] ;  /* 0x0000a200ff047b82 */ /* 0x000e260000000a00 */
[C---:B------:R-:W-:Y:S02]  /*01e0*/  ISETP.LT.U32.AND P0, PT, R3.reuse, UR10, PT ;  /* 0x0000000a03007c0c */ /* 0x040fe4000bf01070 */
[----:B------:R-:W-:Y:S01]  /*01f0*/  SHF.R.S32.HI R124, RZ, 0x1f, R3 ;  /* 0x0000001fff7c7819 */ /* 0x000fe20000011403 */
[----:B--2---:R-:W-:Y:S01]  /*0200*/  ULEA UR5, UR6, UR5, 0x18 ;  /* 0x0000000506057291 */ /* 0x004fe2000f8ec03f */
[----:B------:R-:W-:-:S02]  /*0210*/  IADD3 R107, R3, 0x20, RZ ;  /* 0x00000020036b7810 */ /* 0x000fc40007ffe0ff */
[C---:B------:R-:W-:Y:S02]  /*0220*/  IADD3 R106, R3.reuse, 0x40, RZ ;  /* 0x00000040036a7810 */ /* 0x040fe40007ffe0ff */
[C---:B------:R-:W-:Y:S02]  /*0230*/  IADD3 R105, R3.reuse, 0x60, RZ ;  /* 0x0000006003697810 */ /* 0x040fe40007ffe0ff */
[C---:B------:R-:W-:Y:S02]  /*0240*/  IADD3 R104, R3.reuse, 0x80, RZ ;  /* 0x0000008003687810 */ /* 0x040fe40007ffe0ff */
[----:B------:R-:W-:Y:S02]  /*0250*/  ISETP.LT.AND.EX P0, PT, R124, UR11, !P1, P0 ;  /* 0x0000000b7c007c0c */ /* 0x000fe4000cf01300 */
[----:B------:R-:W-:Y:S02]  /*0260*/  IADD3 R103, R3, 0xa0, RZ ;  /* 0x000000a003677810 */ /* 0x000fe40007ffe0ff */
[----:B------:R-:W-:-:S02]  /*0270*/  ISETP.LT.U32.AND P5, PT, R107, UR10, PT ;  /* 0x0000000a6b007c0c */ /* 0x000fc4000bfa1070 */
[----:B------:R-:W-:Y:S02]  /*0280*/  SHF.R.S32.HI R123, RZ, 0x1f, R107 ;  /* 0x0000001fff7b7819 */ /* 0x000fe4000001146b */
[----:B------:R-:W-:Y:S02]  /*0290*/  ISETP.LT.U32.AND P4, PT, R106, UR10, PT ;  /* 0x0000000a6a007c0c */ /* 0x000fe4000bf81070 */
[----:B------:R-:W-:Y:S02]  /*02a0*/  SHF.R.S32.HI R122, RZ, 0x1f, R106 ;  /* 0x0000001fff7a7819 */ /* 0x000fe4000001146a */
[----:B------:R-:W-:Y:S02]  /*02b0*/  ISETP.LT.U32.AND P3, PT, R105, UR10, PT ;  /* 0x0000000a69007c0c */ /* 0x000fe4000bf61070 */
[----:B------:R-:W-:Y:S02]  /*02c0*/  SHF.R.S32.HI R121, RZ, 0x1f, R105 ;  /* 0x0000001fff797819 */ /* 0x000fe40000011469 */
[----:B------:R-:W-:-:S02]  /*02d0*/  P2R R90, PR, RZ, 0x1 ;  /* 0x00000001ff5a7803 */ /* 0x000fc40000000000 */
[----:B------:R-:W-:Y:S02]  /*02e0*/  ISETP.LT.U32.AND P2, PT, R104, UR10, PT ;  /* 0x0000000a68007c0c */ /* 0x000fe4000bf41070 */
[----:B------:R-:W-:Y:S02]  /*02f0*/  SHF.R.S32.HI R120, RZ, 0x1f, R104 ;  /* 0x0000001fff787819 */ /* 0x000fe40000011468 */
[----:B------:R-:W-:Y:S02]  /*0300*/  ISETP.LT.U32.AND P0, PT, R103, UR10, PT ;  /* 0x0000000a67007c0c */ /* 0x000fe4000bf01070 */
[----:B------:R-:W-:Y:S02]  /*0310*/  SHF.R.S32.HI R119, RZ, 0x1f, R103 ;  /* 0x0000001fff777819 */ /* 0x000fe40000011467 */
[----:B------:R-:W-:Y:S02]  /*0320*/  ISETP.LT.AND.EX P6, PT, R123, UR11, !P1, P5 ;  /* 0x0000000b7b007c0c */ /* 0x000fe4000cfc1350 */
[----:B------:R-:W-:-:S02]  /*0330*/  IADD3 R102, R3, 0xc0, RZ ;  /* 0x000000c003667810 */ /* 0x000fc40007ffe0ff */
[----:B------:R-:W-:Y:S02]  /*0340*/  ISETP.LT.AND.EX P5, PT, R122, UR11, !P1, P4 ;  /* 0x0000000b7a007c0c */ /* 0x000fe4000cfa1340 */
[----:B------:R-:W-:Y:S02]  /*0350*/  ISETP.LT.AND.EX P4, PT, R121, UR11, !P1, P3 ;  /* 0x0000000b79007c0c */ /* 0x000fe4000cf81330 */
[----:B------:R-:W-:Y:S02]  /*0360*/  ISETP.LT.AND.EX P3, PT, R120, UR11, !P1, P2 ;  /* 0x0000000b78007c0c */ /* 0x000fe4000cf61320 */
[----:B------:R-:W-:Y:S02]  /*0370*/  ISETP.LT.AND.EX P2, PT, R119, UR11, !P1, P0 ;  /* 0x0000000b77007c0c */ /* 0x000fe4000cf41300 */
[----:B------:R-:W-:Y:S02]  /*0380*/  SHF.R.S32.HI R118, RZ, 0x1f, R102 ;  /* 0x0000001fff767819 */ /* 0x000fe40000011466 */
[----:B------:R-:W-:-:S02]  /*0390*/  ISETP.LT.U32.AND P0, PT, R102, UR10, PT ;  /* 0x0000000a66007c0c */ /* 0x000fc4000bf01070 */
[C---:B------:R-:W-:Y:S02]  /*03a0*/  IADD3 R101, R3.reuse, 0xe0, RZ ;  /* 0x000000e003657810 */ /* 0x040fe40007ffe0ff */
[C---:B------:R-:W-:Y:S02]  /*03b0*/  IADD3 R100, R3.reuse, 0x100, RZ ;  /* 0x0000010003647810 */ /* 0x040fe40007ffe0ff */
[C---:B------:R-:W-:Y:S02]  /*03c0*/  IADD3 R99, R3.reuse, 0x120, RZ ;  /* 0x0000012003637810 */ /* 0x040fe40007ffe0ff */
[C---:B------:R-:W-:Y:S02]  /*03d0*/  IADD3 R98, R3.reuse, 0x140, RZ ;  /* 0x0000014003627810 */ /* 0x040fe40007ffe0ff */
[----:B------:R-:W-:Y:S02]  /*03e0*/  ISETP.LT.AND.EX P0, PT, R118, UR11, !P1, P0 ;  /* 0x0000000b76007c0c */ /* 0x000fe4000cf01300 */
[----:B------:R-:W-:-:S02]  /*03f0*/  IADD3 R97, R3, 0x160, RZ ;  /* 0x0000016003617810 */ /* 0x000fc40007ffe0ff */
[----:B------:R-:W-:Y:S02]  /*0400*/  P2R R88, PR, RZ, 0x20 ;  /* 0x00000020ff587803 */ /* 0x000fe40000000000 */
[----:B------:R-:W-:Y:S02]  /*0410*/  P2R R87, PR, RZ, 0x10 ;  /* 0x00000010ff577803 */ /* 0x000fe40000000000 */
[----:B------:R-:W-:Y:S02]  /*0420*/  P2R R86, PR, RZ, 0x8 ;  /* 0x00000008ff567803 */ /* 0x000fe40000000000 */
[----:B------:R-:W-:Y:S02]  /*0430*/  P2R R85, PR, RZ, 0x4 ;  /* 0x00000004ff557803 */ /* 0x000fe40000000000 */
[----:B------:R-:W-:Y:S02]  /*0440*/  SHF.R.S32.HI R117, RZ, 0x1f, R101 ;  /* 0x0000001fff757819 */ /* 0x000fe40000011465 */
[----:B------:R-:W-:-:S02]  /*0450*/  SHF.R.S32.HI R116, RZ, 0x1f, R100 ;  /* 0x0000001fff747819 */ /* 0x000fc40000011464 */
[----:B------:R-:W-:Y:S02]  /*0460*/  SHF.R.S32.HI R115, RZ, 0x1f, R99 ;  /* 0x0000001fff737819 */ /* 0x000fe40000011463 */
[----:B------:R-:W-:Y:S02]  /*0470*/  SHF.R.S32.HI R114, RZ, 0x1f, R98 ;  /* 0x0000001fff727819 */ /* 0x000fe40000011462 */
[----:B------:R-:W-:Y:S02]  /*0480*/  ISETP.LT.U32.AND P5, PT, R101, UR10, PT ;  /* 0x0000000a65007c0c */ /* 0x000fe4000bfa1070 */
[----:B------:R-:W-:Y:S02]  /*0490*/  P2R R84, PR, RZ, 0x1 ;  /* 0x00000001ff547803 */ /* 0x000fe40000000000 */
[----:B------:R-:W-:Y:S02]  /*04a0*/  ISETP.LT.U32.AND P4, PT, R100, UR10, PT ;  /* 0x0000000a64007c0c */ /* 0x000fe4000bf81070 */
[----:B------:R-:W-:-:S02]  /*04b0*/  ISETP.LT.U32.AND P3, PT, R99, UR10, PT ;  /* 0x0000000a63007c0c */ /* 0x000fc4000bf61070 */
[----:B------:R-:W-:Y:S02]  /*04c0*/  ISETP.LT.U32.AND P2, PT, R98, UR10, PT ;  /* 0x0000000a62007c0c */ /* 0x000fe4000bf41070 */
[----:B------:R-:W-:Y:S02]  /*04d0*/  SHF.R.S32.HI R113, RZ, 0x1f, R97 ;  /* 0x0000001fff717819 */ /* 0x000fe40000011461 */
[----:B------:R-:W-:Y:S01]  /*04e0*/  ISETP.LT.U32.AND P0, PT, R97, UR10, PT ;  /* 0x0000000a61007c0c */ /* 0x000fe2000bf01070 */
[----:B------:R-:W-:Y:S01]  /*04f0*/  ULDC.U8 UR10, c[0x0][0x2a4] ;  /* 0x0000a900000a7ab9 */ /* 0x000fe20000000000 */
[----:B------:R-:W-:Y:S02]  /*0500*/  ISETP.LT.AND.EX P5, PT, R117, UR11, !P1, P5 ;  /* 0x0000000b75007c0c */ /* 0x000fe4000cfa1350 */
[----:B------:R-:W-:Y:S02]  /*0510*/  ISETP.LT.AND.EX P4, PT, R116, UR11, !P1, P4 ;  /* 0x0000000b74007c0c */ /* 0x000fe4000cf81340 */
[----:B------:R-:W-:-:S02]  /*0520*/  ISETP.LT.AND.EX P3, PT, R115, UR11, !P1, P3 ;  /* 0x0000000b73007c0c */ /* 0x000fc4000cf61330 */
[----:B------:R-:W-:Y:S02]  /*0530*/  ISETP.LT.AND.EX P2, PT, R114, UR11, !P1, P2 ;  /* 0x0000000b72007c0c */ /* 0x000fe4000cf41320 */
[----:B------:R-:W-:Y:S02]  /*0540*/  ISETP.LT.AND.EX P1, PT, R113, UR11, !P1, P0 ;  /* 0x0000000b71007c0c */ /* 0x000fe4000cf21300 */
[C---:B0-----:R-:W-:Y:S02]  /*0550*/  LEA.HI R91, P0, R5.reuse, R4, RZ, 0x1 ;  /* 0x00000004055b7211 */ /* 0x041fe400078108ff */
[-C--:B------:R-:W-:Y:S02]  /*0560*/  LEA R9, R5, R5.reuse, 0x1 ;  /* 0x0000000505097211 */ /* 0x080fe400078e08ff */
[----:B------:R-:W-:Y:S01]  /*0570*/  IADD3.X R8, RZ, R5, RZ, P0, !PT ;  /* 0x00000005ff087210 */ /* 0x000fe200007fe4ff */
[----:B------:R-:W-:Y:S01]  /*0580*/  IMAD.WIDE.U32 R4, R4, 0x3, RZ ;  /* 0x0000000304047825 */ /* 0x000fe200078e00ff */
[----:B------:R-:W-:-:S02]  /*0590*/  IADD3 R96, R3, 0x180, RZ ;  /* 0x0000018003607810 */ /* 0x000fc40007ffe0ff */
[----:B------:R-:W-:Y:S02]  /*05a0*/  LEA R108, R7, UR5, 0x3 ;  /* 0x00000005076c7c11 */ /* 0x000fe4000f8e18ff */
[----:B------:R-:W-:Y:S02]  /*05b0*/  IADD3 R9, R5, R9, RZ ;  /* 0x0000000905097210 */ /* 0x000fe40007ffe0ff */
[----:B------:R-:W-:Y:S02]  /*05c0*/  IADD3 R95, R3, 0x1a0, RZ ;  /* 0x000001a0035f7810 */ /* 0x000fe40007ffe0ff */
[----:B------:R-:W-:Y:S02]  /*05d0*/  LEA.HI R92, P0, R9, R4, RZ, 0x1 ;  /* 0x00000004095c7211 */ /* 0x000fe400078108ff */
[----:B------:R-:W0:Y:S01]  /*05e0*/  LDC R4, c[0x0][0x10] ;  /* 0x00000400ff047b82 */ /* 0x000e220000000800 */
[----:B------:R-:W-:Y:S02]  /*05f0*/  SHF.R.S64 R91, R91, 0x1, R8 ;  /* 0x000000015b5b7819 */ /* 0x000fe40000001008 */
[----:B------:R-:W-:-:S02]  /*0600*/  IADD3.X R9, RZ, R9, RZ, P0, !PT ;  /* 0x00000009ff097210 */ /* 0x000fc400007fe4ff */
[----:B------:R-:W-:Y:S02]  /*0610*/  SHF.R.S32.HI R7, RZ, 0x1f, R96 ;  /* 0x0000001fff077819 */ /* 0x000fe40000011460 */
[C---:B------:R-:W-:Y:S01]  /*0620*/  IADD3 R94, R3.reuse, 0x1c0, RZ ;  /* 0x000001c0035e7810 */ /* 0x040fe20007ffe0ff */
[----:B------:R-:W2:Y:S01]  /*0630*/  LDC R5, c[0x0][0xc] ;  /* 0x00000300ff057b82 */ /* 0x000ea20000000800 */
[----:B------:R-:W-:Y:S02]  /*0640*/  IADD3 R93, R3, 0x1e0, RZ ;  /* 0x000001e0035d7810 */ /* 0x000fe40007ffe0ff */
[----:B------:R-:W-:Y:S02]  /*0650*/  SHF.R.S32.HI R8, RZ, 0x1, R8 ;  /* 0x00000001ff087819 */ /* 0x000fe40000011408 */
[--C-:B------:R-:W-:Y:S02]  /*0660*/  SHF.R.S64 R92, R92, 0x1, R9.reuse ;  /* 0x000000015c5c7819 */ /* 0x100fe40000001009 */
[----:B------:R-:W-:-:S02]  /*0670*/  SHF.R.S32.HI R7, RZ, 0x1, R9 ;  /* 0x00000001ff077819 */ /* 0x000fc40000011409 */
[----:B------:R-:W-:Y:S02]  /*0680*/  P2R R89, PR, RZ, 0x40 ;  /* 0x00000040ff597803 */ /* 0x000fe40000000000 */
[----:B------:R-:W-:Y:S02]  /*0690*/  SHF.R.S32.HI R9, RZ, 0x1f, R93 ;  /* 0x0000001fff097819 */ /* 0x000fe4000001145d */
[----:B------:R-:W-:Y:S02]  /*06a0*/  SHF.L.U64.HI R109, R91, 0x2, R8 ;  /* 0x000000025b6d7819 */ /* 0x000fe40000010208 */
[----:B------:R-:W-:Y:S01]  /*06b0*/  SHF.L.U64.HI R110, R92, 0x2, R7 ;  /* 0x000000025c6e7819 */ /* 0x000fe20000010207 */
[----:B0-----:R-:W-:Y:S01]  /*06c0*/  IMAD R10, R4, UR7, R0 ;  /* 0x00000007040a7c24 */ /* 0x001fe2000f8e0200 */
[----:B------:R-:W-:Y:S02]  /*06d0*/  SHF.R.S32.HI R10, RZ, 0x1f, R95 ;  /* 0x0000001fff0a7819 */ /* 0x000fe4000001145f */
[----:B------:R-:W-:-:S02]  /*06e0*/  SHF.R.S32.HI R10, RZ, 0x1f, R94 ;  /* 0x0000001fff0a7819 */ /* 0x000fc4000001145e */
[----:B-12---:R-:W-:-:S07]  /*06f0*/  LOP3.LUT R111, R5, 0x3, RZ, 0xc0, !PT ;  /* 0x00000003056f7812 */ /* 0x006fce00078ec0ff */
.L_x_890:
[----:B0-----:R-:W0:Y:S01]  /*0700*/  LDC R15, c[0x0][0x2a0] ;  /* 0x0000a800ff0f7b82 */ /* 0x001e220000000800 */
[----:B------:R-:W-:Y:S01]  /*0710*/  P2R R16, PR, RZ, 0x4 ;  /* 0x00000004ff107803 */ /* 0x000fe20000000000 */
[----:B------:R-:W-:Y:S01]  /*0720*/  ULDC.64 UR12, c[0x0][0x298] ;  /* 0x0000a600000c7ab9 */ /* 0x000fe20000000a00 */
[----:B------:R-:W-:Y:S02]  /*0730*/  ISETP.NE.AND P2, PT, R90, RZ, PT ;  /* 0x000000ff5a00720c */ /* 0x000fe40003f45270 */
[----:B------:R-:W-:Y:S02]  /*0740*/  CS2R R80, SRZ ;  /* 0x0000000000507805 */ /* 0x000fe4000001ff00 */
[----:B------:R-:W-:Y:S02]  /*0750*/  ISETP.NE.AND P6, PT, R89, RZ, PT ;  /* 0x000000ff5900720c */ /* 0x000fe40003fc5270 */
[----:B-1----:R-:W-:Y:S01]  /*0760*/  P2R R7, PR, RZ, 0x2 ;  /* 0x00000002ff077803 */ /* 0x002fe20000000000 */
[----:B------:R-:W1:Y:S01]  /*0770*/  @P5 LDC.64 R40, c[0x0][0x230] ;  /* 0x00008c00ff285b82 */ /* 0x000e620000000a00 */
[----:B------:R-:W-:-:S02]  /*0780*/  ISETP.NE.AND P1, PT, R87, RZ, PT ;  /* 0x000000ff5700720c */ /* 0x000fc40003f25270 */
[----:B------:R-:W-:Y:S02]  /*0790*/  SHF.R.S32.HI R62, RZ, 0x1f, R96 ;  /* 0x0000001fff3e7819 */ /* 0x000fe40000011460 */
[----:B------:R-:W-:Y:S02]  /*07a0*/  MOV R64, RZ ;  /* 0x000000ff00407202 */ /* 0x000fe40000000f00 */
[----:B------:R-:W-:Y:S01]  /*07b0*/  P2R R70, PR, RZ, 0x20 ;  /* 0x00000020ff467803 */ /* 0x000fe20000000000 */
[----:B------:R-:W2:Y:S01]  /*07c0*/  @P2 LDC.64 R68, c[0x0][0x230] ;  /* 0x00008c00ff442b82 */ /* 0x000ea20000000a00 */
[----:B0-----:R-:W-:-:S07]  /*07d0*/  IABS R13, R15 ;  /* 0x0000000f000d7213 */ /* 0x001fce0000000000 */
[----:B------:R-:W0:Y:S01]  /*07e0*/  @P2 LDC.64 R66, c[0x0][0x228] ;  /* 0x00008a00ff422b82 */ /* 0x000e220000000a00 */
[----:B------:R-:W3:Y:S07]  /*07f0*/  I2F.RP R10, R13 ;  /* 0x0000000d000a7306 */ /* 0x000eee0000209400 */
[----:B------:R-:W4:Y:S08]  /*0800*/  @P6 LDC.64 R58, c[0x0][0x228] ;  /* 0x00008a00ff3a6b82 */ /* 0x000f300000000a00 */
[----:B------:R-:W1:Y:S01]  /*0810*/  @P1 LDC.64 R52, c[0x0][0x230] ;  /* 0x00008c00ff341b82 */ /* 0x000e620000000a00 */
[----:B---3--:R-:W3:Y:S07]  /*0820*/  MUFU.RCP R10, R10 ;  /* 0x0000000a000a7308 */ /* 0x008eee0000001000 */
[----:B------:R-:W1:Y:S08]  /*0830*/  @P1 LDC.64 R50, c[0x0][0x228] ;  /* 0x00008a00ff321b82 */ /* 0x000e700000000a00 */
[----:B------:R-:W1:Y:S01]  /*0840*/  @P5 LDC.64 R38, c[0x0][0x228] ;  /* 0x00008a00ff265b82 */ /* 0x000e620000000a00 */
[----:B---3--:R-:W-:-:S04]  /*0850*/  IADD3 R8, R10, 0xffffffe, RZ ;  /* 0x0ffffffe0a087810 */ /* 0x008fc80007ffe0ff */
[----:B------:R3:W2:Y:S03]  /*0860*/  F2I.FTZ.U32.TRUNC.NTZ R9, R8 ;  /* 0x0000000800097305 */ /* 0x0006a6000021f000 */
[----:B------:R-:W1:Y:S01]  /*0870*/  @P4 LDC.64 R34, c[0x0][0x228] ;  /* 0x00008a00ff224b82 */ /* 0x000e620000000a00 */
[----:B---3--:R-:W-:-:S07]  /*0880*/  MOV R8, RZ ;  /* 0x000000ff00087202 */ /* 0x008fce0000000f00 */
[----:B------:R-:W3:Y:S01]  /*0890*/  @P3 LDC.64 R32, c[0x0][0x230] ;  /* 0x00008c00ff203b82 */ /* 0x000ee20000000a00 */
[----:B--2---:R-:W-:-:S07]  /*08a0*/  IADD3 R12, RZ, -R9, RZ ;  /* 0x80000009ff0c7210 */ /* 0x004fce0007ffe0ff */
[----:B------:R-:W2:Y:S01]  /*08b0*/  @P3 LDC.64 R30, c[0x0][0x228] ;  /* 0x00008a00ff1e3b82 */ /* 0x000ea20000000a00 */
[----:B------:R-:W-:Y:S01]  /*08c0*/  IMAD R11, R12, R13, RZ ;  /* 0x0000000d0c0b7224 */ /* 0x000fe200078e02ff */
[----:B------:R-:W-:-:S03]  /*08d0*/  IABS R12, R6 ;  /* 0x00000006000c7213 */ /* 0x000fc60000000000 */
[----:B------:R-:W-:Y:S01]  /*08e0*/  IMAD.HI.U32 R9, R9, R11, R8 ;  /* 0x0000000b09097227 */ /* 0x000fe200078e0008 */
[----:B------:R-:W-:Y:S02]  /*08f0*/  LOP3.LUT R8, R6, R15, RZ, 0x3c, !PT ;  /* 0x0000000f06087212 */ /* 0x000fe400078e3cff */
[----:B------:R-:W2:Y:S03]  /*0900*/  LDC R60, c[0x0][0x2ac] ;  /* 0x0000ab00ff3c7b82 */ /* 0x000ea60000000800 */
        /* <DEDUP_REMOVED lines=9> */
[----:B------:R-:W-:-:S13]  /*09a0*/  ISETP.GE.U32.AND P0, PT, R10, R13, PT ;  /* 0x0000000d0a00720c */ /* 0x000fda0003f06070 */
[----:B------:R-:W-:Y:S02]  /*09b0*/  @P0 IADD3 R9, R9, 0x1, RZ ;  /* 0x0000000109090810 */ /* 0x000fe40007ffe0ff */
        /* <DEDUP_REMOVED lines=14> */
[C---:B------:R-:W-:Y:S01]  /*0aa0*/  IMAD R21, R11.reuse, UR13, R10 ;  /* 0x0000000d0b157c24 */ /* 0x040fe2000f8e020a */
[----:B------:R-:W0:Y:S01]  /*0ab0*/  @P2 LDC.64 R8, c[0x0][0x288] ;  /* 0x0000a200ff082b82 */ /* 0x000e220000000a00 */
[----:B------:R-:W-:Y:S01]  /*0ac0*/  IMAD.WIDE.U32 R18, R11, UR12, R18 ;  /* 0x0000000c0b127c25 */ /* 0x000fe2000f8e0012 */
[----:B------:R-:W-:-:S04]  /*0ad0*/  ULDC.64 UR12, c[0x0][0x290] ;  /* 0x0000a400000c7ab9 */ /* 0x000fc80000000a00 */
[----:B------:R-:W-:Y:S02]  /*0ae0*/  IADD3 R21, R19, R21, RZ ;  /* 0x0000001513157210 */ /* 0x000fe40007ffe0ff */
[-C--:B------:R-:W-:Y:S02]  /*0af0*/  @P2 MOV R20, R18.reuse ;  /* 0x0000001200142202 */ /* 0x080fe40000000f00 */
[-C--:B------:R-:W-:Y:S02]  /*0b00*/  @P6 MOV R13, R21.reuse ;  /* 0x00000015000d6202 */ /* 0x080fe40000000f00 */
[----:B------:R-:W-:Y:S02]  /*0b10*/  @P4 MOV R22, R18 ;  /* 0x0000001200164202 */ /* 0x000fe40000000f00 */
[----:B------:R-:W-:Y:S01]  /*0b20*/  @P4 MOV R23, R21 ;  /* 0x0000001500174202 */ /* 0x000fe20000000f00 */
[----:B0-----:R-:W-:-:S04]  /*0b30*/  @P2 IMAD R10, R124, R8, RZ ;  /* 0x000000087c0a2224 */ /* 0x001fc800078e02ff */
[C---:B------:R-:W-:Y:S02]  /*0b40*/  @P2 IMAD R11, R3.reuse, R9, R10 ;  /* 0x00000009030b2224 */ /* 0x040fe400078e020a */
[----:B------:R-:W-:-:S05]  /*0b50*/  @P2 IMAD.WIDE.U32 R8, R3, R8, R20 ;  /* 0x0000000803082225 */ /* 0x000fca00078e0014 */
[----:B------:R-:W-:Y:S02]  /*0b60*/  @P2 IADD3 R11, R9, R11, RZ ;  /* 0x0000000b090b2210 */ /* 0x000fe40007ffe0ff */
[C---:B------:R-:W-:Y:S02]  /*0b70*/  @P2 SHF.L.U32 R9, R8.reuse, 0x1, RZ ;  /* 0x0000000108092819 */ /* 0x040fe400000006ff */
[----:B------:R-:W-:Y:S02]  /*0b80*/  @P2 SHF.L.U64.HI R8, R8, 0x1, R11 ;  /* 0x0000000108082819 */ /* 0x000fe4000001020b */
[----:B------:R-:W0:Y:S01]  /*0b90*/  @P6 LDC.64 R10, c[0x0][0x288] ;  /* 0x0000a200ff0a6b82 */ /* 0x000e220000000a00 */
[----:B------:R-:W-:-:S04]  /*0ba0*/  @P2 IADD3 R68, P0, R9, R68, RZ ;  /* 0x0000004409442210 */ /* 0x000fc80007f1e0ff */
[----:B------:R-:W-:Y:S02]  /*0bb0*/  @P2 IADD3.X R69, R8, R69, RZ, P0, !PT ;  /* 0x0000004508452210 */ /* 0x000fe400007fe4ff */
[----:B------:R-:W-:-:S04]  /*0bc0*/  @P2 IADD3 R66, P0, R9, R66, RZ ;  /* 0x0000004209422210 */ /* 0x000fc80007f1e0ff */
[----:B------:R-:W-:Y:S02]  /*0bd0*/  @P2 IADD3.X R67, R8, R67, RZ, P0, !PT ;  /* 0x0000004308432210 */ /* 0x000fe400007fe4ff */
[----:B------:R-:W4:Y:S01]  /*0be0*/  @P6 LDC.64 R8, c[0x0][0x230] ;  /* 0x00008c00ff086b82 */ /* 0x000f220000000a00 */
[----:B------:R-:W-:Y:S01]  /*0bf0*/  ISETP.NE.AND P2, PT, R88, RZ, PT ;  /* 0x000000ff5800720c */ /* 0x000fe20003f45270 */
[----:B0-----:R-:W-:-:S12]  /*0c00*/  @P6 IMAD R12, R123, R10, RZ ;  /* 0x0000000a7b0c6224 */ /* 0x001fd800078e02ff */
[----:B------:R-:W0:Y:S01]  /*0c10*/  @P2 LDC.64 R56, c[0x0][0x230] ;  /* 0x00008c00ff382b82 */ /* 0x000e220000000a00 */
[----:B------:R-:W-:Y:S01]  /*0c20*/  @P6 IMAD R11, R107, R11, R12 ;  /* 0x0000000b6b0b6224 */ /* 0x000fe200078e020c */
[----:B------:R-:W-:-:S05]  /*0c30*/  @P6 MOV R12, R18 ;  /* 0x00000012000c6202 */ /* 0x000fca0000000f00 */
[----:B------:R-:W-:Y:S01]  /*0c40*/  @P6 IMAD.WIDE.U32 R12, R107, R10, R12 ;  /* 0x0000000a6b0c6225 */ /* 0x000fe200078e000c */
[----:B------:R-:W1:Y:S04]  /*0c50*/  @P2 LDC.64 R54, c[0x0][0x228] ;  /* 0x00008a00ff362b82 */ /* 0x000e680000000a00 */
[----:B------:R-:W-:Y:S02]  /*0c60*/  @P6 IADD3 R13, R13, R11, RZ ;  /* 0x0000000b0d0d6210 */ /* 0x000fe40007ffe0ff */
[C---:B------:R-:W-:Y:S02]  /*0c70*/  @P6 SHF.L.U32 R11, R12.reuse, 0x1, RZ ;  /* 0x000000010c0b6819 */ /* 0x040fe400000006ff */
[----:B------:R-:W-:Y:S02]  /*0c80*/  @P6 SHF.L.U64.HI R12, R12, 0x1, R13 ;  /* 0x000000010c0c6819 */ /* 0x000fe4000001020d */
[----:B----4-:R-:W-:-:S02]  /*0c90*/  @P6 IADD3 R8, P0, R11, R8, RZ ;  /* 0x000000080b086210 */ /* 0x010fc40007f1e0ff */
[----:B------:R-:W-:Y:S02]  /*0ca0*/  @P2 MOV R13, R21 ;  /* 0x00000015000d2202 */ /* 0x000fe40000000f00 */
[C---:B------:R-:W-:Y:S02]  /*0cb0*/  @P6 IADD3.X R9, R12.reuse, R9, RZ, P0, !PT ;  /* 0x000000090c096210 */ /* 0x040fe400007fe4ff */
[----:B------:R-:W-:Y:S02]  /*0cc0*/  @P6 IADD3 R58, P0, R11, R58, RZ ;  /* 0x0000003a0b3a6210 */ /* 0x000fe40007f1e0ff */
[----:B------:R-:W4:Y:S02]  /*0cd0*/  @P2 LDC.64 R10, c[0x0][0x288] ;  /* 0x0000a200ff0a2b82 */ /* 0x000f240000000a00 */
[----:B------:R-:W-:Y:S02]  /*0ce0*/  @P6 IADD3.X R59, R12, R59, RZ, P0, !PT ;  /* 0x0000003b0c3b6210 */ /* 0x000fe400007fe4ff */
[----:B------:R-:W-:-:S13]  /*0cf0*/  ISETP.NE.AND P6, PT, R84, RZ, PT ;  /* 0x000000ff5400720c */ /* 0x000fda0003fc5270 */
[----:B------:R-:W-:Y:S01]  /*0d00*/  @P6 MOV R17, R21 ;  /* 0x0000001500116202 */ /* 0x000fe20000000f00 */
[----:B------:R-:W3:Y:S01]  /*0d10*/  @P6 LDC.64 R42, c[0x0][0x228] ;  /* 0x00008a00ff2a6b82 */ /* 0x000ee20000000a00 */
[----:B----4-:R-:W-:-:S04]  /*0d20*/  @P2 IMAD R12, R122, R10, RZ ;  /* 0x0000000a7a0c2224 */ /* 0x010fc800078e02ff */
[----:B------:R-:W-:Y:S01]  /*0d30*/  @P2 IMAD R11, R106, R11, R12 ;  /* 0x0000000b6a0b2224 */ /* 0x000fe200078e020c */
[----:B------:R-:W-:-:S05]  /*0d40*/  @P2 MOV R12, R18 ;  /* 0x00000012000c2202 */ /* 0x000fca0000000f00 */
[----:B------:R-:W-:-:S05]  /*0d50*/  @P2 IMAD.WIDE.U32 R12, R106, R10, R12 ;  /* 0x0000000a6a0c2225 */ /* 0x000fca00078e000c */
[----:B------:R-:W-:Y:S02]  /*0d60*/  @P2 IADD3 R13, R13, R11, RZ ;  /* 0x0000000b0d0d2210 */ /* 0x000fe40007ffe0ff */
[C---:B------:R-:W-:Y:S02]  /*0d70*/  @P2 SHF.L.U32 R11, R12.reuse, 0x1, RZ ;  /* 0x000000010c0b2819 */ /* 0x040fe400000006ff */
[----:B------:R-:W-:Y:S02]  /*0d80*/  @P2 SHF.L.U64.HI R12, R12, 0x1, R13 ;  /* 0x000000010c0c2819 */ /* 0x000fe4000001020d */
[----:B0-----:R-:W-:Y:S02]  /*0d90*/  @P2 IADD3 R56, P0, R11, R56, RZ ;  /* 0x000000380b382210 */ /* 0x001fe40007f1e0ff */
[----:B------:R-:W-:Y:S02]  /*0da0*/  @P1 MOV R13, R21 ;  /* 0x00000015000d1202 */ /* 0x000fe40000000f00 */
[----:B------:R-:W-:-:S02]  /*0db0*/  @P2 IADD3.X R57, R12, R57, RZ, P0, !PT ;  /* 0x000000390c392210 */ /* 0x000fc400007fe4ff */
[----:B-1----:R-:W-:Y:S02]  /*0dc0*/  @P2 IADD3 R54, P0, R11, R54, RZ ;  /* 0x000000360b362210 */ /* 0x002fe40007f1e0ff */
[----:B------:R-:W0:Y:S02]  /*0dd0*/  @P1 LDC.64 R10, c[0x0][0x288] ;  /* 0x0000a200ff0a1b82 */ /* 0x000e240000000a00 */
[----:B------:R-:W-:Y:S02]  /*0de0*/  @P2 IADD3.X R55, R12, R55, RZ, P0, !PT ;  /* 0x000000370c372210 */ /* 0x000fe400007fe4ff */
[----:B------:R-:W-:-:S13]  /*0df0*/  ISETP.NE.AND P2, PT, R86, RZ, PT ;  /* 0x000000ff5600720c */ /* 0x000fda0003f45270 */
[----:B------:R-:W1:Y:S01]  /*0e00*/  @P2 LDC.64 R48, c[0x0][0x228] ;  /* 0x00008a00ff302b82 */ /* 0x000e620000000a00 */
[----:B------:R-:W-:Y:S01]  /*0e10*/  @P2 MOV R15, R21 ;  /* 0x00000015000f2202 */ /* 0x000fe20000000f00 */
[----:B0-----:R-:W-:-:S04]  /*0e20*/  @P1 IMAD R12, R121, R10, RZ ;  /* 0x0000000a790c1224 */ /* 0x001fc800078e02ff */
[----:B------:R-:W-:Y:S01]  /*0e30*/  @P1 IMAD R11, R105, R11, R12 ;  /* 0x0000000b690b1224 */ /* 0x000fe200078e020c */
[----:B------:R-:W-:-:S05]  /*0e40*/  @P1 MOV R12, R18 ;  /* 0x00000012000c1202 */ /* 0x000fca0000000f00 */
[----:B------:R-:W-:-:S05]  /*0e50*/  @P1 IMAD.WIDE.U32 R12, R105, R10, R12 ;  /* 0x0000000a690c1225 */ /* 0x000fca00078e000c */
[----:B------:R-:W-:Y:S02]  /*0e60*/  @P1 IADD3 R13, R13, R11, RZ ;  /* 0x0000000b0d0d1210 */ /* 0x000fe40007ffe0ff */
[C---:B------:R-:W-:Y:S02]  /*0e70*/  @P1 SHF.L.U32 R11, R12.reuse, 0x1, RZ ;  /* 0x000000010c0b1819 */ /* 0x040fe400000006ff */
[----:B------:R-:W-:Y:S02]  /*0e80*/  @P1 SHF.L.U64.HI R12, R12, 0x1, R13 ;  /* 0x000000010c0c1819 */ /* 0x000fe4000001020d */
[----:B------:R-:W-:-:S04]  /*0e90*/  @P1 IADD3 R52, P0, R11, R52, RZ ;  /* 0x000000340b341210 */ /* 0x000fc80007f1e0ff */
[C---:B------:R-:W-:Y:S02]  /*0ea0*/  @P1 IADD3.X R53, R12.reuse, R53, RZ, P0, !PT ;  /* 0x000000350c351210 */ /* 0x040fe400007fe4ff */
[----:B------:R-:W-:Y:S02]  /*0eb0*/  @P1 IADD3 R50, P0, R11, R50, RZ ;  /* 0x000000320b321210 */ /* 0x000fe40007f1e0ff */
[----:B------:R-:W0:Y:S02]  /*0ec0*/  @P2 LDC.64 R10, c[0x0][0x230] ;  /* 0x00008c00ff0a2b82 */ /* 0x000e240000000a00 */
[----:B------:R-:W-:Y:S02]  /*0ed0*/  @P1 IADD3.X R51, R12, R51, RZ, P0, !PT ;  /* 0x000000330c331210 */ /* 0x000fe400007fe4ff */
[----:B------:R-:W-:-:S04]  /*0ee0*/  ISETP.NE.AND P1, PT, R85, RZ, PT ;  /* 0x000000ff5500720c */ /* 0x000fc80003f25270 */
[----:B------:R-:W4:Y:S09]  /*0ef0*/  @P2 LDC.64 R12, c[0x0][0x288] ;  /* 0x0000a200ff0c2b82 */ /* 0x000f320000000a00 */
[----:B------:R-:W2:Y:S08]  /*0f00*/  @P1 LDC.64 R46, c[0x0][0x230] ;  /* 0x00008c00ff2e1b82 */ /* 0x000eb00000000a00 */
        /* <DEDUP_REMOVED lines=14> */
[----:B------:R-:W-:Y:S02]  /*0ff0*/  ISETP.NE.AND P2, PT, R16, RZ, PT ;  /* 0x000000ff1000720c */ /* 0x000fe40003f45270 */
[----:B------:R-:W-:-:S11]  /*1000*/  @P6 MOV R16, R18 ;  /* 0x0000001200106202 */ /* 0x000fd60000000f00 */
[----:B------:R-:W-:Y:S02]  /*1010*/  @P2 MOV R24, R18 ;  /* 0x0000001200182202 */ /* 0x000fe40000000f00 */
        /* <DEDUP_REMOVED lines=8> */
[----:B--2---:R-:W-:-:S04]  /*10a0*/  @P1 IADD3 R46, P0, R13, R46, RZ ;  /* 0x0000002e0d2e1210 */ /* 0x004fc80007f1e0ff */
[C---:B------:R-:W-:Y:S02]  /*10b0*/  @P1 IADD3.X R47, R14.reuse, R47, RZ, P0, !PT ;  /* 0x0000002f0e2f1210 */ /* 0x040fe400007fe4ff */
[----:B---3--:R-:W-:Y:S02]  /*10c0*/  @P1 IADD3 R44, P0, R13, R44, RZ ;  /* 0x0000002c0d2c1210 */ /* 0x008fe40007f1e0ff */
[----:B------:R-:W0:Y:S02]  /*10d0*/  @P6 LDC.64 R12, c[0x0][0x230] ;  /* 0x00008c00ff0c6b82 */ /* 0x000e240000000a00 */
[----:B------:R-:W-:Y:S02]  /*10e0*/  @P1 IADD3.X R45, R14, R45, RZ, P0, !PT ;  /* 0x0000002d0e2d1210 */ /* 0x000fe400007fe4ff */
[----:B------:R-:W-:-:S04]  /*10f0*/  ISETP.NE.AND P1, PT, R7, RZ, PT ;  /* 0x000000ff0700720c */ /* 0x000fc80003f25270 */
[----:B------:R-:W1:Y:S09]  /*1100*/  @P6 LDC.64 R14, c[0x0][0x288] ;  /* 0x0000a200ff0e6b82 */ /* 0x000e720000000a00 */
[----:B------:R-:W-:Y:S01]  /*1110*/  @P1 MOV R29, R21 ;  /* 0x00000015001d1202 */ /* 0x000fe20000000f00 */
[----:B------:R-:W2:Y:S01]  /*1120*/  @P1 LDC.64 R26, c[0x0][0x230] ;  /* 0x00008c00ff1a1b82 */ /* 0x000ea20000000a00 */
[----:B-1----:R-:W-:-:S02]  /*1130*/  @P6 IMAD R7, R118, R14, RZ ;  /* 0x0000000e76076224 */ /* 0x002fc400078e02ff */
[----:B------:R-:W-:-:S04]  /*1140*/  @P6 IMAD.WIDE.U32 R16, R102, R14, R16 ;  /* 0x0000000e66106225 */ /* 0x000fc800078e0010 */
[----:B------:R-:W-:Y:S01]  /*1150*/  @P6 IMAD R15, R102, R15, R7 ;  /* 0x0000000f660f6224 */ /* 0x000fe200078e0207 */
[----:B------:R-:W-:-:S04]  /*1160*/  @P6 SHF.L.U32 R7, R16, 0x1, RZ ;  /* 0x0000000110076819 */ /* 0x000fc800000006ff */
[----:B------:R-:W-:Y:S02]  /*1170*/  @P6 IADD3 R15, R17, R15, RZ ;  /* 0x0000000f110f6210 */ /* 0x000fe40007ffe0ff */
[C---:B0-----:R-:W-:Y:S02]  /*1180*/  @P6 IADD3 R12, P0, R7.reuse, R12, RZ ;  /* 0x0000000c070c6210 */ /* 0x041fe40007f1e0ff */
[----:B------:R-:W-:Y:S02]  /*1190*/  @P6 SHF.L.U64.HI R16, R16, 0x1, R15 ;  /* 0x0000000110106819 */ /* 0x000fe4000001020f */
[----:B------:R-:W0:Y:S01]  /*11a0*/  @P5 LDC.64 R14, c[0x0][0x288] ;  /* 0x0000a200ff0e5b82 */ /* 0x000e220000000a00 */
[----:B------:R-:W-:Y:S02]  /*11b0*/  @P5 MOV R17, R21 ;  /* 0x0000001500115202 */ /* 0x000fe40000000f00 */
[----:B------:R-:W-:Y:S02]  /*11c0*/  @P6 IADD3.X R13, R16, R13, RZ, P0, !PT ;  /* 0x0000000d100d6210 */ /* 0x000fe400007fe4ff */
[----:B------:R-:W-:-:S04]  /*11d0*/  @P6 IADD3 R42, P0, R7, R42, RZ ;  /* 0x0000002a072a6210 */ /* 0x000fc80007f1e0ff */
[----:B------:R-:W-:Y:S01]  /*11e0*/  @P6 IADD3.X R43, R16, R43, RZ, P0, !PT ;  /* 0x0000002b102b6210 */ /* 0x000fe200007fe4ff */
[----:B0-----:R-:W-:-:S04]  /*11f0*/  @P5 IMAD R16, R117, R14, RZ ;  /* 0x0000000e75105224 */ /* 0x001fc800078e02ff */
[----:B------:R-:W-:Y:S01]  /*1200*/  @P5 IMAD R15, R101, R15, R16 ;  /* 0x0000000f650f5224 */ /* 0x000fe200078e0210 */
[----:B------:R-:W-:-:S05]  /*1210*/  @P5 MOV R16, R18 ;  /* 0x0000001200105202 */ /* 0x000fca0000000f00 */
[----:B------:R-:W-:-:S05]  /*1220*/  @P5 IMAD.WIDE.U32 R16, R101, R14, R16 ;  /* 0x0000000e65105225 */ /* 0x000fca00078e0010 */
[----:B------:R-:W-:Y:S02]  /*1230*/  @P5 IADD3 R15, R17, R15, RZ ;  /* 0x0000000f110f5210 */ /* 0x000fe40007ffe0ff */
[C---:B------:R-:W-:Y:S02]  /*1240*/  @P5 SHF.L.U32 R7, R16.reuse, 0x1, RZ ;  /* 0x0000000110075819 */ /* 0x040fe400000006ff */
[----:B------:R-:W-:Y:S02]  /*1250*/  @P5 SHF.L.U64.HI R16, R16, 0x1, R15 ;  /* 0x0000000110105819 */ /* 0x000fe4000001020f */
[----:B------:R-:W-:Y:S01]  /*1260*/  @P5 IADD3 R40, P0, R7, R40, RZ ;  /* 0x0000002807285210 */ /* 0x000fe20007f1e0ff */
[----:B------:R-:W0:Y:S03]  /*1270*/  @P4 LDC.64 R14, c[0x0][0x230] ;  /* 0x00008c00ff0e4b82 */ /* 0x000e260000000a00 */
[----:B------:R-:W-:-:S02]  /*1280*/  @P5 IADD3.X R41, R16, R41, RZ, P0, !PT ;  /* 0x0000002910295210 */ /* 0x000fc400007fe4ff */
[----:B------:R-:W-:-:S04]  /*1290*/  @P5 IADD3 R38, P0, R7, R38, RZ ;  /* 0x0000002607265210 */ /* 0x000fc80007f1e0ff */
[----:B------:R-:W-:Y:S02]  /*12a0*/  @P5 IADD3.X R39, R16, R39, RZ, P0, !PT ;  /* 0x0000002710275210 */ /* 0x000fe400007fe4ff */
[----:B------:R-:W1:Y:S01]  /*12b0*/  @P4 LDC.64 R16, c[0x0][0x288] ;  /* 0x0000a200ff104b82 */ /* 0x000e620000000a00 */
[----:B------:R-:W-:Y:S02]  /*12c0*/  SHF.R.S32.HI R65, RZ, 0x1f, R95 ;  /* 0x0000001fff417819 */ /* 0x000fe4000001145f */
[----:B------:R-:W-:Y:S02]  /*12d0*/  SHF.R.S32.HI R72, RZ, 0x1f, R94 ;  /* 0x0000001fff487819 */ /* 0x000fe4000001145e */
[----:B------:R-:W-:Y:S02]  /*12e0*/  CS2R R78, SRZ ;  /* 0x00000000004e7805 */ /* 0x000fe4000001ff00 */
[----:B------:R-:W-:-:S04]  /*12f0*/  ISETP.NE.AND P5, PT, R86, RZ, PT ;  /* 0x000000ff5600720c */ /* 0x000fc80003fa5270 */
[----:B------:R-:W-:Y:S02]  /*1300*/  P2R R71, PR, RZ, 0x20 ;  /* 0x00000020ff477803 */ /* 0x000fe40000000000 */
[----:B------:R-:W-:-:S04]  /*1310*/  ISETP.NE.AND P5, PT, R87, RZ, PT ;  /* 0x000000ff5700720c */ /* 0x000fc80003fa5270 */
[----:B------:R-:W-:Y:S02]  /*1320*/  P2R R74, PR, RZ, 0x20 ;  /* 0x00000020ff4a7803 */ /* 0x000fe40000000000 */
[----:B------:R-:W-:-:S04]  /*1330*/  ISETP.NE.AND P5, PT, R88, RZ, PT ;  /* 0x000000ff5800720c */ /* 0x000fc80003fa5270 */
[----:B------:R-:W-:Y:S02]  /*1340*/  P2R R75, PR, RZ, 0x20 ;  /* 0x00000020ff4b7803 */ /* 0x000fe40000000000 */
[----:B------:R-:W-:Y:S01]  /*1350*/  ISETP.NE.AND P5, PT, R89, RZ, PT ;  /* 0x000000ff5900720c */ /* 0x000fe20003fa5270 */
[-C--:B-1----:R-:W-:Y:S02]  /*1360*/  @P4 IMAD R7, R116, R16.reuse, RZ ;  /* 0x0000001074074224 */ /* 0x082fe400078e02ff */
[----:B------:R-:W-:Y:S01]  /*1370*/  @P4 IMAD.WIDE.U32 R22, R100, R16, R22 ;  /* 0x0000001064164225 */ /* 0x000fe200078e0016 */
[----:B------:R-:W-:Y:S02]  /*1380*/  P2R R76, PR, RZ, 0x20 ;  /* 0x00000020ff4c7803 */ /* 0x000fe40000000000 */
[----:B------:R-:W-:Y:S01]  /*1390*/  ISETP.NE.AND P5, PT, R90, RZ, PT ;  /* 0x000000ff5a00720c */ /* 0x000fe20003fa5270 */
        /* <DEDUP_REMOVED lines=22> */
[----:B------:R-:W1:Y:S02]  /*1500*/  @P2 LDC.64 R22, c[0x0][0x288] ;  /* 0x0000a200ff162b82 */ /* 0x000e640000000a00 */
[-C--:B-1----:R-:W-:Y:S02]  /*1510*/  @P2 IMAD R7, R114, R22.reuse, RZ ;  /* 0x0000001672072224 */ /* 0x082fe400078e02ff */
[----:B------:R-:W-:-:S04]  /*1520*/  @P2 IMAD.WIDE.U32 R24, R98, R22, R24 ;  /* 0x0000001662182225 */ /* 0x000fc800078e0018 */
[----:B------:R-:W-:Y:S01]  /*1530*/  @P2 IMAD R23, R98, R23, R7 ;  /* 0x0000001762172224 */ /* 0x000fe200078e0207 */
[----:B------:R-:W-:-:S04]  /*1540*/  @P2 SHF.L.U32 R7, R24, 0x1, RZ ;  /* 0x0000000118072819 */ /* 0x000fc800000006ff */
[----:B------:R-:W-:Y:S02]  /*1550*/  @P2 IADD3 R23, R25, R23, RZ ;  /* 0x0000001719172210 */ /* 0x000fe40007ffe0ff */
[C---:B0-----:R-:W-:Y:S02]  /*1560*/  @P2 IADD3 R16, P0, R7.reuse, R16, RZ ;  /* 0x0000001007102210 */ /* 0x041fe40007f1e0ff */
[----:B------:R-:W-:Y:S02]  /*1570*/  @P2 SHF.L.U64.HI R22, R24, 0x1, R23 ;  /* 0x0000000118162819 */ /* 0x000fe40000010217 */
[----:B------:R-:W0:Y:S02]  /*1580*/  @P2 LDC.64 R24, c[0x0][0x228] ;  /* 0x00008a00ff182b82 */ /* 0x000e240000000a00 */
[----:B------:R-:W-:Y:S02]  /*1590*/  @P2 IADD3.X R17, R22, R17, RZ, P0, !PT ;  /* 0x0000001116112210 */ /* 0x000fe400007fe4ff */
[----:B0-----:R-:W-:-:S04]  /*15a0*/  @P2 IADD3 R24, P0, R7, R24, RZ ;  /* 0x0000001807182210 */ /* 0x001fc80007f1e0ff */
[----:B------:R-:W-:Y:S02]  /*15b0*/  @P2 IADD3.X R25, R22, R25, RZ, P0, !PT ;  /* 0x0000001916192210 */ /* 0x000fe400007fe4ff */
[----:B------:R-:W0:Y:S02]  /*15c0*/  @P1 LDC.64 R22, c[0x0][0x288] ;  /* 0x0000a200ff161b82 */ /* 0x000e240000000a00 */
        /* <DEDUP_REMOVED lines=8> */
[----:B--2---:R-:W-:-:S04]  /*1650*/  @P1 IADD3 R26, P0, R7, R26, RZ ;  /* 0x0000001a071a1210 */ /* 0x004fc80007f1e0ff */
        /* <DEDUP_REMOVED lines=48> */
[----:B------:R-:W-:-:S06]  /*1960*/  MOV R65, RZ ;  /* 0x000000ff00417202 */ /* 0x000fcc0000000f00 */
        /* <DEDUP_REMOVED lines=22> */
[----:B------:R-:W-:Y:S02]  /*1ad0*/  IADD3 R7, R7, 0x1e0, RZ ;  /* 0x000001e007077810 */ /* 0x000fe40007ffe0ff */
[----:B0-----:R-:W-:-:S04]  /*1ae0*/  @P0 IADD3 R60, P6, R63, R60, RZ ;  /* 0x0000003c3f3c0210 */ /* 0x001fc80007fde0ff */
[----:B------:R-:W-:Y:S02]  /*1af0*/  @P0 IADD3.X R61, R62, R61, RZ, P6, !PT ;  /* 0x0000003d3e3d0210 */ /* 0x000fe400037fe4ff */
[----:B------:R-:W-:Y:S02]  /*1b00*/  MOV R62, RZ ;  /* 0x000000ff003e7202 */ /* 0x000fe40000000f00 */
[----:B------:R-:W-:Y:S01]  /*1b10*/  SHF.R.S32.HI R63, RZ, 0x1f, R7 ;  /* 0x0000001fff3f7819 */ /* 0x000fe20000011407 */
[----:B------:R0:W5:Y:S04]  /*1b20*/  @P0 LDG.E R79, desc[UR8][R60.64] ;  /* 0x000000083c4f0981 */ /* 0x000168000c1e1900 */
[----:B------:R1:W5:Y:S01]  /*1b30*/  @P0 LDG.E R62, desc[UR8][R22.64] ;  /* 0x00000008163e0981 */ /* 0x000362000c1e1900 */
[----:B------:R-:W-:-:S04]  /*1b40*/  ISETP.GE.U32.AND P0, PT, R7, UR12, PT ;  /* 0x0000000c07007c0c */ /* 0x000fc8000bf06070 */
[----:B------:R-:W-:-:S04]  /*1b50*/  ISETP.GE.AND.EX P0, PT, R63, UR13, PT, P0 ;  /* 0x0000000d3f007c0c */ /* 0x000fc8000bf06300 */
[----:B------:R-:W-:-:S13]  /*1b60*/  ISETP.LT.U32.AND P0, PT, R2, 0xe0, !P0 ;  /* 0x000000e00200780c */ /* 0x000fda0004701070 */
[----:B0-----:R-:W0:Y:S01]  /*1b70*/  @P0 LDC.64 R60, c[0x0][0x288] ;  /* 0x0000a200ff3c0b82 */ /* 0x001e220000000a00 */
[----:B------:R-:W-:-:S07]  /*1b80*/  SHF.R.S32.HI R72, RZ, 0x1f, R93 ;  /* 0x0000001fff487819 */ /* 0x000fce000001145d */
[----:B-1----:R-:W1:Y:S01]  /*1b90*/  @P0 LDC.64 R22, c[0x0][0x230] ;  /* 0x00008c00ff160b82 */ /* 0x002e620000000a00 */
        /* <DEDUP_REMOVED lines=8> */
[----:B-1----:R-:W-:Y:S01]  /*1c20*/  @P0 IADD3 R22, P6, R7, R22, RZ ;  /* 0x0000001607160210 */ /* 0x002fe20007fde0ff */
[----:B------:R-:W0:Y:S01]  /*1c30*/  @P0 LDC.64 R60, c[0x0][0x228] ;  /* 0x00008a00ff3c0b82 */ /* 0x000e220000000a00 */
[----:B------:R-:W-:Y:S02]  /*1c40*/  MOV R63, RZ ;  /* 0x000000ff003f7202 */ /* 0x000fe40000000f00 */
[----:B------:R-:W-:-:S05]  /*1c50*/  @P0 IADD3.X R23, R72, R23, RZ, P6, !PT ;  /* 0x0000001748170210 */ /* 0x000fca00037fe4ff */
[----:B------:R1:W5:Y:S02]  /*1c60*/  @P0 LDG.E R63, desc[UR8][R22.64] ;  /* 0x00000008163f0981 */ /* 0x000364000c1e1900 */
[----:B-1----:R-:W1:Y:S02]  /*1c70*/  LDC.64 R22, c[0x0][0x248] ;  /* 0x00009200ff167b82 */ /* 0x002e640000000a00 */
[----:B-1----:R-:W-:-:S06]  /*1c80*/  IMAD.WIDE R22, R6, 0x8, R22 ;  /* 0x0000000806167825 */ /* 0x002fcc00078e0216 */
[----:B------:R-:W2:Y:S01]  /*1c90*/  LDG.E.64 R22, desc[UR8][R22.64] ;  /* 0x0000000816167981 */ /* 0x000ea2000c1e1b00 */
[----:B0-----:R-:W-:-:S04]  /*1ca0*/  @P0 IADD3 R60, P6, R7, R60, RZ ;  /* 0x0000003c073c0210 */ /* 0x001fc80007fde0ff */
[----:B------:R-:W-:Y:S02]  /*1cb0*/  @P0 IADD3.X R61, R72, R61, RZ, P6, !PT ;  /* 0x0000003d483d0210 */ /* 0x000fe400037fe4ff */
[----:B------:R-:W-:-:S03]  /*1cc0*/  MOV R77, RZ ;  /* 0x000000ff004d7202 */ /* 0x000fc60000000f00 */
[----:B------:R0:W5:Y:S04]  /*1cd0*/  @P0 LDG.E R78, desc[UR8][R60.64] ;  /* 0x000000083c4e0981 */ /* 0x000168000c1e1900 */
[----:B------:R-:W5:Y:S01]  /*1ce0*/  @P5 LDG.E R77, desc[UR8][R66.64] ;  /* 0x00000008424d5981 */ /* 0x000f62000c1e1900 */
[----:B0-----:R-:W-:-:S06]  /*1cf0*/  CS2R R60, SRZ ;  /* 0x00000000003c7805 */ /* 0x001fcc000001ff00 */
[----:B------:R-:W5:Y:S01]  /*1d00*/  @P5 LDG.E R60, desc[UR8][R68.64] ;  /* 0x00000008443c5981 */ /* 0x000f62000c1e1900 */
[----:B------:R-:W-:Y:S02]  /*1d10*/  ISETP.NE.AND P5, PT, R76, RZ, PT ;  /* 0x000000ff4c00720c */ /* 0x000fe40003fa5270 */
[----:B------:R-:W-:-:S11]  /*1d20*/  MOV R76, RZ ;  /* 0x000000ff004c7202 */ /* 0x000fd60000000f00 */
[----:B------:R0:W5:Y:S04]  /*1d30*/  @P5 LDG.E R61, desc[UR8][R8.64] ;  /* 0x00000008083d5981 */ /* 0x000168000c1e1900 */
[----:B------:R-:W5:Y:S01]  /*1d40*/  @P5 LDG.E R76, desc[UR8][R58.64] ;  /* 0x000000083a4c5981 */ /* 0x000f62000c1e1900 */
[----:B------:R-:W-:Y:S02]  /*1d50*/  ISETP.NE.AND P5, PT, R75, RZ, PT ;  /* 0x000000ff4b00720c */ /* 0x000fe40003fa5270 */
[----:B------:R-:W-:Y:S02]  /*1d60*/  MOV R75, RZ ;  /* 0x000000ff004b7202 */ /* 0x000fe40000000f00 */
[----:B0-----:R-:W-:-:S09]  /*1d70*/  CS2R R8, SRZ ;  /* 0x0000000000087805 */ /* 0x001fd2000001ff00 */
[----:B------:R-:W5:Y:S04]  /*1d80*/  @P5 LDG.E R8, desc[UR8][R56.64] ;  /* 0x0000000838085981 */ /* 0x000f68000c1e1900 */
[----:B------:R-:W5:Y:S01]  /*1d90*/  @P5 LDG.E R75, desc[UR8][R54.64] ;  /* 0x00000008364b5981 */ /* 0x000f62000c1e1900 */
[----:B------:R-:W-:Y:S02]  /*1da0*/  ISETP.NE.AND P5, PT, R74, RZ, PT ;  /* 0x000000ff4a00720c */ /* 0x000fe40003fa5270 */
[----:B------:R-:W-:Y:S02]  /*1db0*/  MOV R74, RZ ;  /* 0x000000ff004a7202 */ /* 0x000fe40000000f00 */
[----:B------:R-:W-:-:S09]  /*1dc0*/  ISETP.NE.AND P6, PT, R84, RZ, PT ;  /* 0x000000ff5400720c */ /* 0x000fd20003fc5270 */
[----:B------:R-:W5:Y:S01]  /*1dd0*/  @P5 LDG.E R74, desc[UR8][R50.64] ;  /* 0x00000008324a5981 */ /* 0x000f62000c1e1900 */
[----:B------:R-:W-:Y:S02]  /*1de0*/  CS2R R68, SRZ ;  /* 0x0000000000447805 */ /* 0x000fe4000001ff00 */
[----:B------:R-:W-:-:S04]  /*1df0*/  CS2R R66, SRZ ;  /* 0x0000000000427805 */ /* 0x000fc8000001ff00 */
[----:B------:R-:W5:Y:S04]  /*1e00*/  @P4 LDG.E R69, desc[UR8][R34.64] ;  /* 0x0000000822454981 */ /* 0x000f68000c1e1900 */
[----:B------:R-:W5:Y:S04]  /*1e10*/  @P3 LDG.E R68, desc[UR8][R30.64] ;  /* 0x000000081e443981 */ /* 0x000f68000c1e1900 */
[----:B------:R-:W5:Y:S01]  /*1e20*/  @P1 LDG.E R66, desc[UR8][R28.64] ;  /* 0x000000081c421981 */ /* 0x000f62000c1e1900 */
[----:B------:R-:W-:Y:S03]  /*1e30*/  BSSY B0, `(.L_x_808) ;  /* 0x000002d000007945 */ /* 0x000fe60003800000 */
[----:B------:R-:W5:Y:S01]  /*1e40*/  @P2 LDG.E R67, desc[UR8][R24.64] ;  /* 0x0000000818432981 */ /* 0x000f62000c1e1900 */
[----:B--2---:R-:W-:-:S05]  /*1e50*/  FFMA.FTZ R7, -R22, R22, R23 ;  /* 0x0000001616077223 */ /* 0x004fca0000010117 */
[----:B------:R-:W-:Y:S02]  /*1e60*/  FSETP.GTU.FTZ.AND P0, PT, R7, RZ, PT ;  /* 0x000000ff0700720b */ /* 0x000fe40003f1c000 */
[----:B------:R-:W-:-:S06]  /*1e70*/  MOV R23, RZ ;  /* 0x000000ff00177202 */ /* 0x000fcc0000000f00 */
[----:B------:R-:W5:Y:S05]  /*1e80*/  @P5 LDG.E R23, desc[UR8][R52.64] ;  /* 0x0000000834175981 */ /* 0x000f6a000c1e1900 */
[----:B------:R-:W0:Y:S01]  /*1e90*/  @P0 LDC R72, c[0x0][0x250] ;  /* 0x00009400ff480b82 */ /* 0x000e220000000800 */
[----:B------:R-:W-:-:S13]  /*1ea0*/  ISETP.NE.AND P5, PT, R71, RZ, PT ;  /* 0x000000ff4700720c */ /* 0x000fda0003fa5270 */
[----:B------:R1:W5:Y:S01]  /*1eb0*/  @P5 LDG.E R9, desc[UR8][R10.64] ;  /* 0x000000080a095981 */ /* 0x000362000c1e1900 */
[----:B0-----:R-:W-:Y:S01]  /*1ec0*/  @P0 FADD.FTZ R72, R7, R72 ;  /* 0x0000004807480221 */ /* 0x001fe20000010000 */
[----:B------:R-:W-:Y:S02]  /*1ed0*/  MOV R7, 0x3f800000 ;  /* 0x3f80000000077802 */ /* 0x000fe40000000f00 */
[----:B-1----:R-:W-:-:S04]  /*1ee0*/  CS2R R10, SRZ ;  /* 0x00000000000a7805 */ /* 0x002fc8000001ff00 */
[----:B------:R0:W1:Y:S02]  /*1ef0*/  @P0 MUFU.RSQ R7, R72 ;  /* 0x0000004800070308 */ /* 0x0000640000001400 */
[----:B------:R2:W5:Y:S01]  /*1f00*/  @P6 LDG.E R11, desc[UR8][R12.64] ;  /* 0x000000080c0b6981 */ /* 0x000562000c1e1900 */
[----:B0-----:R-:W-:Y:S02]  /*1f10*/  CS2R R72, SRZ ;  /* 0x0000000000487805 */ /* 0x001fe4000001ff00 */
[----:B--2---:R-:W-:-:S04]  /*1f20*/  CS2R R12, SRZ ;  /* 0x00000000000c7805 */ /* 0x004fc8000001ff00 */
[----:B------:R-:W5:Y:S01]  /*1f30*/  @P5 LDG.E R73, desc[UR8][R48.64] ;  /* 0x0000000830495981 */ /* 0x000f62000c1e1900 */
[----:B------:R-:W-:Y:S02]  /*1f40*/  ISETP.NE.AND P5, PT, R70, RZ, PT ;  /* 0x000000ff4600720c */ /* 0x000fe40003fa5270 */
[----:B------:R-:W-:Y:S01]  /*1f50*/  CS2R R70, SRZ ;  /* 0x0000000000467805 */ /* 0x000fe2000001ff00 */
[----:B------:R0:W5:Y:S05]  /*1f60*/  @P4 LDG.E R13, desc[UR8][R14.64] ;  /* 0x000000080e0d4981 */ /* 0x00016a000c1e1900 */
[----:B------:R-:W5:Y:S01]  /*1f70*/  @P6 LDG.E R71, desc[UR8][R42.64] ;  /* 0x000000082a476981 */ /* 0x000f62000c1e1900 */
[----:B0-----:R-:W-:-:S04]  /*1f80*/  CS2R R14, SRZ ;  /* 0x00000000000e7805 */ /* 0x001fc8000001ff00 */
[----:B------:R-:W5:Y:S04]  /*1f90*/  @P5 LDG.E R12, desc[UR8][R40.64] ;  /* 0x00000008280c5981 */ /* 0x000f68000c1e1900 */
[----:B------:R-:W5:Y:S04]  /*1fa0*/  @P5 LDG.E R70, desc[UR8][R38.64] ;  /* 0x0000000826465981 */ /* 0x000f68000c1e1900 */
[----:B------:R-:W5:Y:S01]  /*1fb0*/  @P3 LDG.E R14, desc[UR8][R32.64] ;  /* 0x00000008200e3981 */ /* 0x000f62000c1e1900 */
[----:B------:R-:W-:-:S03]  /*1fc0*/  ISETP.NE.AND P0, PT, R85, RZ, PT ;  /* 0x000000ff5500720c */ /* 0x000fc60003f05270 */
[----:B------:R0:W5:Y:S10]  /*1fd0*/  @P2 LDG.E R15, desc[UR8][R16.64] ;  /* 0x00000008100f2981 */ /* 0x000174000c1e1900 */
[----:B------:R-:W5:Y:S04]  /*1fe0*/  @P0 LDG.E R10, desc[UR8][R46.64] ;  /* 0x000000082e0a0981 */ /* 0x000f68000c1e1900 */
[----:B------:R-:W5:Y:S01]  /*1ff0*/  @P0 LDG.E R72, desc[UR8][R44.64] ;  /* 0x000000082c480981 */ /* 0x000f62000c1e1900 */
[----:B------:R-:W-:-:S02]  /*2000*/  ISETP.GT.U32.AND P0, PT, R2, 0xdf, PT ;  /* 0x000000df0200780c */ /* 0x000fc40003f04070 */
[----:B0-----:R-:W-:Y:S02]  /*2010*/  MOV R16, RZ ;  /* 0x000000ff00107202 */ /* 0x001fe40000000f00 */
[----:B------:R-:W-:-:S04]  /*2020*/  CS2R R24, SRZ ;  /* 0x0000000000187805 */ /* 0x000fc8000001ff00 */
[----:B------:R0:W5:Y:S02]  /*2030*/  @P1 LDG.E R16, desc[UR8][R26.64] ;  /* 0x000000081a101981 */ /* 0x000164000c1e1900 */
[----:B0-----:R-:W-:-:S03]  /*2040*/  CS2R R26, SRZ ;  /* 0x00000000001a7805 */ /* 0x001fc6000001ff00 */
[----:B-1----:R-:W-:Y:S05]  /*2050*/  @P0 BRA `(.L_x_809) ;  /* 0x0000000000280947 */ /* 0x002fea0003800000 */
        /* <DEDUP_REMOVED lines=10> */
.L_x_809:
[----:B------:R-:W-:Y:S05]  /*2100*/  BSYNC B0 ;  /* 0x0000000000007941 */ /* 0x000fea0003800000 */
.L_x_808:
[----:B------:R-:W-:Y:S01]  /*2110*/  ISETP.NE.AND P0, PT, RZ, UR10, PT ;  /* 0x0000000aff007c0c */ /* 0x000fe2000bf05270 */
[--C-:B-----5:R-:W-:Y:S02]  /*2120*/  HADD2.F32 R17, -RZ, R60.reuse.H0_H0 ;  /* 0x2000003cff117230 */ /* 0x120fe40000004100 */
[----:B------:R-:W-:Y:S02]  /*2130*/  HADD2.F32 R35, -RZ, R60.H1_H1 ;  /* 0x3000003cff237230 */ /* 0x000fe40000004100 */
[--C-:B------:R-:W-:Y:S02]  /*2140*/  HADD2.F32 R37, -RZ, R61.reuse.H0_H0 ;  /* 0x2000003dff257230 */ /* 0x100fe40000004100 */
[C---:B------:R-:W-:Y:S01]  /*2150*/  FADD.FTZ R28, -R22.reuse, R17 ;  /* 0x00000011161c7221 */ /* 0x040fe20000010100 */
[----:B------:R-:W-:Y:S02]  /*2160*/  HADD2.F32 R39, -RZ, R61.H1_H1 ;  /* 0x3000003dff277230 */ /* 0x000fe40000004100 */
[----:B------:R-:W-:Y:S01]  /*2170*/  FADD.FTZ R30, -R22, R35 ;  /* 0x00000023161e7221 */ /* 0x000fe20000010100 */
[----:B------:R-:W-:-:S02]  /*2180*/  HADD2.F32 R33, -RZ, R77.H0_H0 ;  /* 0x2000004dff217230 */ /* 0x000fc40000004100 */
[-C--:B------:R-:W-:Y:S01]  /*2190*/  FMUL.FTZ R17, R28, R7.reuse ;  /* 0x000000071c117220 */ /* 0x080fe20000410000 */
[----:B------:R-:W-:Y:S02]  /*21a0*/  HADD2.F32 R29, -RZ, R77.H1_H1 ;  /* 0x3000004dff1d7230 */ /* 0x000fe40000004100 */
[C---:B------:R-:W-:Y:S01]  /*21b0*/  FADD.FTZ R38, -R22.reuse, R37 ;  /* 0x0000002516267221 */ /* 0x040fe20000010100 */
[--C-:B------:R-:W-:Y:S02]  /*21c0*/  HADD2.F32 R31, -RZ, R76.reuse.H0_H0 ;  /* 0x2000004cff1f7230 */ /* 0x100fe40000004100 */
[----:B------:R-:W-:Y:S01]  /*21d0*/  FADD.FTZ R34, -R22, R39 ;  /* 0x0000002716227221 */ /* 0x000fe20000010100 */
[----:B------:R-:W-:Y:S02]  /*21e0*/  HADD2.F32 R32, -RZ, R76.H1_H1 ;  /* 0x3000004cff207230 */ /* 0x000fe40000004100 */
        /* <DEDUP_REMOVED lines=20> */
.L_x_810:
[----:B------:R-:W-:Y:S01]  /*2330*/  FMUL.FTZ R30, R33, R24 ;  /* 0x00000018211e7220 */ /* 0x000fe20000410000 */
[----:B------:R-:W-:Y:S01]  /*2340*/  FMUL.FTZ R35, R38, R7 ;  /* 0x0000000726237220 */ /* 0x000fe20000410000 */
[----:B------:R-:W-:Y:S01]  /*2350*/  FFMA.FTZ R38, R17, R33, RZ ;  /* 0x0000002111267223 */ /* 0x000fe200000100ff */
        /* <DEDUP_REMOVED lines=23> */
.L_x_811:
[C---:B------:R-:W-:Y:S01]  /*24d0*/  FFMA.FTZ R17, R28.reuse, R37, R17 ;  /* 0x000000251c117223 */ /* 0x040fe20000010011 */
[----:B------:R-:W-:Y:S01]  /*24e0*/  FMUL.FTZ R42, R31, R24 ;  /* 0x000000181f2a7220 */ /* 0x000fe20000410000 */
[----:B------:R-:W-:Y:S01]  /*24f0*/  FADD.FTZ R39, R37, R30 ;  /* 0x0000001e25277221 */ /* 0x000fe20000010000 */
[----:B------:R-:W-:Y:S01]  /*2500*/  FADD.FTZ R40, RZ, R33 ;  /* 0x00000021ff287221 */ /* 0x000fe20000010000 */
[C---:B------:R-:W-:Y:S01]  /*2510*/  FFMA.FTZ R38, R35.reuse, R31, R38 ;  /* 0x0000001f23267223 */ /* 0x040fe20000010026 */
[----:B------:R-:W-:Y:S01]  /*2520*/  FFMA.FTZ R30, R35, R42, R17 ;  /* 0x0000002a231e7223 */ /* 0x000fe20000010011 */
[----:B------:R-:W-:Y:S01]  /*2530*/  FFMA.FTZ R17, R28, R29, RZ ;  /* 0x0000001d1c117223 */ /* 0x000fe200000100ff */
[----:B------:R-:W-:Y:S01]  /*2540*/  FADD.FTZ R33, RZ, R29 ;  /* 0x0000001dff217221 */ /* 0x000fe20000010000 */
[--C-:B------:R-:W-:Y:S02]  /*2550*/  HADD2.F32 R35, -RZ, R8.reuse.H0_H0 ;  /* 0x20000008ff237230 */ /* 0x100fe40000004100 */
[----:B------:R-:W-:Y:S01]  /*2560*/  FMUL.FTZ R29, R32, R25 ;  /* 0x00000019201d7220 */ /* 0x000fe20000410000 */
[----:B------:R-:W-:-:S02]  /*2570*/  HADD2.F32 R37, -RZ, R8.H1_H1 ;  /* 0x30000008ff257230 */ /* 0x000fc40000004100 */
[----:B------:R-:W-:Y:S01]  /*2580*/  FFMA.FTZ R17, R34, R32, R17 ;  /* 0x0000002022117223 */ /* 0x000fe20000010011 */
[----:B------:R-:W-:Y:S01]  /*2590*/  FADD.FTZ R31, R40, R31 ;  /* 0x0000001f281f7221 */ /* 0x000fe20000010000 */
[----:B------:R-:W-:Y:S01]  /*25a0*/  FFMA.FTZ R34, R34, R29, R30 ;  /* 0x0000001d22227223 */ /* 0x000fe2000001001e */
[C---:B------:R-:W-:Y:S01]  /*25b0*/  FADD.FTZ R30, -R22.reuse, R35 ;  /* 0x00000023161e7221 */ /* 0x040fe20000010100 */
[----:B------:R-:W-:Y:S01]  /*25c0*/  FADD.FTZ R40, -R22, R37 ;  /* 0x0000002516287221 */ /* 0x000fe20000010100 */
[----:B------:R-:W-:Y:S01]  /*25d0*/  FADD.FTZ R32, R33, R32 ;  /* 0x0000002021207221 */ /* 0x000fe20000010000 */
[----:B------:R-:W-:Y:S01]  /*25e0*/  FADD.FTZ R28, R39, R42 ;  /* 0x0000002a271c7221 */ /* 0x000fe20000010000 */
[-C--:B------:R-:W-:Y:S01]  /*25f0*/  FMUL.FTZ R35, R30, R7.reuse ;  /* 0x000000071e237220 */ /* 0x080fe20000410000 */
[--C-:B------:R-:W-:Y:S02]  /*2600*/  HADD2.F32 R37, -RZ, R75.reuse.H0_H0 ;  /* 0x2000004bff257230 */ /* 0x100fe40000004100 */
[----:B------:R-:W-:Y:S01]  /*2610*/  FMUL.FTZ R30, R40, R7 ;  /* 0x00000007281e7220 */ /* 0x000fe20000410000 */
        /* <DEDUP_REMOVED lines=20> */
.L_x_812:
[----:B------:R-:W-:Y:S01]  /*2760*/  FMUL.FTZ R39, R37, R24 ;  /* 0x0000001825277220 */ /* 0x000fe20000410000 */
[----:B------:R-:W-:Y:S01]  /*2770*/  FADD.FTZ R28, R29, R28 ;  /* 0x0000001c1d1c7221 */ /* 0x000fe20000010000 */
[----:B------:R-:W-:Y:S01]  /*2780*/  FFMA.FTZ R38, R35, R37, R38 ;  /* 0x0000002523267223 */ /* 0x000fe20000010026 */
[----:B------:R-:W-:Y:S01]  /*2790*/  FADD.FTZ R31, R31, R37 ;  /* 0x000000251f1f7221 */ /* 0x000fe20000010000 */
[----:B------:R-:W-:Y:S01]  /*27a0*/  FFMA.FTZ R34, R35, R39, R34 ;  /* 0x0000002723227223 */ /* 0x000fe20000010022 */
[--C-:B------:R-:W-:Y:S02]  /*27b0*/  HADD2.F32 R35, -RZ, R23.reuse.H0_H0 ;  /* 0x20000017ff237230 */ /* 0x100fe40000004100 */
[----:B------:R-:W-:Y:S01]  /*27c0*/  FMUL.FTZ R29, R33, R25 ;  /* 0x00000019211d7220 */ /* 0x000fe20000410000 */
[----:B------:R-:W-:Y:S02]  /*27d0*/  HADD2.F32 R37, -RZ, R23.H1_H1 ;  /* 0x30000017ff257230 */ /* 0x000fe40000004100 */
[----:B------:R-:W-:Y:S01]  /*27e0*/  FFMA.FTZ R17, R30, R33, R17 ;  /* 0x000000211e117223 */ /* 0x000fe20000010011 */
[----:B------:R-:W-:Y:S01]  /*27f0*/  FADD.FTZ R32, R32, R33 ;  /* 0x0000002120207221 */ /* 0x000fe20000010000 */
[----:B------:R-:W-:Y:S01]  /*2800*/  FFMA.FTZ R30, R30, R29, R34 ;  /* 0x0000001d1e1e7223 */ /* 0x000fe20000010022 */
[C---:B------:R-:W-:Y:S01]  /*2810*/  FADD.FTZ R34, -R22.reuse, R35 ;  /* 0x0000002316227221 */ /* 0x040fe20000010100 */
[----:B------:R-:W-:Y:S01]  /*2820*/  FADD.FTZ R40, -R22, R37 ;  /* 0x0000002516287221 */ /* 0x000fe20000010100 */
[----:B------:R-:W-:Y:S01]  /*2830*/  FADD.FTZ R28, R28, R39 ;  /* 0x000000271c1c7221 */ /* 0x000fe20000010000 */
[----:B------:R-:W-:-:S02]  /*2840*/  HADD2.F32 R37, -RZ, R74.H0_H0 ;  /* 0x2000004aff257230 */ /* 0x000fc40000004100 */
[-C--:B------:R-:W-:Y:S01]  /*2850*/  FMUL.FTZ R35, R34, R7.reuse ;  /* 0x0000000722237220 */ /* 0x080fe20000410000 */
        /* <DEDUP_REMOVED lines=21> */
.L_x_813:
        /* <DEDUP_REMOVED lines=37> */
.L_x_814:
        /* <DEDUP_REMOVED lines=8> */
[----:B------:R-:W-:Y:S01]  /*2c80*/  FADD.FTZ R31, R32, R33 ;  /* 0x00000021201f7221 */ /* 0x000fe20000010000 */
[C---:B------:R-:W-:Y:S01]  /*2c90*/  FFMA.FTZ R17, R30.reuse, R33, R17 ;  /* 0x000000211e117223 */ /* 0x040fe20000010011 */
[----:B------:R-:W-:Y:S01]  /*2ca0*/  FFMA.FTZ R33, R30, R29, R34 ;  /* 0x0000001d1e217223 */ /* 0x000fe20000010022 */
[----:B------:R-:W-:Y:S01]  /*2cb0*/  FADD.FTZ R32, R40, R39 ;  /* 0x0000002728207221 */ /* 0x000fe20000010000 */
[C---:B------:R-:W-:Y:S01]  /*2cc0*/  FADD.FTZ R34, -R22.reuse, R35 ;  /* 0x0000002316227221 */ /* 0x040fe20000010100 */
[----:B------:R-:W-:Y:S01]  /*2cd0*/  FADD.FTZ R40, -R22, R37 ;  /* 0x0000002516287221 */ /* 0x000fe20000010100 */
        /* <DEDUP_REMOVED lines=23> */
.L_x_815:
[----:B------:R-:W-:Y:S01]  /*2e50*/  FMUL.FTZ R40, R37, R24 ;  /* 0x0000001825287220 */ /* 0x000fe20000410000 */
[----:B------:R-:W-:Y:S01]  /*2e60*/  FADD.FTZ R29, R29, R32 ;  /* 0x000000201d1d7221 */ /* 0x000fe20000010000 */
[----:B------:R-:W-:Y:S01]  /*2e70*/  FADD.FTZ R46, R28, R37 ;  /* 0x000000251c2e7221 */ /* 0x000fe20000010000 */
[C---:B------:R-:W-:Y:S01]  /*2e80*/  FFMA.FTZ R38, R35.reuse, R37, R38 ;  /* 0x0000002523267223 */ /* 0x040fe20000010026 */
[----:B------:R-:W-:Y:S01]  /*2e90*/  FFMA.FTZ R33, R35, R40, R33 ;  /* 0x0000002823217223 */ /* 0x000fe20000010021 */
[----:B------:R-:W-:Y:S01]  /*2ea0*/  FADD.FTZ R29, R29, R40 ;  /* 0x000000281d1d7221 */ /* 0x000fe20000010000 */
[----:B------:R-:W-:Y:S01]  /*2eb0*/  FMUL.FTZ R28, R30, R25 ;  /* 0x000000191e1c7220 */ /* 0x000fe20000410000 */
[--C-:B------:R-:W-:Y:S02]  /*2ec0*/  HADD2.F32 R35, -RZ, R11.reuse.H0_H0 ;  /* 0x2000000bff237230 */ /* 0x100fe40000004100 */
[----:B------:R-:W-:Y:S01]  /*2ed0*/  FFMA.FTZ R41, R34, R30, R17 ;  /* 0x0000001e22297223 */ /* 0x000fe20000010011 */
[----:B------:R-:W-:-:S02]  /*2ee0*/  HADD2.F32 R37, -RZ, R11.H1_H1 ;  /* 0x3000000bff257230 */ /* 0x000fc40000004100 */
[----:B------:R-:W-:Y:S01]  /*2ef0*/  FFMA.FTZ R34, R34, R28, R33 ;  /* 0x0000001c22227223 */ /* 0x000fe20000010021 */
[----:B------:R-:W-:Y:S01]  /*2f00*/  FADD.FTZ R17, R28, R29 ;  /* 0x0000001d1c117221 */ /* 0x000fe20000010000 */
[C---:B------:R-:W-:Y:S01]  /*2f10*/  FADD.FTZ R28, -R22.reuse, R35 ;  /* 0x00000023161c7221 */ /* 0x040fe20000010100 */
[--C-:B------:R-:W-:Y:S02]  /*2f20*/  HADD2.F32 R33, -RZ, R71.reuse.H0_H0 ;  /* 0x20000047ff217230 */ /* 0x100fe40000004100 */
[----:B------:R-:W-:Y:S01]  /*2f30*/  FADD.FTZ R40, -R22, R37 ;  /* 0x0000002516287221 */ /* 0x000fe20000010100 */
[----:B------:R-:W-:Y:S02]  /*2f40*/  HADD2.F32 R32, -RZ, R71.H1_H1 ;  /* 0x30000047ff207230 */ /* 0x000fe40000004100 */
        /* <DEDUP_REMOVED lines=21> */
.L_x_816:
[----:B------:R-:W-:Y:S01]  /*30a0*/  FMUL.FTZ R28, R33, R24 ;  /* 0x00000018211c7220 */ /* 0x000fe20000410000 */
[--C-:B------:R-:W-:Y:S02]  /*30b0*/  HADD2.F32 R29, -RZ, R12.reuse.H0_H0 ;  /* 0x2000000cff1d7230 */ /* 0x100fe40000004100 */
[----:B------:R-:W-:Y:S01]  /*30c0*/  FADD.FTZ R31, R31, R30 ;  /* 0x0000001e1f1f7221 */ /* 0x000fe20000010000 */
[----:B------:R-:W-:Y:S02]  /*30d0*/  HADD2.F32 R39, -RZ, R12.H1_H1 ;  /* 0x3000000cff277230 */ /* 0x000fe40000004100 */
[----:B------:R-:W-:Y:S01]  /*30e0*/  FFMA.FTZ R37, R35, R28, R34 ;  /* 0x0000001c23257223 */ /* 0x000fe20000010022 */
[----:B------:R-:W-:Y:S01]  /*30f0*/  FADD.FTZ R30, R17, R28 ;  /* 0x0000001c111e7221 */ /* 0x000fe20000010000 */
[C---:B------:R-:W-:Y:S01]  /*3100*/  FADD.FTZ R28, -R22.reuse, R29 ;  /* 0x0000001d161c7221 */ /* 0x040fe20000010100 */
[--C-:B------:R-:W-:Y:S02]  /*3110*/  HADD2.F32 R17, -RZ, R70.reuse.H0_H0 ;  /* 0x20000046ff117230 */ /* 0x100fe40000004100 */
[----:B------:R-:W-:Y:S01]  /*3120*/  FADD.FTZ R42, -R22, R39 ;  /* 0x00000027162a7221 */ /* 0x000fe20000010100 */
[----:B------:R-:W-:-:S02]  /*3130*/  HADD2.F32 R34, -RZ, R70.H1_H1 ;  /* 0x30000046ff227230 */ /* 0x000fc40000004100 */
        /* <DEDUP_REMOVED lines=22> */
.L_x_817:
[----:B------:R-:W-:Y:S01]  /*32a0*/  FFMA.FTZ R48, R40, R39, R37 ;  /* 0x0000002728307223 */ /* 0x000fe20000010025 */
[----:B------:R-:W-:Y:S01]  /*32b0*/  FMUL.FTZ R42, R17, R24 ;  /* 0x00000018112a7220 */ /* 0x000fe20000410000 */
[----:B------:R-:W-:Y:S01]  /*32c0*/  FADD.FTZ R39, R39, R30 ;  /* 0x0000001e27277221 */ /* 0x000fe20000010000 */
[----:B------:R-:W-:Y:S01]  /*32d0*/  FFMA.FTZ R44, R35, R33, R38 ;  /* 0x00000021232c7223 */ /* 0x000fe20000010026 */
[----:B------:R-:W-:Y:S01]  /*32e0*/  FADD.FTZ R46, R46, R33 ;  /* 0x000000212e2e7221 */ /* 0x000fe20000010000 */
        /* <DEDUP_REMOVED lines=33> */
.L_x_818:
[--C-:B------:R-:W-:Y:S02]  /*3500*/  HADD2.F32 R45, -RZ, R14.reuse.H0_H0 ;  /* 0x2000000eff2d7230 */ /* 0x100fe40000004100 */
[----:B------:R-:W-:Y:S01]  /*3510*/  FMUL.FTZ R40, R33, R24 ;  /* 0x0000001821287220 */ /* 0x000fe20000410000 */
[----:B------:R-:W-:Y:S02]  /*3520*/  HADD2.F32 R47, -RZ, R14.H1_H1 ;  /* 0x3000000eff2f7230 */ /* 0x000fe40000004100 */
[----:B------:R-:W-:Y:S01]  /*3530*/  FADD.FTZ R37, R31, R32 ;  /* 0x000000201f257221 */ /* 0x000fe20000010000 */
[--C-:B------:R-:W-:Y:S02]  /*3540*/  HADD2.F32 R31, -RZ, R68.reuse.H0_H0 ;  /* 0x20000044ff1f7230 */ /* 0x100fe40000004100 */
[----:B------:R-:W-:Y:S01]  /*3550*/  FFMA.FTZ R43, R35, R40, R38 ;  /* 0x00000028232b7223 */ /* 0x000fe20000010026 */
[C---:B------:R-:W-:Y:S01]  /*3560*/  FADD.FTZ R32, -R22.reuse, R45 ;  /* 0x0000002d16207221 */ /* 0x040fe20000010100 */
[----:B------:R-:W-:Y:S01]  /*3570*/  FADD.FTZ R38, -R22, R47 ;  /* 0x0000002f16267221 */ /* 0x000fe20000010100 */
[----:B------:R-:W-:Y:S01]  /*3580*/  FADD.FTZ R39, R39, R40 ;  /* 0x0000002827277221 */ /* 0x000fe20000010000 */
        /* <DEDUP_REMOVED lines=23> */
.L_x_819:
[----:B------:R-:W-:Y:S01]  /*3700*/  FFMA.FTZ R40, R42, R32, R43 ;  /* 0x000000202a287223 */ /* 0x000fe2000001002b */
[----:B------:R-:W-:Y:S01]  /*3710*/  FMUL.FTZ R38, R31, R24 ;  /* 0x000000181f267220 */ /* 0x000fe20000410000 */
[----:B------:R-:W-:Y:S01]  /*3720*/  FADD.FTZ R39, R32, R39 ;  /* 0x0000002720277221 */ /* 0x000fe20000010000 */
[----:B------:R-:W-:Y:S01]  /*3730*/  FFMA.FTZ R44, R29, R17, R44 ;  /* 0x000000111d2c7223 */ /* 0x000fe2000001002c */
[----:B------:R-:W-:Y:S01]  /*3740*/  FADD.FTZ R46, R46, R17 ;  /* 0x000000112e2e7221 */ /* 0x000fe20000010000 */
[----:B------:R-:W-:Y:S01]  /*3750*/  FFMA.FTZ R32, R45, R38, R40 ;  /* 0x000000262d207223 */ /* 0x000fe20000010028 */
[----:B------:R-:W-:Y:S01]  /*3760*/  FMUL.FTZ R47, R52, R25 ;  /* 0x00000019342f7220 */ /* 0x000fe20000410000 */
[--C-:B------:R-:W-:Y:S02]  /*3770*/  HADD2.F32 R17, -RZ, R15.reuse.H0_H0 ;  /* 0x2000000fff117230 */ /* 0x100fe40000004100 */
[----:B------:R-:W-:Y:S01]  /*3780*/  FADD.FTZ R40, R39, R38 ;  /* 0x0000002627287221 */ /* 0x000fe20000010000 */
[----:B------:R-:W-:-:S02]  /*3790*/  HADD2.F32 R29, -RZ, R15.H1_H1 ;  /* 0x3000000fff1d7230 */ /* 0x000fc40000004100 */
[----:B------:R-:W-:Y:S01]  /*37a0*/  FFMA.FTZ R38, R51, R47, R32 ;  /* 0x0000002f33267223 */ /* 0x000fe20000010020 */
[----:B------:R-:W-:Y:S01]  /*37b0*/  FFMA.FTZ R41, R28, R34, R41 ;  /* 0x000000221c297223 */ /* 0x000fe20000010029 */
[----:B------:R-:W-:Y:S01]  /*37c0*/  FADD.FTZ R47, R47, R40 ;  /* 0x000000282f2f7221 */ /* 0x000fe20000010000 */
[C---:B------:R-:W-:Y:S01]  /*37d0*/  FADD.FTZ R32, -R22.reuse, R17 ;  /* 0x0000001116207221 */ /* 0x040fe20000010100 */
[----:B------:R-:W-:Y:S01]  /*37e0*/  FADD.FTZ R40, -R22, R29 ;  /* 0x0000001d16287221 */ /* 0x000fe20000010100 */
[--C-:B------:R-:W-:Y:S02]  /*37f0*/  HADD2.F32 R17, -RZ, R67.reuse.H0_H0 ;  /* 0x20000043ff117230 */ /* 0x100fe40000004100 */
        /* <DEDUP_REMOVED lines=22> */
.L_x_820:
        /* <DEDUP_REMOVED lines=32> */
.L_x_821:
        /* <DEDUP_REMOVED lines=38> */
.L_x_822:
[----:B------:R-:W-:Y:S01]  /*3dc0*/  FMUL.FTZ R54, R41, R24 ;  /* 0x0000001829367220 */ /* 0x000fe20000410000 */
[--C-:B------:R-:W-:Y:S02]  /*3dd0*/  HADD2.F32 R49, -RZ, R65.reuse.H0_H0 ;  /* 0x20000041ff317230 */ /* 0x100fe40000004100 */
[----:B------:R-:W-:Y:S01]  /*3de0*/  FADD.FTZ R34, R34, R30 ;  /* 0x0000001e22227221 */ /* 0x000fe20000010000 */
[----:B------:R-:W-:Y:S02]  /*3df0*/  HADD2.F32 R53, -RZ, R65.H1_H1 ;  /* 0x30000041ff357230 */ /* 0x000fe40000004100 */
[----:B------:R-:W-:Y:S01]  /*3e00*/  FFMA.FTZ R47, R43, R54, R50 ;  /* 0x000000362b2f7223 */ /* 0x000fe20000010032 */
[----:B------:R-:W-:Y:S01]  /*3e10*/  FADD.FTZ R54, R33, R54 ;  /* 0x0000003621367221 */ /* 0x000fe20000010000 */
[----:B------:R-:W-:Y:S01]  /*3e20*/  FMUL.FTZ R33, R42, R25 ;  /* 0x000000192a217220 */ /* 0x000fe20000410000 */
[C---:B------:R-:W-:Y:S01]  /*3e30*/  FADD.FTZ R30, -R22.reuse, R49 ;  /* 0x00000031161e7221 */ /* 0x040fe20000010100 */
[----:B------:R-:W-:Y:S01]  /*3e40*/  FADD.FTZ R50, -R22, R53 ;  /* 0x0000003516327221 */ /* 0x000fe20000010100 */
[----:B------:R-:W-:Y:S01]  /*3e50*/  FFMA.FTZ R45, R45, R31, R48 ;  /* 0x0000001f2d2d7223 */ /* 0x000fe20000010030 */
[----:B------:R-:W-:Y:S01]  /*3e60*/  FADD.FTZ R46, R46, R31 ;  /* 0x0000001f2e2e7221 */ /* 0x000fe20000010000 */
[----:B------:R-:W-:Y:S01]  /*3e70*/  FFMA.FTZ R31, R44, R33, R47 ;  /* 0x000000212c1f7223 */ /* 0x000fe2000001002f */
        /* <DEDUP_REMOVED lines=24> */
.L_x_823:
[----:B------:R-:W-:Y:S01]  /*4000*/  FFMA.FTZ R51, R51, R52, R35 ;  /* 0x0000003433337223 */ /* 0x000fe20000010023 */
[--C-:B------:R-:W-:Y:S02]  /*4010*/  HADD2.F32 R35, -RZ, R62.reuse.H0_H0 ;  /* 0x2000003eff237230 */ /* 0x100fe40000004100 */
[----:B------:R-:W-:Y:S01]  /*4020*/  FMUL.FTZ R30, R47, R24 ;  /* 0x000000182f1e7220 */ /* 0x000fe20000410000 */
[----:B------:R-:W-:Y:S02]  /*4030*/  HADD2.F32 R53, -RZ, R62.H1_H1 ;  /* 0x3000003eff357230 */ /* 0x000fe40000004100 */
[----:B------:R-:W-:Y:S01]  /*4040*/  FADD.FTZ R52, R34, R52 ;  /* 0x0000003422347221 */ /* 0x000fe20000010000 */
[----:B------:R-:W-:Y:S02]  /*4050*/  HADD2.F32 R55, -RZ, R79.H0_H0 ;  /* 0x2000004fff377230 */ /* 0x000fe40000004100 */
[----:B------:R-:W-:Y:S01]  /*4060*/  FADD.FTZ R34, R33, R30 ;  /* 0x0000001e21227221 */ /* 0x000fe20000010000 */
[----:B------:R-:W-:Y:S01]  /*4070*/  FADD.FTZ R54, -R22, R35 ;  /* 0x0000002316367221 */ /* 0x000fe20000010100 */
[----:B------:R-:W-:Y:S01]  /*4080*/  FFMA.FTZ R31, R49, R30, R31 ;  /* 0x0000001e311f7223 */ /* 0x000fe2000001001f */
[----:B------:R-:W-:Y:S01]  /*4090*/  FMUL.FTZ R33, R48, R25 ;  /* 0x0000001930217220 */ /* 0x000fe20000410000 */
[----:B------:R-:W-:Y:S01]  /*40a0*/  FADD.FTZ R56, -R22, R53 ;  /* 0x0000003516387221 */ /* 0x000fe20000010100 */
[----:B------:R-:W-:-:S02]  /*40b0*/  FMUL.FTZ R53, R54, R7 ;  /* 0x0000000736357220 */ /* 0x000fc40000410000 */
[----:B------:R-:W-:Y:S01]  /*40c0*/  FFMA.FTZ R30, R50, R33, R31 ;  /* 0x00000021321e7223 */ /* 0x000fe2000001001f */
[----:B------:R-:W-:Y:S01]  /*40d0*/  FMUL.FTZ R54, R56, R7 ;  /* 0x0000000738367220 */ /* 0x000fe20000410000 */
[----:B------:R-:W-:Y:S01]  /*40e0*/  FADD.FTZ R31, R33, R34 ;  /* 0x00000022211f7221 */ /* 0x000fe20000010000 */
[----:B------:R-:W-:Y:S01]  /*40f0*/  HADD2.F32 R56, -RZ, R79.H1_H1 ;  /* 0x3000004fff387230 */ /* 0x000fe20000004100 */
        /* <DEDUP_REMOVED lines=19> */
.L_x_824:
[----:B------:R-:W-:Y:S01]  /*4230*/  FMUL.FTZ R34, R55, R24 ;  /* 0x0000001837227220 */ /* 0x000fe20000410000 */
[----:B------:R-:W-:-:S03]  /*4240*/  HADD2.F32 R35, -RZ, R63.H0_H0 ;  /* 0x2000003fff237230 */ /* 0x000fc60000004100 */
[----:B------:R-:W-:Y:S01]  /*4250*/  FFMA.FTZ R33, R53, R34, R30 ;  /* 0x0000002235217223 */ /* 0x000fe2000001001e */
[----:B------:R-:W-:Y:S01]  /*4260*/  FADD.FTZ R34, R31, R34 ;  /* 0x000000221f227221 */ /* 0x000fe20000010000 */
[----:B------:R-:W-:Y:S01]  /*4270*/  FMUL.FTZ R31, R56, R25 ;  /* 0x00000019381f7220 */ /* 0x000fe20000410000 */
[----:B------:R-:W-:Y:S01]  /*4280*/  FADD.FTZ R58, -R22, R35 ;  /* 0x00000023163a7221 */ /* 0x000fe20000010100 */
[----:B------:R-:W-:Y:S02]  /*4290*/  HADD2.F32 R35, -RZ, R78.H1_H1 ;  /* 0x3000004eff237230 */ /* 0x000fe40000004100 */
[----:B------:R-:W-:Y:S01]  /*42a0*/  FFMA.FTZ R30, R54, R31, R33 ;  /* 0x0000001f361e7223 */ /* 0x000fe20000010021 */
[----:B------:R-:W-:Y:S02]  /*42b0*/  HADD2.F32 R33, -RZ, R63.H1_H1 ;  /* 0x3000003fff217230 */ /* 0x000fe40000004100 */
[----:B------:R-:W-:Y:S01]  /*42c0*/  FADD.FTZ R31, R31, R34 ;  /* 0x000000221f1f7221 */ /* 0x000fe20000010000 */
[----:B------:R-:W-:-:S02]  /*42d0*/  FMUL.FTZ R57, R58, R7 ;  /* 0x000000073a397220 */ /* 0x000fc40000410000 */
[----:B------:R-:W-:-:S04]  /*42e0*/  FADD.FTZ R34, -R22, R33 ;  /* 0x0000002116227221 */ /* 0x000fc80000010100 */
[----:B------:R-:W-:Y:S01]  /*42f0*/  FMUL.FTZ R33, R34, R7 ;  /* 0x0000000722217220 */ /* 0x000fe20000410000 */
[----:B------:R-:W-:Y:S01]  /*4300*/  HADD2.F32 R34, -RZ, R78.H0_H0 ;  /* 0x2000004eff227230 */ /* 0x000fe20000004100 */
        /* <DEDUP_REMOVED lines=19> */
.L_x_825:
[----:B------:R-:W-:Y:S01]  /*4440*/  FMUL.FTZ R58, R34, R24 ;  /* 0x00000018223a7220 */ /* 0x000fe20000410000 */
[----:B------:R-:W-:Y:S01]  /*4450*/  ISETP.GT.AND P0, PT, R112, 0x1e, PT ;  /* 0x0000001e7000780c */ /* 0x000fe20003f04270 */
[----:B------:R-:W0:Y:S01]  /*4460*/  S2UR UR11, SR_CgaCtaId ;  /* 0x00000000000b79c3 */ /* 0x000e220000008800 */
[----:B------:R-:W-:Y:S01]  /*4470*/  FFMA.FTZ R45, R29, R17, R45 ;  /* 0x000000111d2d7223 */ /* 0x000fe2000001002d */
[----:B------:R-:W-:Y:S01]  /*4480*/  FFMA.FTZ R30, R57, R58, R30 ;  /* 0x0000003a391e7223 */ /* 0x000fe2000001001e */
[----:B------:R-:W-:Y:S01]  /*4490*/  FADD.FTZ R31, R31, R58 ;  /* 0x0000003a1f1f7221 */ /* 0x000fe20000010000 */
[----:B------:R-:W-:Y:S01]  /*44a0*/  FMUL.FTZ R58, R35, R25 ;  /* 0x00000019233a7220 */ /* 0x000fe20000410000 */
[----:B------:R-:W-:Y:S01]  /*44b0*/  FADD.FTZ R46, R46, R17 ;  /* 0x000000112e2e7221 */ /* 0x000fe20000010000 */
[----:B------:R-:W-:Y:S01]  /*44c0*/  FFMA.FTZ R51, R32, R28, R51 ;  /* 0x0000001c20337223 */ /* 0x000fe20000010033 */
[----:B------:R-:W-:Y:S01]  /*44d0*/  FADD.FTZ R17, R52, R28 ;  /* 0x0000001c34117221 */ /* 0x000fe20000010000 */
[----:B------:R-:W-:Y:S01]  /*44e0*/  FFMA.FTZ R30, R33, R58, R30 ;  /* 0x0000003a211e7223 */ /* 0x000fe2000001001e */
[----:B------:R-:W-:Y:S01]  /*44f0*/  FADD.FTZ R31, R58, R31 ;  /* 0x0000001f3a1f7221 */ /* 0x000fe20000010000 */
[----:B------:R-:W-:Y:S01]  /*4500*/  FFMA.FTZ R28, R39, R37, R45 ;  /* 0x00000025271c7223 */ /* 0x000fe2000001002d */
[----:B------:R-:W-:Y:S01]  /*4510*/  FFMA.FTZ R51, R40, R38, R51 ;  /* 0x0000002628337223 */ /* 0x000fe20000010033 */
[----:B------:R-:W-:Y:S01]  /*4520*/  FADD.FTZ R46, R46, R37 ;  /* 0x000000252e2e7221 */ /* 0x000fe20000010000 */
[----:B------:R-:W1:Y:S01]  /*4530*/  SHFL.DOWN PT, R58, R30, 0x1, 0x1f ;  /* 0x08201f001e3a7f89 */ /* 0x000e6200000e0000 */
[----:B------:R-:W-:Y:S01]  /*4540*/  FADD.FTZ R17, R17, R38 ;  /* 0x0000002611117221 */ /* 0x000fe20000010000 */
[----:B------:R-:W-:Y:S01]  /*4550*/  FFMA.FTZ R28, R43, R41, R28 ;  /* 0x000000292b1c7223 */ /* 0x000fe2000001001c */
[----:B------:R-:W-:Y:S01]  /*4560*/  FFMA.FTZ R51, R44, R42, R51 ;  /* 0x0000002a2c337223 */ /* 0x000fe20000010033 */
[----:B------:R-:W2:Y:S01]  /*4570*/  SHFL.DOWN PT, R59, R31, 0x1, 0x1f ;  /* 0x08201f001f3b7f89 */ /* 0x000ea200000e0000 */
[----:B------:R-:W-:Y:S01]  /*4580*/  FADD.FTZ R46, R46, R41 ;  /* 0x000000292e2e7221 */ /* 0x000fe20000010000 */
[----:B------:R-:W-:Y:S01]  /*4590*/  FADD.FTZ R17, R17, R42 ;  /* 0x0000002a11117221 */ /* 0x000fe20000010000 */
[----:B------:R-:W-:Y:S01]  /*45a0*/  FFMA.FTZ R28, R49, R47, R28 ;  /* 0x0000002f311c7223 */ /* 0x000fe2000001001c */
[----:B------:R-:W-:Y:S01]  /*45b0*/  UMOV UR6, 0x400 ;  /* 0x0000040000067882 */ /* 0x000fe20000000000 */
[----:B------:R-:W-:Y:S01]  /*45c0*/  FFMA.FTZ R51, R50, R48, R51 ;  /* 0x0000003032337223 */ /* 0x000fe20000010033 */
[----:B------:R-:W-:Y:S01]  /*45d0*/  UIADD3 UR5, UR6, 0x50, URZ ;  /* 0x0000005006057890 */ /* 0x000fe2000fffe03f */
[----:B------:R-:W-:Y:S01]  /*45e0*/  FADD.FTZ R46, R46, R47 ;  /* 0x0000002f2e2e7221 */ /* 0x000fe20000010000 */
[----:B------:R-:W-:Y:S01]  /*45f0*/  FADD.FTZ R17, R17, R48 ;  /* 0x0000003011117221 */ /* 0x000fe20000010000 */
[----:B------:R-:W-:Y:S01]  /*4600*/  FFMA.FTZ R28, R53, R55, R28 ;  /* 0x00000037351c7223 */ /* 0x000fe2000001001c */
[----:B0-----:R-:W-:Y:S01]  /*4610*/  ULEA UR5, UR11, UR5, 0x18 ;  /* 0x000000050b057291 */ /* 0x001fe2000f8ec03f */
[----:B------:R-:W-:Y:S01]  /*4620*/  FFMA.FTZ R54, R54, R56, R51 ;  /* 0x0000003836367223 */ /* 0x000fe20000010033 */
[----:B------:R-:W-:Y:S01]  /*4630*/  FADD.FTZ R55, R46, R55 ;  /* 0x000000372e377221 */ /* 0x000fe20000010000 */
[----:B------:R-:W-:Y:S01]  /*4640*/  FADD.FTZ R56, R17, R56 ;  /* 0x0000003811387221 */ /* 0x000fe20000010000 */
[----:B------:R-:W-:Y:S01]  /*4650*/  FFMA.FTZ R32, R57, R34, R28 ;  /* 0x0000002239207223 */ /* 0x000fe2000001001c */
[----:B------:R-:W-:Y:S01]  /*4660*/  FFMA.FTZ R33, R33, R35, R54 ;  /* 0x0000002321217223 */ /* 0x000fe20000010036 */
[----:B------:R-:W0:Y:S01]  /*4670*/  LDC.64 R28, c[0x0][0x268] ;  /* 0x00009a00ff1c7b82 */ /* 0x000e220000000a00 */
[----:B------:R-:W-:Y:S01]  /*4680*/  FADD.FTZ R34, R55, R34 ;  /* 0x0000002237227221 */ /* 0x000fe20000010000 */
[----:B------:R-:W-:Y:S01]  /*4690*/  FADD.FTZ R35, R56, R35 ;  /* 0x0000002338237221 */ /* 0x000fe20000010000 */
[----:B------:R-:W-:Y:S01]  /*46a0*/  LEA R17, R2, UR5, 0x4 ;  /* 0x0000000502117c11 */ /* 0x000fe2000f8e20ff */
[----:B-1----:R-:W-:Y:S01]  /*46b0*/  @!P0 FADD.FTZ R30, R30, R58 ;  /* 0x0000003a1e1e8221 */ /* 0x002fe20000010000 */
[----:B------:R-:W-:Y:S01]  /*46c0*/  IMAD R37, R36, 0x7, R2 ;  /* 0x0000000724257824 */ /* 0x000fe200078e0202 */
[----:B------:R-:W-:Y:S01]  /*46d0*/  BSSY B0, `(.L_x_826) ;  /* 0x000002d000007945 */ /* 0x000fe20003800000 */
[----:B--2---:R-:W-:-:S02]  /*46e0*/  @!P0 FADD.FTZ R31, R31, R59 ;  /* 0x0000003b1f1f8221 */ /* 0x004fc40000010000 */
[----:B------:R-:W1:Y:S01]  /*46f0*/  SHFL.DOWN PT, R58, R30, 0x2, 0x1f ;  /* 0x08401f001e3a7f89 */ /* 0x000e6200000e0000 */
[----:B------:R-:W-:-:S03]  /*4700*/  ISETP.GT.AND P0, PT, R112, 0x1d, PT ;  /* 0x0000001d7000780c */ /* 0x000fc60003f04270 */
[----:B------:R-:W2:Y:S04]  /*4710*/  SHFL.DOWN PT, R59, R31, 0x2, 0x1f ;  /* 0x08401f001f3b7f89 */ /* 0x000ea800000e0000 */
[----:B------:R-:W-:Y:S01]  /*4720*/  STS.128 [R17], R32 ;  /* 0x0000002011007388 */ /* 0x000fe20000000c00 */
[----:B0-----:R-:W-:-:S05]  /*4730*/  IMAD.WIDE R28, R37, 0x4, R28 ;  /* 0x00000004251c7825 */ /* 0x001fca00078e021c */
        /* <DEDUP_REMOVED lines=17> */
[----:B------:R-:W-:-:S13]  /*4850*/  ISETP.NE.AND P0, PT, R112, RZ, PT ;  /* 0x000000ff7000720c */ /* 0x000fda0003f05270 */
        /* <DEDUP_REMOVED lines=20> */
.L_x_827:
[----:B------:R-:W-:Y:S05]  /*49a0*/  BSYNC B0 ;  /* 0x0000000000007941 */ /* 0x000fea0003800000 */
.L_x_826:
        /* <DEDUP_REMOVED lines=8> */
[----:B------:R-:W4:Y:S01]  /*4a30*/  LDS.128 R44, [R17+0x230] ;  /* 0x00023000112c7984 */ /* 0x000f220000000c00 */
        /* <DEDUP_REMOVED lines=8> */
[----:B--2---:R-:W-:Y:S01]  /*4ac0*/  FADD.FTZ R39, R36, R48 ;  /* 0x0000003024277221 */ /* 0x004fe20000010000 */
[----:B------:R-:W1:Y:S01]  /*4ad0*/  LDS.128 R32, [R17+0x310] ;  /* 0x0003100011207984 */ /* 0x000e620000000c00 */
        /* <DEDUP_REMOVED lines=9> */
[----:B------:R-:W-:-:S02]  /*4b70*/  FADD.FTZ R48, R36, R45 ;  /* 0x0000002d24307221 */ /* 0x000fc40000010000 */
[----:B------:R-:W2:Y:S01]  /*4b80*/  LDS.128 R36, [R17+0x380] ;  /* 0x0003800011247984 */ /* 0x000ea20000000c00 */
[----:B------:R-:W-:Y:S01]  /*4b90*/  FADD.FTZ R53, R49, R46 ;  /* 0x0000002e31357221 */ /* 0x000fe20000010000 */
[----:B------:R-:W-:Y:S02]  /*4ba0*/  FADD.FTZ R56, R56, R47 ;  /* 0x0000002f38387221 */ /* 0x000fe40000010000 */
[----:B------:R-:W3:Y:S01]  /*4bb0*/  LDS.128 R44, [R17+0x3f0] ;  /* 0x0003f000112c7984 */ /* 0x000ee20000000c00 */
[----:B0-----:R-:W-:Y:S01]  /*4bc0*/  FADD.FTZ R49, R51, R40 ;  /* 0x0000002833317221 */ /* 0x001fe20000010000 */
[----:B------:R-:W-:Y:S01]  /*4bd0*/  FADD.FTZ R40, R48, R41 ;  /* 0x0000002930287221 */ /* 0x000fe20000010000 */
[----:B------:R-:W-:Y:S01]  /*4be0*/  FADD.FTZ R41, R53, R42 ;  /* 0x0000002a35297221 */ /* 0x000fe20000010000 */
[----:B------:R-:W-:Y:S01]  /*4bf0*/  FADD.FTZ R48, R56, R43 ;  /* 0x0000002b38307221 */ /* 0x000fe20000010000 */
[----:B------:R-:W0:Y:S01]  /*4c00*/  LDS.128 R52, [R17+0x460] ;  /* 0x0004600011347984 */ /* 0x000e220000000c00 */
[----:B-1----:R-:W-:Y:S01]  /*4c10*/  FADD.FTZ R57, R40, R33 ;  /* 0x0000002128397221 */ /* 0x002fe20000010000 */
[----:B------:R-:W-:Y:S01]  /*4c20*/  FADD.FTZ R58, R41, R34 ;  /* 0x00000022293a7221 */ /* 0x000fe20000010000 */
[----:B------:R-:W-:Y:S01]  /*4c30*/  FADD.FTZ R56, R49, R32 ;  /* 0x0000002031387221 */ /* 0x000fe20000010000 */
[----:B------:R-:W1:Y:S01]  /*4c40*/  LDS.128 R40, [R17+0x4d0] ;  /* 0x0004d00011287984 */ /* 0x000e620000000c00 */
[----:B------:R-:W-:-:S03]  /*4c50*/  FADD.FTZ R59, R48, R35 ;  /* 0x00000023303b7221 */ /* 0x000fc60000010000 */
[----:B------:R-:W4:Y:S04]  /*4c60*/  LDS.128 R32, [R17+0x540] ;  /* 0x0005400011207984 */ /* 0x000f280000000c00 */
[----:B------:R-:W5:Y:S01]  /*4c70*/  LDS.128 R48, [R17+0x5b0] ;  /* 0x0005b00011307984 */ /* 0x000f620000000c00 */
        /* <DEDUP_REMOVED lines=8> */
[----:B0-----:R-:W-:Y:S01]  /*4d00*/  FADD.FTZ R39, R39, R52 ;  /* 0x0000003427277221 */ /* 0x001fe20000010000 */
[----:B------:R-:W-:-:S02]  /*4d10*/  FADD.FTZ R36, R36, R53 ;  /* 0x0000003524247221 */ /* 0x000fc40000010000 */
[----:B------:R-:W-:Y:S01]  /*4d20*/  FADD.FTZ R45, R37, R54 ;  /* 0x00000036252d7221 */ /* 0x000fe20000010000 */
[----:B------:R-:W-:Y:S01]  /*4d30*/  FADD.FTZ R56, R56, R55 ;  /* 0x0000003738387221 */ /* 0x000fe20000010000 */
[----:B-1----:R-:W-:Y:S01]  /*4d40*/  FADD.FTZ R53, R39, R40 ;  /* 0x0000002827357221 */ /* 0x002fe20000010000 */
[----:B------:R-:W-:Y:S01]  /*4d50*/  FADD.FTZ R44, R36, R41 ;  /* 0x00000029242c7221 */ /* 0x000fe20000010000 */
[----:B------:R-:W-:Y:S01]  /*4d60*/  FADD.FTZ R45, R45, R42 ;  /* 0x0000002a2d2d7221 */ /* 0x000fe20000010000 */
[----:B------:R-:W0:Y:S01]  /*4d70*/  LDS.128 R36, [R17+0x620] ;  /* 0x0006200011247984 */ /* 0x000e220000000c00 */
[----:B------:R-:W-:Y:S01]  /*4d80*/  FADD.FTZ R52, R56, R43 ;  /* 0x0000002b38347221 */ /* 0x000fe20000010000 */
[----:B----4-:R-:W-:Y:S01]  /*4d90*/  FADD.FTZ R53, R53, R32 ;  /* 0x0000002035357221 */ /* 0x010fe20000010000 */
[----:B------:R-:W-:Y:S01]  /*4da0*/  FADD.FTZ R32, R44, R33 ;  /* 0x000000212c207221 */ /* 0x000fe20000010000 */
[----:B------:R-:W1:Y:S01]  /*4db0*/  LDS.128 R40, [R17+0x690] ;  /* 0x0006900011287984 */ /* 0x000e620000000c00 */
[----:B------:R-:W-:Y:S01]  /*4dc0*/  FADD.FTZ R33, R45, R34 ;  /* 0x000000222d217221 */ /* 0x000fe20000010000 */
[----:B------:R-:W-:Y:S01]  /*4dd0*/  FADD.FTZ R52, R52, R35 ;  /* 0x0000002334347221 */ /* 0x000fe20000010000 */
[----:B-----5:R-:W-:Y:S01]  /*4de0*/  FADD.FTZ R57, R32, R49 ;  /* 0x0000003120397221 */ /* 0x020fe20000010000 */
[----:B------:R-:W2:Y:S01]  /*4df0*/  LDS.128 R44, [R17+0x700] ;  /* 0x00070000112c7984 */ /* 0x000ea20000000c00 */
[----:B------:R-:W-:Y:S01]  /*4e00*/  FADD.FTZ R58, R33, R50 ;  /* 0x00000032213a7221 */ /* 0x000fe20000010000 */
[----:B------:R-:W-:Y:S01]  /*4e10*/  FADD.FTZ R56, R53, R48 ;  /* 0x0000003035387221 */ /* 0x000fe20000010000 */
[----:B------:R-:W-:Y:S01]  /*4e20*/  FADD.FTZ R59, R52, R51 ;  /* 0x00000033343b7221 */ /* 0x000fe20000010000 */
[----:B------:R-:W3:Y:S04]  /*4e30*/  LDS.128 R32, [R17+0x770] ;  /* 0x0007700011207984 */ /* 0x000ee80000000c00 */
[----:B------:R-:W4:Y:S04]  /*4e40*/  LDS.128 R48, [R17+0x7e0] ;  /* 0x0007e00011307984 */ /* 0x000f280000000c00 */
[----:B------:R-:W5:Y:S01]  /*4e50*/  LDS.128 R52, [R17+0x850] ;  /* 0x0008500011347984 */ /* 0x000f620000000c00 */
        /* <DEDUP_REMOVED lines=63> */
[----:B------:R-:W-:-:S02]  /*5250*/  FADD.FTZ R34, R55, R35 ;  /* 0x0000002337227221 */ /* 0x000fc40000010000 */
        /* <DEDUP_REMOVED lines=19> */
[----:B------:R-:W-:-:S07]  /*5390*/  FADD.FTZ R35, R38, R59 ;  /* 0x0000003b26237221 */ /* 0x000fce0000010000 */
.L_x_829:
[----:B------:R-:W-:Y:S05]  /*53a0*/  BSYNC B0 ;  /* 0x0000000000007941 */ /* 0x000fea0003800000 */
.L_x_828:
[----:B------:R-:W-:Y:S04]  /*53b0*/  BSSY B0, `(.L_x_830) ;  /* 0x000000d000007945 */ /* 0x000fe80003800000 */
[----:B------:R-:W-:Y:S05]  /*53c0*/  @P6 BRA `(.L_x_831) ;  /* 0x00000000002c6947 */ /* 0x000fea0003800000 */
[----:B------:R-:W0:Y:S01]  /*53d0*/  LDC.64 R40, c[0x0][0x288] ;  /* 0x0000a200ff287b82 */ /* 0x000e220000000a00 */
[-C--:B------:R-:W-:Y:S01]  /*53e0*/  LEA R36, P6, R91, R28.reuse, 0x2 ;  /* 0x0000001c5b247211 */ /* 0x080fe200078c10ff */
        /* <DEDUP_REMOVED lines=9> */
.L_x_831:
[----:B------:R-:W-:Y:S05]  /*5480*/  BSYNC B0 ;  /* 0x0000000000007941 */ /* 0x000fea0003800000 */
.L_x_830:
[----:B------:R-:W-:-:S13]  /*5490*/  ISETP.GE.U32.AND P6, PT, R5, 0x2, PT ;  /* 0x000000020500780c */ /* 0x000fda0003fc6070 */
[----:B------:R-:W-:Y:S05]  /*54a0*/  @!P6 BRA `(.L_x_832) ;  /* 0x0000001000a0e947 */ /* 0x000fea0003800000 */
[----:B-1----:R-:W0:Y:S01]  /*54b0*/  LDC.64 R28, c[0x0][0x258] ;  /* 0x00009600ff1c7b82 */ /* 0x002e220000000a00 */
        /* <DEDUP_REMOVED lines=11> */
[----:B------:R-:W-:Y:S01]  /*5570*/  VOTEU.ANY UR5, UPT, PT ;  /* 0x0000000000057886 */ /* 0x000fe200038e0100 */
[----:B------:R-:W-:Y:S01]  /*5580*/  HFMA2.MMA R17, -RZ, RZ, 0, 5.9604644775390625e-08 ;  /* 0x00000001ff117435 */ /* 0x000fe200000001ff */
[----:B------:R-:W-:Y:S01]  /*5590*/  UPOPC UR6, UR5 ;  /* 0x00000005000672bf */ /* 0x000fe20008000000 */
[----:B------:R-:W-:Y:S01]  /*55a0*/  P2R R36, PR, RZ, 0x1 ;  /* 0x00000001ff247803 */ /* 0x000fe20000000000 */
[----:B------:R-:W-:Y:S01]  /*55b0*/  UFLO.U32 UR5, UR5 ;  /* 0x00000005000572bd */ /* 0x000fe200080e0000 */
[----:B------:R-:W-:-:S04]  /*55c0*/  LEA R34, P6, R37, R32, 0x3 ;  /* 0x0000002025227211 */ /* 0x000fc800078c18ff */
[----:B------:R-:W-:Y:S02]  /*55d0*/  LEA.HI.X R35, R37, R33, RZ, 0x3, P6 ;  /* 0x0000002125237211 */ /* 0x000fe400030f1cff */
[----:B------:R-:W-:-:S03]  /*55e0*/  LOP3.LUT P6, RZ, R82, 0x2, RZ, 0xc0, !PT ;  /* 0x0000000252ff7812 */ /* 0x000fc600078cc0ff */
[----:B------:R1:W-:Y:S01]  /*55f0*/  STG.E.64 desc[UR8][R34.64], R30 ;  /* 0x0000001e22007986 */ /* 0x0003e2000c101b08 */
[----:B------:R-:W-:-:S05]  /*5600*/  SEL R17, R17, 0xffffffff, !P6 ;  /* 0xffffffff11117807 */ /* 0x000fca0007000000 */
[----:B------:R-:W-:Y:S01]  /*5610*/  IMAD R17, R17, UR6, RZ ;  /* 0x0000000611117c24 */ /* 0x000fe2000f8e02ff */
[----:B0-----:R-:W-:-:S13]  /*5620*/  ISETP.EQ.U32.AND P0, PT, R112, UR5, PT ;  /* 0x0000000570007c0c */ /* 0x001fda000bf02070 */
[----:B------:R-:W-:Y:S06]  /*5630*/  @P0 MEMBAR.ALL.GPU ;  /* 0x0000000000000992 */ /* 0x000fec000000a000 */
[----:B------:R-:W-:-:S00]  /*5640*/  @P0 ERRBAR ;  /* 0x00000000000009ab */ /* 0x000fc00000000000 */
[----:B------:R-:W-:Y:S06]  /*5650*/  @P0 CGAERRBAR ;  /* 0x00000000000005ab */ /* 0x000fec0000000000 */
[----:B------:R1:W-:Y:S01]  /*5660*/  @P0 REDG.E.ADD.S32.STRONG.GPU desc[UR8][R28.64], R17 ;  /* 0x000000111c00098e */ /* 0x0003e2000c10e388 */
[----:B------:R-:W-:Y:S02]  /*5670*/  ISETP.NE.AND P0, PT, R36, RZ, PT ;  /* 0x000000ff2400720c */ /* 0x000fe40003f05270 */
[----:B------:R-:W-:-:S04]  /*5680*/  SEL R36, R5, RZ, !P6 ;  /* 0x000000ff05247207 */ /* 0x000fc80007000000 */
[----:B------:R-:W-:-:S13]  /*5690*/  ISETP.NE.AND P6, PT, R36, -0x1, PT ;  /* 0xffffffff2400780c */ /* 0x000fda0003fc5270 */
[----:B-1----:R-:W-:Y:S05]  /*56a0*/  @!P6 BRA `(.L_x_833) ;  /* 0x000000000014e947 */ /* 0x002fea0003800000 */
.L_x_834:
[----:B------:R-:W2:Y:S04]  /*56b0*/  LDG.E.STRONG.GPU R17, desc[UR8][R28.64] ;  /* 0x000000081c117981 */ /* 0x000ea8000c1ef900 */
[----:B--2---:R-:W-:Y:S01]  /*56c0*/  CCTL.IVALL ;  /* 0x00000000ff00798f */ /* 0x004fe20002000000 */
[----:B------:R-:W-:Y:S05]  /*56d0*/  YIELD ;  /* 0x0000000000007946 */ /* 0x000fea0003800000 */
[----:B------:R-:W-:-:S13]  /*56e0*/  ISETP.NE.AND P6, PT, R17, R36, PT ;  /* 0x000000241100720c */ /* 0x000fda0003fc5270 */
[----:B------:R-:W-:Y:S05]  /*56f0*/  @P6 BRA `(.L_x_834) ;  /* 0xfffffffc00ec6947 */ /* 0x000fea000383ffff */
.L_x_833:
[----:B------:R-:W-:Y:S01]  /*5700*/  ISETP.NE.AND P6, PT, R5, RZ, PT ;  /* 0x000000ff0500720c */ /* 0x000fe20003fc5270 */
[----:B------:R-:W-:Y:S05]  /*5710*/  WARPSYNC.ALL ;  /* 0x0000000000007948 */ /* 0x000fea0003800000 */
[----:B------:R-:W-:Y:S07]  /*5720*/  BAR.SYNC.DEFER_BLOCKING 0x0 ;  /* 0x0000000000007b1d */ /* 0x000fee0000010000 */
[----:B------:R-:W-:Y:S05]  /*5730*/  @!P6 BRA `(.L_x_832) ;  /* 0x0000000c00fce947 */ /* 0x000fea0003800000 */
[----:B------:R-:W-:Y:S02]  /*5740*/  IADD3 R17, R5, -0x1, RZ ;  /* 0xffffffff05117810 */ /* 0x000fe40007ffe0ff */
        /* <DEDUP_REMOVED lines=15> */
.L_x_838:
        /* <DEDUP_REMOVED lines=115> */
.L_x_837:
        /* <DEDUP_REMOVED lines=62> */
.L_x_839:
[----:B------:R-:W-:-:S04]  /*6350*/  ISETP.NE.AND P6, PT, R17, RZ, PT ;  /* 0x000000ff1100720c */ /* 0x000fc80003fc5270 */
[----:B------:R-:W-:-:S13]  /*6360*/  ISETP.NE.OR P6, PT, R29, RZ, P6 ;  /* 0x000000ff1d00720c */ /* 0x000fda00037c5670 */
[----:B------:R-:W-:Y:S05]  /*6370*/  @!P6 BRA `(.L_x_835) ;  /* 0x00000000007ce947 */ /* 0x000fea0003800000 */
.L_x_836:
        /* <DEDUP_REMOVED lines=31> */
.L_x_835:
        /* <DEDUP_REMOVED lines=10> */
.L_x_841:
[----:B------:R-:W-:Y:S05]  /*6610*/  BSYNC B0 ;  /* 0x0000000000007941 */ /* 0x000fea0003800000 */
.L_x_840:
        /* <DEDUP_REMOVED lines=17> */
.L_x_832:
[----:B------:R-:W0:Y:S01]  /*6730*/  S2UR UR6, SR_CgaCtaId ;  /* 0x00000000000679c3 */ /* 0x000e220000008800 */
[----:B------:R-:W-:Y:S01]  /*6740*/  UMOV UR5, 0x400 ;  /* 0x0000040000057882 */ /* 0x000fe20000000000 */
[----:B------:R-:W-:Y:S01]  /*6750*/  ISETP.NE.AND P6, PT, RZ, UR10, PT ;  /* 0x0000000aff007c0c */ /* 0x000fe2000bfc5270 */
[--C-:B-1----:R-:W-:Y:S02]  /*6760*/  HADD2.F32 R35, -RZ, R60.reuse.H0_H0 ;  /* 0x2000003cff237230 */ /* 0x102fe40000004100 */
[----:B------:R-:W-:Y:S02]  /*6770*/  HADD2.F32 R39, -RZ, R60.H1_H1 ;  /* 0x3000003cff277230 */ /* 0x000fe40000004100 */
[--C-:B------:R-:W-:Y:S01]  /*6780*/  HADD2.F32 R37, -RZ, R77.reuse.H0_H0 ;  /* 0x2000004dff257230 */ /* 0x100fe20000004100 */
[----:B------:R-:W1:Y:S01]  /*6790*/  LDC R34, c[0x0][0x2ac] ;  /* 0x0000ab00ff227b82 */ /* 0x000e620000000800 */
[----:B------:R-:W-:Y:S02]  /*67a0*/  HADD2.F32 R38, -RZ, R77.H1_H1 ;  /* 0x3000004dff267230 */ /* 0x000fe40000004100 */
[----:B------:R-:W-:-:S04]  /*67b0*/  FADD.FTZ R36, -R22, R39 ;  /* 0x0000002716247221 */ /* 0x000fc80000010100 */
[----:B------:R-:W-:Y:S01]  /*67c0*/  FMUL.FTZ R36, R36, R7 ;  /* 0x0000000724247220 */ /* 0x000fe20000410000 */
[----:B0-----:R-:W-:-:S09]  /*67d0*/  ULEA UR5, UR6, UR5, 0x18 ;  /* 0x0000000506057291 */ /* 0x001fd2000f8ec03f */
[----:B------:R0:W-:Y:S01]  /*67e0*/  @!P0 STS.64 [UR5+0x48], R30 ;  /* 0x0000481eff008988 */ /* 0x0001e20008000a05 */
[----:B------:R-:W-:Y:S01]  /*67f0*/  BAR.SYNC.DEFER_BLOCKING 0x0 ;  /* 0x0000000000007b1d */ /* 0x000fe20000010000 */
[----:B0-----:R-:W-:-:S05]  /*6800*/  IMAD.WIDE.U32 R30, R2, 0x24924925, RZ ;  /* 0x24924925021e7825 */ /* 0x001fca00078e00ff */
[----:B------:R-:W-:-:S04]  /*6810*/  IADD3 R17, R2, -R31, RZ ;  /* 0x8000001f02117210 */ /* 0x000fc80007ffe0ff */
[----:B------:R-:W-:Y:S01]  /*6820*/  LEA.HI R17, R17, R31, RZ, 0x1f ;  /* 0x0000001f11117211 */ /* 0x000fe200078ff8ff */
[----:B------:R-:W0:Y:S01]  /*6830*/  LDS.64 R28, [UR5+0x48] ;  /* 0x00004805ff1c7984 */ /* 0x000e220008000a00 */
[----:B------:R-:W-:Y:S02]  /*6840*/  ULDC UR5, c[0x0][0x2bc] ;  /* 0x0000af0000057ab9 */ /* 0x000fe40000000800 */
[----:B0-----:R-:W-:Y:S01]  /*6850*/  FMUL.FTZ R32, R28, UR5 ;  /* 0x000000051c207c20 */ /* 0x001fe20008410000 */
[----:B------:R-:W-:Y:S01]  /*6860*/  FADD.FTZ R28, -R22, R35 ;  /* 0x00000023161c7221 */ /* 0x000fe20000010100 */
[----:B------:R-:W-:Y:S01]  /*6870*/  FMUL.FTZ R33, R29, UR5 ;  /* 0x000000051d217c20 */ /* 0x000fe20008410000 */
[--C-:B------:R-:W-:Y:S02]  /*6880*/  HADD2.F32 R35, -RZ, R61.reuse.H0_H0 ;  /* 0x2000003dff237230 */ /* 0x100fe40000004100 */
[----:B------:R-:W-:Y:S02]  /*6890*/  HADD2.F32 R61, -RZ, R61.H1_H1 ;  /* 0x3000003dff3d7230 */ /* 0x000fe40000004100 */
        /* <DEDUP_REMOVED lines=20> */
.L_x_842:
        /* <DEDUP_REMOVED lines=19> */
[----:B------:R-:W-:-:S05]  /*6b10*/  F2FP.F16.F32.PACK_AB R29, R28, R29 ;  /* 0x0000001d1c1d723e */ /* 0x000fca00000000ff */
[----:B------:R0:W-:Y:S02]  /*6b20*/  STG.E desc[UR8][R30.64], R29 ;  /* 0x0000001d1e007986 */ /* 0x0001e4000c101908 */
.L_x_844:
[----:B------:R-:W-:Y:S05]  /*6b30*/  BSYNC B0 ;  /* 0x0000000000007941 */ /* 0x000fea0003800000 */
.L_x_843:
[----:B------:R-:W-:Y:S01]  /*6b40*/  ISETP.NE.AND P0, PT, RZ, UR10, PT ;  /* 0x0000000aff007c0c */ /* 0x000fe2000bf05270 */
[C---:B------:R-:W-:Y:S01]  /*6b50*/  FADD.FTZ R28, -R22.reuse, R35 ;  /* 0x00000023161c7221 */ /* 0x040fe20000010100 */
[----:B0-----:R-:W-:Y:S01]  /*6b60*/  FADD.FTZ R30, -R22, R61 ;  /* 0x0000003d161e7221 */ /* 0x001fe20000010100 */
[----:B------:R-:W-:Y:S02]  /*6b70*/  HADD2.F32 R39, -RZ, R76.H0_H0 ;  /* 0x2000004cff277230 */ /* 0x000fe40000004100 */
[--C-:B------:R-:W-:Y:S02]  /*6b80*/  HADD2.F32 R35, -RZ, R8.reuse.H0_H0 ;  /* 0x20000008ff237230 */ /* 0x100fe40000004100 */
[-C--:B------:R-:W-:Y:S01]  /*6b90*/  FMUL.FTZ R41, R28, R7.reuse ;  /* 0x000000071c297220 */ /* 0x080fe20000410000 */
[----:B------:R-:W-:Y:S02]  /*6ba0*/  HADD2.F32 R37, -RZ, R8.H1_H1 ;  /* 0x30000008ff257230 */ /* 0x000fe40000004100 */
[----:B------:R-:W-:Y:S01]  /*6bb0*/  FMUL.FTZ R8, R30, R7 ;  /* 0x000000071e087220 */ /* 0x000fe20000410000 */
[----:B------:R-:W-:-:S02]  /*6bc0*/  HADD2.F32 R76, -RZ, R76.H1_H1 ;  /* 0x3000004cff4c7230 */ /* 0x000fc40000004100 */
        /* <DEDUP_REMOVED lines=19> */
.L_x_845:
        /* <DEDUP_REMOVED lines=19> */
[----:B------:R-:W-:-:S05]  /*6e30*/  F2FP.F16.F32.PACK_AB R29, R8, R29 ;  /* 0x0000001d081d723e */ /* 0x000fca00000000ff */
[----:B------:R0:W-:Y:S02]  /*6e40*/  STG.E desc[UR8][R30.64], R29 ;  /* 0x0000001d1e007986 */ /* 0x0001e4000c101908 */
.L_x_847:
[----:B------:R-:W-:Y:S05]  /*6e50*/  BSYNC B0 ;  /* 0x0000000000007941 */ /* 0x000fea0003800000 */
.L_x_846:
        /* <DEDUP_REMOVED lines=28> */
.L_x_848:
        /* <DEDUP_REMOVED lines=21> */
.L_x_850:
[----:B------:R-:W-:Y:S05]  /*7170*/  BSYNC B0 ;  /* 0x0000000000007941 */ /* 0x000fea0003800000 */
.L_x_849:
[----:B------:R-:W-:Y:S01]  /*7180*/  ISETP.NE.AND P0, PT, RZ, UR10, PT ;  /* 0x0000000aff007c0c */ /* 0x000fe2000bf05270 */
[C---:B------:R-:W-:Y:S01]  /*7190*/  FADD.FTZ R8, -R22.reuse, R35 ;  /* 0x0000002316087221 */ /* 0x040fe20000010100 */
[----:B------:R-:W-:Y:S01]  /*71a0*/  FADD.FTZ R28, -R22, R23 ;  /* 0x00000017161c7221 */ /* 0x000fe20000010100 */
[--C-:B------:R-:W-:Y:S02]  /*71b0*/  HADD2.F32 R37, -RZ, R74.reuse.H0_H0 ;  /* 0x2000004aff257230 */ /* 0x100fe40000004100 */
[----:B------:R-:W-:Y:S02]  /*71c0*/  HADD2.F32 R74, -RZ, R74.H1_H1 ;  /* 0x3000004aff4a7230 */ /* 0x000fe40000004100 */
[-C--:B------:R-:W-:Y:S01]  /*71d0*/  FMUL.FTZ R43, R8, R7.reuse ;  /* 0x00000007082b7220 */ /* 0x080fe20000410000 */
[--C-:B------:R-:W-:Y:S02]  /*71e0*/  HADD2.F32 R23, -RZ, R9.reuse.H0_H0 ;  /* 0x20000009ff177230 */ /* 0x100fe40000004100 */
[----:B------:R-:W-:Y:S01]  /*71f0*/  FMUL.FTZ R40, R28, R7 ;  /* 0x000000071c287220 */ /* 0x000fe20000410000 */
[----:B0-----:R-:W-:-:S02]  /*7200*/  HADD2.F32 R31, -RZ, R9.H1_H1 ;  /* 0x30000009ff1f7230 */ /* 0x001fc40000004100 */
        /* <DEDUP_REMOVED lines=19> */
.L_x_851:
        /* <DEDUP_REMOVED lines=21> */
.L_x_853:
[----:B------:R-:W-:Y:S05]  /*7490*/  BSYNC B0 ;  /* 0x0000000000007941 */ /* 0x000fea0003800000 */
.L_x_852:
[----:B------:R-:W-:Y:S01]  /*74a0*/  ISETP.NE.AND P0, PT, RZ, UR10, PT ;  /* 0x0000000aff007c0c */ /* 0x000fe2000bf05270 */
[C---:B------:R-:W-:Y:S01]  /*74b0*/  FADD.FTZ R8, -R22.reuse, R23 ;  /* 0x0000001716087221 */ /* 0x040fe20000010100 */
[----:B0-----:R-:W-:Y:S01]  /*74c0*/  FADD.FTZ R28, -R22, R31 ;  /* 0x0000001f161c7221 */ /* 0x001fe20000010100 */
[--C-:B------:R-:W-:Y:S02]  /*74d0*/  HADD2.F32 R35, -RZ, R73.reuse.H0_H0 ;  /* 0x20000049ff237230 */ /* 0x100fe40000004100 */
[----:B------:R-:W-:Y:S02]  /*74e0*/  HADD2.F32 R30, -RZ, R73.H1_H1 ;  /* 0x30000049ff1e7230 */ /* 0x000fe40000004100 */
[-C--:B------:R-:W-:Y:S01]  /*74f0*/  FMUL.FTZ R41, R8, R7.reuse ;  /* 0x0000000708297220 */ /* 0x080fe20000410000 */
[--C-:B------:R-:W-:Y:S02]  /*7500*/  HADD2.F32 R23, -RZ, R10.reuse.H0_H0 ;  /* 0x2000000aff177230 */ /* 0x100fe40000004100 */
        /* <DEDUP_REMOVED lines=21> */
.L_x_854:
        /* <DEDUP_REMOVED lines=21> */
.L_x_856:
[----:B------:R-:W-:Y:S05]  /*77b0*/  BSYNC B0 ;  /* 0x0000000000007941 */ /* 0x000fea0003800000 */
.L_x_855:
        /* <DEDUP_REMOVED lines=28> */
.L_x_857:
        /* <DEDUP_REMOVED lines=21> */
.L_x_859:
[----:B------:R-:W-:Y:S05]  /*7ad0*/  BSYNC B0 ;  /* 0x0000000000007941 */ /* 0x000fea0003800000 */
.L_x_858:
        /* <DEDUP_REMOVED lines=28> */
.L_x_860:
        /* <DEDUP_REMOVED lines=21> */
.L_x_862:
[----:B------:R-:W-:Y:S05]  /*7df0*/  BSYNC B0 ;  /* 0x0000000000007941 */ /* 0x000fea0003800000 */
.L_x_861:
[----:B------:R-:W-:Y:S01]  /*7e00*/  ISETP.NE.AND P6, PT, RZ, UR10, PT ;  /* 0x0000000aff007c0c */ /* 0x000fe2000bfc5270 */
[C---:B------:R-:W-:Y:S01]  /*7e10*/  FADD.FTZ R8, -R22.reuse, R23 ;  /* 0x0000001716087221 */ /* 0x040fe20000010100 */
[----:B0-----:R-:W-:Y:S01]  /*7e20*/  FADD.FTZ R10, -R22, R29 ;  /* 0x0000001d160a7221 */ /* 0x001fe20000010100 */
[--C-:B------:R-:W-:Y:S02]  /*7e30*/  HADD2.F32 R31, -RZ, R70.reuse.H0_H0 ;  /* 0x20000046ff1f7230 */ /* 0x100fe40000004100 */
        /* <DEDUP_REMOVED lines=24> */
.L_x_863:
[----:B------:R-:W-:Y:S04]  /*7fc0*/  BSSY B0, `(.L_x_864) ;  /* 0x0000014000007945 */ /* 0x000fe80003800000 */
        /* <DEDUP_REMOVED lines=19> */
.L_x_865:
[----:B------:R-:W-:Y:S05]  /*8100*/  BSYNC B0 ;  /* 0x0000000000007941 */ /* 0x000fea0003800000 */
.L_x_864:
[C---:B------:R-:W-:Y:S01]  /*8110*/  FADD.FTZ R8, -R22.reuse, R23 ;  /* 0x0000001716087221 */ /* 0x040fe20000010100 */
[----:B0-----:R-:W-:Y:S01]  /*8120*/  FADD.FTZ R10, -R22, R13 ;  /* 0x0000000d160a7221 */ /* 0x001fe20000010100 */
[--C-:B------:R-:W-:Y:S02]  /*8130*/  HADD2.F32 R29, -RZ, R69.reuse.H0_H0 ;  /* 0x20000045ff1d7230 */ /* 0x100fe40000004100 */
[----:B------:R-:W-:Y:S02]  /*8140*/  HADD2.F32 R12, -RZ, R69.H1_H1 ;  /* 0x30000045ff0c7230 */ /* 0x000fe40000004100 */
        /* <DEDUP_REMOVED lines=23> */
.L_x_866:
        /* <DEDUP_REMOVED lines=20> */
.L_x_868:
[----:B------:R-:W-:Y:S05]  /*8400*/  BSYNC B0 ;  /* 0x0000000000007941 */ /* 0x000fea0003800000 */
.L_x_867:
[C---:B------:R-:W-:Y:S01]  /*8410*/  FADD.FTZ R8, -R22.reuse, R37 ;  /* 0x0000002516087221 */ /* 0x040fe20000010100 */
[----:B0-----:R-:W-:Y:S01]  /*8420*/  FADD.FTZ R10, -R22, R39 ;  /* 0x00000027160a7221 */ /* 0x001fe20000010100 */
[--C-:B------:R-:W-:Y:S02]  /*8430*/  HADD2.F32 R13, -RZ, R68.reuse.H0_H0 ;  /* 0x20000044ff0d7230 */ /* 0x100fe40000004100 */
[----:B------:R-:W-:Y:S02]  /*8440*/  HADD2.F32 R68, -RZ, R68.H1_H1 ;  /* 0x30000044ff447230 */ /* 0x000fe40000004100 */
[-C--:B------:R-:W-:Y:S01]  /*8450*/  FMUL.FTZ R31, R8, R7.reuse ;  /* 0x00000007081f7220 */ /* 0x080fe20000410000 */
[----:B------:R-:W-:Y:S02]  /*8460*/  HADD2.F32 R35, -RZ, R15.H0_H0 ;  /* 0x2000000fff237230 */ /* 0x000fe40000004100 */
        /* <DEDUP_REMOVED lines=20> */
.L_x_869:
        /* <DEDUP_REMOVED lines=20> */
.L_x_871:
[----:B------:R-:W-:Y:S05]  /*86f0*/  BSYNC B0 ;  /* 0x0000000000007941 */ /* 0x000fea0003800000 */
.L_x_870:
[----:B------:R-:W-:Y:S02]  /*8700*/  HADD2.F32 R15, -RZ, R15.H1_H1 ;  /* 0x3000000fff0f7230 */ /* 0x000fe40000004100 */
[C---:B------:R-:W-:Y:S01]  /*8710*/  FADD.FTZ R8, -R22.reuse, R35 ;  /* 0x0000002316087221 */ /* 0x040fe20000010100 */
[--C-:B------:R-:W-:Y:S01]  /*8720*/  HADD2.F32 R13, -RZ, R67.reuse.H0_H0 ;  /* 0x20000043ff0d7230 */ /* 0x100fe20000004100 */
[----:B------:R-:W-:Y:S01]  /*8730*/  SHF.R.U32.HI R37, RZ, 0x2, R17 ;  /* 0x00000002ff257819 */ /* 0x000fe20000011611 */
[----:B------:R-:W-:Y:S02]  /*8740*/  HADD2.F32 R12, -RZ, R67.H1_H1 ;  /* 0x30000043ff0c7230 */ /* 0x000fe40000004100 */
[----:B0-----:R-:W-:Y:S01]  /*8750*/  FADD.FTZ R10, -R22, R15 ;  /* 0x0000000f160a7221 */ /* 0x001fe20000010100 */
[--C-:B------:R-:W-:Y:S02]  /*8760*/  HADD2.F32 R31, -RZ, R16.reuse.H0_H0 ;  /* 0x20000010ff1f7230 */ /* 0x100fe40000004100 */
[----:B------:R-:W-:Y:S01]  /*8770*/  FMUL.FTZ R29, R8, R7 ;  /* 0x00000007081d7220 */ /* 0x000fe20000410000 */
[----:B------:R-:W-:-:S02]  /*8780*/  HADD2.F32 R35, -RZ, R16.H1_H1 ;  /* 0x30000010ff237230 */ /* 0x000fc40000004100 */
        /* <DEDUP_REMOVED lines=20> */
.L_x_872:
        /* <DEDUP_REMOVED lines=20> */
.L_x_874:
[----:B------:R-:W-:Y:S05]  /*8a10*/  BSYNC B0 ;  /* 0x0000000000007941 */ /* 0x000fea0003800000 */
.L_x_873:
[C---:B------:R-:W-:Y:S01]  /*8a20*/  FADD.FTZ R8, -R22.reuse, R31 ;  /* 0x0000001f16087221 */ /* 0x040fe20000010100 */
[----:B0-----:R-:W-:Y:S01]  /*8a30*/  FADD.FTZ R10, -R22, R35 ;  /* 0x00000023160a7221 */ /* 0x001fe20000010100 */
[--C-:B------:R-:W-:Y:S02]  /*8a40*/  HADD2.F32 R13, -RZ, R66.reuse.H0_H0 ;  /* 0x20000042ff0d7230 */ /* 0x100fe40000004100 */
[----:B------:R-:W-:Y:S02]  /*8a50*/  IMAD R34, R34, UR7, R37 ;  /* 0x0000000722227c24 */ /* 0x000fe4000f8e0225 */
[-C--:B------:R-:W-:Y:S01]  /*8a60*/  FMUL.FTZ R23, R8, R7.reuse ;  /* 0x0000000708177220 */ /* 0x080fe20000410000 */
[----:B------:R-:W-:Y:S02]  /*8a70*/  HADD2.F32 R66, -RZ, R66.H1_H1 ;  /* 0x30000042ff427230 */ /* 0x000fe40000004100 */
[----:B------:R-:W-:Y:S01]  /*8a80*/  FMUL.FTZ R28, R10, R7 ;  /* 0x000000070a1c7220 */ /* 0x000fe20000410000 */
[----:B------:R-:W-:Y:S01]  /*8a90*/  HADD2.F32 R29, -RZ, R64.H0_H0 ;  /* 0x20000040ff1d7230 */ /* 0x000fe20000004100 */
        /* <DEDUP_REMOVED lines=19> */
.L_x_875:
        /* <DEDUP_REMOVED lines=20> */
.L_x_877:
[----:B------:R-:W-:Y:S05]  /*8d10*/  BSYNC B0 ;  /* 0x0000000000007941 */ /* 0x000fea0003800000 */
.L_x_876:
[----:B0-----:R-:W-:Y:S02]  /*8d20*/  HADD2.F32 R9, -RZ, R64.H1_H1 ;  /* 0x30000040ff097230 */ /* 0x001fe40000004100 */
[----:B------:R-:W-:Y:S01]  /*8d30*/  FADD.FTZ R8, -R22, R29 ;  /* 0x0000001d16087221 */ /* 0x000fe20000010100 */
[----:B------:R-:W-:Y:S01]  /*8d40*/  IADD3 R31, R34, 0x180, RZ ;  /* 0x00000180221f7810 */ /* 0x000fe20007ffe0ff */
[----:B------:R-:W-:Y:S01]  /*8d50*/  ULDC.64 UR12, c[0x0][0x290] ;  /* 0x0000a400000c7ab9 */ /* 0x000fe20000000a00 */
[--C-:B------:R-:W-:Y:S02]  /*8d60*/  HADD2.F32 R13, -RZ, R81.reuse.H0_H0 ;  /* 0x20000051ff0d7230 */ /* 0x100fe40000004100 */
[----:B------:R-:W-:Y:S01]  /*8d70*/  FADD.FTZ R10, -R22, R9 ;  /* 0x00000009160a7221 */ /* 0x000fe20000010100 */
[----:B------:R-:W-:Y:S02]  /*8d80*/  HADD2.F32 R12, -RZ, R81.H1_H1 ;  /* 0x30000051ff0c7230 */ /* 0x000fe40000004100 */
        /* <DEDUP_REMOVED lines=22> */
.L_x_878:
[----:B------:R-:W-:Y:S01]  /*8ef0*/  ISETP.GE.U32.AND P0, PT, R31, UR12, PT ;  /* 0x0000000c1f007c0c */ /* 0x000fe2000bf06070 */
[----:B------:R-:W-:Y:S01]  /*8f00*/  BSSY B0, `(.L_x_879) ;  /* 0x0000019000007945 */ /* 0x000fe20003800000 */
[--C-:B------:R-:W-:Y:S02]  /*8f10*/  HADD2.F32 R15, -RZ, R65.reuse.H0_H0 ;  /* 0x20000041ff0f7230 */ /* 0x100fe40000004100 */
[----:B------:R-:W-:Y:S01]  /*8f20*/  ISETP.GE.AND.EX P0, PT, R35, UR13, PT, P0 ;  /* 0x0000000d23007c0c */ /* 0x000fe2000bf06300 */
[----:B------:R-:W-:-:S03]  /*8f30*/  HADD2.F32 R65, -RZ, R65.H1_H1 ;  /* 0x30000041ff417230 */ /* 0x000fc60000004100 */
[----:B------:R-:W-:-:S13]  /*8f40*/  ISETP.LT.U32.AND P0, PT, R2, 0xe0, !P0 ;  /* 0x000000e00200780c */ /* 0x000fda0004701070 */
        /* <DEDUP_REMOVED lines=20> */
.L_x_880:
[----:B------:R-:W-:Y:S05]  /*9090*/  BSYNC B0 ;  /* 0x0000000000007941 */ /* 0x000fea0003800000 */
.L_x_879:
[----:B------:R-:W-:Y:S01]  /*90a0*/  FADD.FTZ R8, -R22, R15 ;  /* 0x0000000f16087221 */ /* 0x000fe20000010100 */
[----:B------:R-:W-:Y:S01]  /*90b0*/  IADD3 R29, R34, 0x1a0, RZ ;  /* 0x000001a0221d7810 */ /* 0x000fe20007ffe0ff */
[----:B0-----:R-:W-:Y:S01]  /*90c0*/  FADD.FTZ R10, -R22, R65 ;  /* 0x00000041160a7221 */ /* 0x001fe20000010100 */
[--C-:B------:R-:W-:Y:S02]  /*90d0*/  HADD2.F32 R13, -RZ, R80.reuse.H0_H0 ;  /* 0x20000050ff0d7230 */ /* 0x100fe40000004100 */
[-C--:B------:R-:W-:Y:S01]  /*90e0*/  FMUL.FTZ R23, R8, R7.reuse ;  /* 0x0000000708177220 */ /* 0x080fe20000410000 */
[----:B------:R-:W-:Y:S01]  /*90f0*/  HADD2.F32 R80, -RZ, R80.H1_H1 ;  /* 0x30000050ff507230 */ /* 0x000fe20000004100 */
        /* <DEDUP_REMOVED lines=21> */
.L_x_881:
        /* <DEDUP_REMOVED lines=26> */
.L_x_883:
[----:B------:R-:W-:Y:S05]  /*93f0*/  BSYNC B0 ;  /* 0x0000000000007941 */ /* 0x000fea0003800000 */
.L_x_882:
        /* <DEDUP_REMOVED lines=27> */
.L_x_884:
[----:B------:R-:W-:Y:S01]  /*95b0*/  ISETP.GE.U32.AND P0, PT, R31, UR12, PT ;  /* 0x0000000c1f007c0c */ /* 0x000fe2000bf06070 */
[--C-:B------:R-:W-:Y:S01]  /*95c0*/  HADD2.F32 R9, -RZ, R63.reuse.H0_H0 ;  /* 0x2000003fff097230 */ /* 0x100fe20000004100 */
[----:B------:R-:W-:Y:S01]  /*95d0*/  BSSY B0, `(.L_x_885) ;  /* 0x000001a000007945 */ /* 0x000fe20003800000 */
[----:B------:R-:W-:Y:S01]  /*95e0*/  HADD2.F32 R63, -RZ, R63.H1_H1 ;  /* 0x3000003fff3f7230 */ /* 0x000fe20000004100 */
[----:B------:R-:W-:Y:S02]  /*95f0*/  ISETP.GE.AND.EX P0, PT, R35, UR13, PT, P0 ;  /* 0x0000000d23007c0c */ /* 0x000fe4000bf06300 */
[----:B------:R-:W-:Y:S02]  /*9600*/  FADD.FTZ R14, -R22, R9 ;  /* 0x00000009160e7221 */ /* 0x000fe40000010100 */
[----:B------:R-:W-:Y:S01]  /*9610*/  ISETP.LT.U32.AND P0, PT, R2, 0xe0, !P0 ;  /* 0x000000e00200780c */ /* 0x000fe20004701070 */
[----:B------:R-:W-:-:S12]  /*9620*/  FADD.FTZ R22, -R22, R63 ;  /* 0x0000003f16167221 */ /* 0x000fd80000010100 */
        /* <DEDUP_REMOVED lines=20> */
.L_x_886:
[----:B------:R-:W-:Y:S05]  /*9770*/  BSYNC B0 ;  /* 0x0000000000007941 */ /* 0x000fea0003800000 */
.L_x_885:
[----:B------:R-:W-:Y:S01]  /*9780*/  IADD3 R34, R34, 0x1e0, RZ ;  /* 0x000001e022227810 */ /* 0x000fe20007ffe0ff */
        /* <DEDUP_REMOVED lines=9> */
[----:B0-----:R-:W-:-:S05]  /*9820*/  FMUL.FTZ R11, R27, -1.4426950216293334961 ;  /* 0xbfb8aa3b1b0b7820 */ /* 0x001fca0000410000 */
        /* <DEDUP_REMOVED lines=14> */
.L_x_887:
[----:B------:R-:W-:Y:S01]  /*9910*/  ISETP.GE.U32.AND P0, PT, R34, UR12, PT ;  /* 0x0000000c22007c0c */ /* 0x000fe2000bf06070 */
[----:B------:R-:W-:Y:S03]  /*9920*/  BSSY B0, `(.L_x_888) ;  /* 0x0000017000007945 */ /* 0x000fe60003800000 */
[----:B------:R-:W-:-:S04]  /*9930*/  ISETP.GE.AND.EX P0, PT, R16, UR13, PT, P0 ;  /* 0x0000000d10007c0c */ /* 0x000fc8000bf06300 */
[----:B------:R-:W-:-:S13]  /*9940*/  ISETP.LT.U32.AND P0, PT, R2, 0xe0, !P0 ;  /* 0x000000e00200780c */ /* 0x000fda0004701070 */
[----:B------:R-:W-:Y:S05]  /*9950*/  @!P0 BRA `(.L_x_889) ;  /* 0x00000000004c8947 */ /* 0x000fea0003800000 */
[----:B------:R-:W-:Y:S01]  /*9960*/  SHF.R.S32.HI R8, RZ, 0x1f, R93 ;  /* 0x0000001fff087819 */ /* 0x000fe2000001145d */
[----:B------:R-:W-:Y:S01]  /*9970*/  ULDC.64 UR12, c[0x0][0x288] ;  /* 0x0000a200000c7ab9 */ /* 0x000fe20000000a00 */
[----:B0-----:R-:W-:Y:S02]  /*9980*/  MOV R10, R18 ;  /* 0x00000012000a7202 */ /* 0x001fe40000000f00 */
[----:B------:R-:W-:Y:S01]  /*9990*/  MOV R11, R21 ;  /* 0x00000015000b7202 */ /* 0x000fe20000000f00 */
        /* <DEDUP_REMOVED lines=11> */
[-C--:B------:R-:W-:Y:S01]  /*9a50*/  FMUL.FTZ R10, R10, R7.reuse ;  /* 0x000000070a0a7220 */ /* 0x080fe20000410000 */
[----:B------:R-:W-:-:S05]  /*9a60*/  FMUL.FTZ R7, R78, R7 ;  /* 0x000000074e077220 */ /* 0x000fca0000410000 */
[----:B------:R-:W-:-:S05]  /*9a70*/  F2FP.F16.F32.PACK_AB R7, R7, R10 ;  /* 0x0000000a0707723e */ /* 0x000fca00000000ff */
[----:B------:R1:W-:Y:S02]  /*9a80*/  STG.E desc[UR8][R8.64], R7 ;  /* 0x0000000708007986 */ /* 0x0003e4000c101908 */
.L_x_889:
[----:B------:R-:W-:Y:S05]  /*9a90*/  BSYNC B0 ;  /* 0x0000000000007941 */ /* 0x000fea0003800000 */
.L_x_888:
[----:B------:R-:W-:Y:S02]  /*9aa0*/  IADD3 R6, R4, R6, RZ ;  /* 0x0000000604067210 */ /* 0x000fe40007ffe0ff */
[----:B------:R-:W-:Y:S02]  /*9ab0*/  IADD3 R82, R82, 0x1, RZ ;  /* 0x0000000152527810 */ /* 0x000fe40007ffe0ff */
[----:B------:R-:W-:-:S13]  /*9ac0*/  ISETP.GE.AND P0, PT, R6, UR4, PT ;  /* 0x0000000406007c0c */ /* 0x000fda000bf06270 */
[----:B------:R-:W-:Y:S05]  /*9ad0*/  @!P0 BRA `(.L_x_890) ;  /* 0xffffff6c00088947 */ /* 0x000fea000383ffff */
.L_x_807:
        /* <DEDUP_REMOVED lines=23> */
.L_x_892:
[----:B------:R-:W-:Y:S05]  /*9c50*/  BSYNC B0 ;  /* 0x0000000000007941 */ /* 0x000fea0003800000 */
.L_x_891:
[----:B------:R-:W-:Y:S05]  /*9c60*/  @P0 EXIT ;  /* 0x000000000000094d */ /* 0x000fea0003800000 */
[----:B------:R-:W-:Y:S05]  /*9c70*/  @P2 BRA `(.L_x_893) ;  /* 0x0000000000202947 */ /* 0x000fea0003800000 */
[----:B------:R-:W-:-:S05]  /*9c80*/  IMAD R0, R6, R9, RZ ;  /* 0x0000000906007224 */ /* 0x000fca00078e02ff */
[----:B------:R-:W-:-:S13]  /*9c90*/  ISETP.NE.AND P0, PT, R0, -0x1, PT ;  /* 0xffffffff0000780c */ /* 0x000fda0003f05270 */
[----:B------:R-:W-:Y:S05]  /*9ca0*/  @!P0 BRA `(.L_x_893) ;  /* 0x0000000000148947 */ /* 0x000fea0003800000 */
.L_x_894:
[----:B0-----:R-:W2:Y:S04]  /*9cb0*/  LDG.E.STRONG.GPU R3, desc[UR8][R4.64] ;  /* 0x0000000804037981 */ /* 0x001ea8000c1ef900 */
[----:B--2---:R-:W-:Y:S01]  /*9cc0*/  CCTL.IVALL ;  /* 0x00000000ff00798f */ /* 0x004fe20002000000 */
[----:B------:R-:W-:Y:S05]  /*9cd0*/  YIELD ;  /* 0x0000000000007946 */ /* 0x000fea0003800000 */
[----:B------:R-:W-:-:S13]  /*9ce0*/  ISETP.NE.AND P0, PT, R3, R0, PT ;  /* 0x000000000300720c */ /* 0x000fda0003f05270 */
[----:B------:R-:W-:Y:S05]  /*9cf0*/  @P0 BRA `(.L_x_894) ;  /* 0xfffffffc00ec0947 */ /* 0x000fea000383ffff */
.L_x_893:
        /* <DEDUP_REMOVED lines=24> */
.L_x_895:
        /* <DEDUP_REMOVED lines=23> */
.L_x_896:
        /* <DEDUP_REMOVED lines=9> */
.L_x_3293:


//--------------------- .text._Z35group_norm_nhwc_bwd_one_pass_kernelI11Fp16IOBf16WLi64ELi14ELi224EEv26Group_norm_nhwc_bwd_params --------------------------
	.section	.text._Z35group_norm_nhwc_bwd_one_pass_kernelI11Fp16IOBf16WLi64ELi14ELi224EEv26Group_norm_nhwc_bwd_params,"ax",@progbits
	.align	128
        .global         _Z35group_norm_nhwc_bwd_one_pass_kernelI11Fp16IOBf16WLi64ELi14ELi224EEv26Group_norm_nhwc_bwd_params
        .type           _Z35group_norm_nhwc_bwd_one_pass_kernelI11Fp16IOBf16WLi64ELi14ELi224EEv26Group_norm_nhwc_bwd_params,@function
        .size           _Z35group_norm_nhwc_bwd_one_pass_kernelI11Fp16IOBf16WLi64ELi14ELi224EEv26Group_norm_nhwc_bwd_params,(.L_x_3294 - _Z35group_norm_nhwc_bwd_one_pass_kernelI11Fp16IOBf16WLi64ELi14ELi224EEv26Group_norm_nhwc_bwd_params)
        .other          _Z35group_norm_nhwc_bwd_one_pass_kernelI11Fp16IOBf16WLi64ELi14ELi224EEv26Group_norm_nhwc_bwd_params,@"STO_CUDA_ENTRY STV_DEFAULT"
_Z35group_norm_nhwc_bwd_one_pass_kernelI11Fp16IOBf16WLi64ELi14ELi224EEv26Group_norm_nhwc_bwd_params:
.text._Z35group_norm_nhwc_bwd_one_pass_kernelI11Fp16IOBf16WLi64ELi14ELi224EEv26Group_norm_nhwc_bwd_params:
        /* <DEDUP_REMOVED lines=50> */
.L_x_924:
        /* <DEDUP_REMOVED lines=45> */
[----:B------:R-:W-:Y:S01]  /*05f0*/  SHF.R.S32.HI R6, RZ, 0x1f, R30 ;  /* 0x0000001fff067819 */ /* 0x000fe2000001141e */
[----:B------:R-:W0:Y:S01]  /*0600*/  @P1 LDC.64 R10, c[0x0][0x228] ;  /* 0x00008a00ff0a1b82 */ /* 0x000e220000000a00 */
[----:B------:R-:W-:Y:S02]  /*0610*/  IADD3 R34, P2, R30, R15, RZ ;  /* 0x0000000f1e227210 */ /* 0x000fe40007f5e0ff */
[----:B------:R-:W-:-:S02]  /*0620*/  SHF.R.S32.HI R4, RZ, 0x1f, R7 ;  /* 0x0000001fff047819 */ /* 0x000fc40000011407 */
[----:B------:R-:W-:-:S03]  /*0630*/  LEA.HI.X.SX32 R35, R15, R6, 0x1, P2 ;  /* 0x000000060f237211 */ /* 0x000fc600010f0eff */
[----:B------:R-:W-:Y:S01]  /*0640*/  IMAD R4, R4, UR8, RZ ;  /* 0x0000000804047c24 */ /* 0x000fe2000f8e02ff */
[----:B------:R-:W4:Y:S01]  /*0650*/  @!P0 LDC.64 R16, c[0x0][0x288] ;  /* 0x0000a200ff108b82 */ /* 0x000f220000000a00 */
[----:B------:R-:W-:-:S04]  /*0660*/  IMAD.WIDE.U32 R34, R7, UR8, R34 ;  /* 0x0000000807227c25 */ /* 0x000fc8000f8e0022 */
[----:B------:R-:W-:Y:S01]  /*0670*/  IMAD R37, R7, UR9, R4 ;  /* 0x0000000907257c24 */ /* 0x000fe2000f8e0204 */
[----:B------:R-:W-:Y:S01]  /*0680*/  @P1 MOV R36, R34 ;  /* 0x0000002200241202 */ /* 0x000fe20000000f00 */
[-C--:B-1----:R-:W-:Y:S01]  /*0690*/  @P1 IMAD R4, R3, R20.reuse, RZ ;  /* 0x0000001403041224 */ /* 0x082fe200078e02ff */
[----:B------:R-:W1:Y:S02]  /*06a0*/  @!P0 LDC.64 R12, c[0x0][0x230] ;  /* 0x00008c00ff0c8b82 */ /* 0x000e640000000a00 */
[----:B------:R-:W-:Y:S01]  /*06b0*/  IADD3 R37, R35, R37, RZ ;  /* 0x0000002523257210 */ /* 0x000fe20007ffe0ff */
[C---:B------:R-:W-:Y:S02]  /*06c0*/  @P1 IMAD R23, R28.reuse, R21, R4 ;  /* 0x000000151c171224 */ /* 0x040fe400078e0204 */
[----:B------:R-:W-:-:S03]  /*06d0*/  @P1 IMAD.WIDE.U32 R20, R28, R20, R36 ;  /* 0x000000141c141225 */ /* 0x000fc600078e0024 */
[----:B------:R-:W1:Y:S02]  /*06e0*/  @!P0 LDC.64 R6, c[0x0][0x228] ;  /* 0x00008a00ff068b82 */ /* 0x000e640000000a00 */
[----:B------:R-:W-:Y:S02]  /*06f0*/  @P1 IADD3 R21, R21, R23, RZ ;  /* 0x0000001715151210 */ /* 0x000fe40007ffe0ff */
[C---:B------:R-:W-:Y:S02]  /*0700*/  @P1 SHF.L.U32 R23, R20.reuse, 0x1, RZ ;  /* 0x0000000114171819 */ /* 0x040fe400000006ff */
[----:B------:R-:W-:Y:S01]  /*0710*/  @P1 SHF.L.U64.HI R4, R20, 0x1, R21 ;  /* 0x0000000114041819 */ /* 0x000fe20000010215 */
[----:B----4-:R-:W-:Y:S01]  /*0720*/  @!P0 IMAD R14, R5, R16, RZ ;  /* 0x00000010050e8224 */ /* 0x010fe200078e02ff */
[----:B------:R-:W-:Y:S02]  /*0730*/  @!P0 MOV R20, R34 ;  /* 0x0000002200148202 */ /* 0x000fe40000000f00 */
[----:B------:R-:W-:Y:S01]  /*0740*/  @!P0 MOV R21, R37 ;  /* 0x0000002500158202 */ /* 0x000fe20000000f00 */
[----:B------:R-:W-:Y:S01]  /*0750*/  @!P0 IMAD R17, R27, R17, R14 ;  /* 0x000000111b118224 */ /* 0x000fe200078e020e */
[----:B--2---:R-:W-:Y:S01]  /*0760*/  @P1 IADD3 R18, P2, R23, R18, RZ ;  /* 0x0000001217121210 */ /* 0x004fe20007f5e0ff */
[----:B------:R-:W-:-:S03]  /*0770*/  @!P0 IMAD.WIDE.U32 R20, R27, R16, R20 ;  /* 0x000000101b148225 */ /* 0x000fc600078e0014 */
[----:B------:R-:W-:Y:S02]  /*0780*/  @P1 IADD3.X R19, R4, R19, RZ, P2, !PT ;  /* 0x0000001304131210 */ /* 0x000fe400017fe4ff */
[----:B0-----:R-:W-:Y:S02]  /*0790*/  @P1 IADD3 R16, P2, R23, R10, RZ ;  /* 0x0000000a17101210 */ /* 0x001fe40007f5e0ff */
[----:B------:R-:W-:Y:S02]  /*07a0*/  @!P0 IADD3 R21, R21, R17, RZ ;  /* 0x0000001115158210 */ /* 0x000fe40007ffe0ff */
[----:B------:R-:W-:Y:S02]  /*07b0*/  @!P0 SHF.L.U32 R17, R20, 0x1, RZ ;  /* 0x0000000114118819 */ /* 0x000fe400000006ff */
[----:B------:R-:W-:Y:S02]  /*07c0*/  CS2R R24, SRZ ;  /* 0x0000000000187805 */ /* 0x000fe4000001ff00 */
[----:B-1----:R-:W-:-:S02]  /*07d0*/  @!P0 IADD3 R10, P3, R17, R12, RZ ;  /* 0x0000000c110a8210 */ /* 0x002fc40007f7e0ff */
[----:B------:R-:W-:Y:S02]  /*07e0*/  @!P0 IADD3 R6, P4, R17, R6, RZ ;  /* 0x0000000611068210 */ /* 0x000fe40007f9e0ff */
[----:B------:R0:W5:Y:S01]  /*07f0*/  @P1 LDG.E R25, desc[UR14][R18.64] ;  /* 0x0000000e12191981 */ /* 0x000162000c1e1900 */
[----:B------:R-:W-:-:S05]  /*0800*/  @P1 IADD3.X R17, R4, R11, RZ, P2, !PT ;  /* 0x0000000b04111210 */ /* 0x000fca00017fe4ff */
[----:B------:R0:W5:Y:S01]  /*0810*/  @P1 LDG.E R24, desc[UR14][R16.64] ;  /* 0x0000000e10181981 */ /* 0x000162000c1e1900 */
[----:B------:R-:W-:Y:S01]  /*0820*/  HFMA2.MMA R26, -RZ, RZ, 0, 0 ;  /* 0x00000000ff1a7435 */ /* 0x000fe200000001ff */
[----:B------:R-:W-:Y:S02]  /*0830*/  @!P0 SHF.L.U64.HI R20, R20, 0x1, R21 ;  /* 0x0000000114148819 */ /* 0x000fe40000010215 */
[----:B------:R-:W-:Y:S02]  /*0840*/  CS2R R22, SRZ ;  /* 0x0000000000167805 */ /* 0x000fe4000001ff00 */
[C---:B------:R-:W-:Y:S02]  /*0850*/  @!P0 IADD3.X R11, R20.reuse, R13, RZ, P3, !PT ;  /* 0x0000000d140b8210 */ /* 0x040fe40001ffe4ff */
[----:B------:R-:W-:-:S03]  /*0860*/  @!P0 IADD3.X R7, R20, R7, RZ, P4, !PT ;  /* 0x0000000714078210 */ /* 0x000fc600027fe4ff */
[----:B------:R0:W5:Y:S04]  /*0870*/  @!P0 LDG.E R26, desc[UR14][R10.64] ;  /* 0x0000000e0a1a8981 */ /* 0x000168000c1e1900 */
[----:B------:R0:W5:Y:S01]  /*0880*/  @!P0 LDG.E R22, desc[UR14][R6.64] ;  /* 0x0000000e06168981 */ /* 0x000162000c1e1900 */
[----:B------:R-:W-:Y:S01]  /*0890*/  UMOV UR13, 0x3f800000 ;  /* 0x3f800000000d7882 */ /* 0x000fe20000000000 */
[----:B------:R-:W-:Y:S01]  /*08a0*/  BSSY B0, `(.L_x_898) ;  /* 0x0000020000007945 */ /* 0x000fe20003800000 */
        /* <DEDUP_REMOVED lines=9> */
[----:B------:R-:W1:Y:S01]  /*0940*/  @P0 MUFU.RSQ R8, R8 ;  /* 0x0000000800080308 */ /* 0x000e620000001400 */
[----:B------:R-:W-:Y:S01]  /*0950*/  HFMA2.MMA R4, -RZ, RZ, 0, 0 ;  /* 0x00000000ff047435 */ /* 0x000fe200000001ff */
[----:B-1----:R-:W-:Y:S02]  /*0960*/  @P0 R2UR UR8, R8 ;  /* 0x00000000080802ca */ /* 0x002fe400000e0000 */
[----:B------:R-:W-:-:S11]  /*0970*/  ISETP.GT.U32.AND P0, PT, R29, 0xdf, PT ;  /* 0x000000df1d00780c */ /* 0x000fd60003f04070 */
[----:B------:R-:W-:Y:S02]  /*0980*/  @UP0 UMOV UR13, UR8 ;  /* 0x00000008000d0c82 */ /* 0x000fe40008000000 */
[----:B0-----:R-:W-:Y:S05]  /*0990*/  @P0 BRA `(.L_x_899) ;  /* 0x0000000000400947 */ /* 0x001fea0003800000 */
        /* <DEDUP_REMOVED lines=16> */
.L_x_899:
[----:B------:R-:W-:Y:S05]  /*0aa0*/  BSYNC B0 ;  /* 0x0000000000007941 */ /* 0x000fea0003800000 */
.L_x_898:
[----:B------:R-:W-:Y:S01]  /*0ab0*/  ISETP.NE.AND P2, PT, RZ, UR18, PT ;  /* 0x00000012ff007c0c */ /* 0x000fe2000bf45270 */
[--C-:B-----5:R-:W-:Y:S02]  /*0ac0*/  HADD2.F32 R6, -RZ, R25.reuse.H0_H0 ;  /* 0x20000019ff067230 */ /* 0x120fe40000004100 */
[----:B------:R-:W-:Y:S02]  /*0ad0*/  HADD2.F32 R7, -RZ, R25.H1_H1 ;  /* 0x30000019ff077230 */ /* 0x000fe40000004100 */
[----:B------:R-:W-:Y:S02]  /*0ae0*/  HADD2.F32 R13, -RZ, R26.H0_H0 ;  /* 0x2000001aff0d7230 */ /* 0x000fe40000004100 */
[----:B------:R-:W-:Y:S01]  /*0af0*/  FADD.FTZ R6, R6, -UR19 ;  /* 0x8000001306067e21 */ /* 0x000fe20008010000 */
[--C-:B------:R-:W-:Y:S02]  /*0b00*/  HADD2.F32 R12, -RZ, R24.reuse.H0_H0 ;  /* 0x20000018ff0c7230 */ /* 0x100fe40000004100 */
[----:B------:R-:W-:Y:S01]  /*0b10*/  FADD.FTZ R14, R7, -UR19 ;  /* 0x80000013070e7e21 */ /* 0x000fe20008010000 */
[----:B------:R-:W-:-:S02]  /*0b20*/  HADD2.F32 R9, -RZ, R24.H1_H1 ;  /* 0x30000018ff097230 */ /* 0x000fc40000004100 */
[----:B------:R-:W-:Y:S01]  /*0b30*/  FMUL.FTZ R7, R6, UR13 ;  /* 0x0000000d06077c20 */ /* 0x000fe20008410000 */
[----:B------:R-:W-:Y:S02]  /*0b40*/  HADD2.F32 R8, -RZ, R26.H1_H1 ;  /* 0x3000001aff087230 */ /* 0x000fe40000004100 */
[----:B------:R-:W-:Y:S01]  /*0b50*/  FADD.FTZ R13, R13, -UR19 ;  /* 0x800000130d0d7e21 */ /* 0x000fe20008010000 */
        /* <DEDUP_REMOVED lines=22> */
.L_x_900:
        /* <DEDUP_REMOVED lines=26> */
.L_x_901:
[----:B------:R-:W-:Y:S01]  /*0e60*/  FFMA.FTZ R16, R6, R8, R15 ;  /* 0x0000000806107223 */ /* 0x000fe2000001000f */
[----:B------:R-:W-:Y:S01]  /*0e70*/  FADD.FTZ R17, R8, R17 ;  /* 0x0000001108117221 */ /* 0x000fe20000010000 */
[----:B------:R-:W-:Y:S01]  /*0e80*/  FMUL.FTZ R8, R10, R23 ;  /* 0x000000170a087220 */ /* 0x000fe20000410000 */
[----:B------:R-:W-:Y:S01]  /*0e90*/  ISETP.GT.AND P0, PT, R0, 0x1e, PT ;  /* 0x0000001e0000780c */ /* 0x000fe20003f04270 */
[----:B------:R-:W0:Y:S01]  /*0ea0*/  S2UR UR17, SR_CgaCtaId ;  /* 0x00000000001179c3 */ /* 0x000e220000008800 */
[----:B------:R-:W-:Y:S01]  /*0eb0*/  UMOV UR9, 0x400 ;  /* 0x0000040000097882 */ /* 0x000fe20000000000 */
[----:B------:R-:W-:Y:S01]  /*0ec0*/  FFMA.FTZ R15, R13, R8, R16 ;  /* 0x000000080d0f7223 */ /* 0x000fe20000010010 */
[----:B------:R-:W-:Y:S01]  /*0ed0*/  FMUL.FTZ R16, R11, R4 ;  /* 0x000000040b107220 */ /* 0x000fe20000410000 */
[----:B------:R-:W-:Y:S01]  /*0ee0*/  FADD.FTZ R17, R17, R8 ;  /* 0x0000000811117221 */ /* 0x000fe20000010000 */
[----:B------:R-:W-:Y:S01]  /*0ef0*/  FFMA.FTZ R18, R7, R12, RZ ;  /* 0x0000000c07127223 */ /* 0x000fe200000100ff */
[----:B------:R-:W-:Y:S01]  /*0f00*/  UIADD3 UR8, UR9, 0x50, URZ ;  /* 0x0000005009087890 */ /* 0x000fe2000fffe03f */
[----:B------:R-:W-:Y:S01]  /*0f10*/  FFMA.FTZ R15, R14, R16, R15 ;  /* 0x000000100e0f7223 */ /* 0x000fe2000001000f */
[----:B------:R-:W-:Y:S01]  /*0f20*/  FADD.FTZ R16, R16, R17 ;  /* 0x0000001110107221 */ /* 0x000fe20000010000 */
[C---:B------:R-:W-:Y:S01]  /*0f30*/  ISETP.NE.AND P3, PT, R29.reuse, RZ, PT ;  /* 0x000000ff1d00720c */ /* 0x040fe20003f65270 */
[----:B------:R-:W-:Y:S01]  /*0f40*/  FADD.FTZ R7, RZ, R12 ;  /* 0x0000000cff077221 */ /* 0x000fe20000010000 */
[----:B------:R-:W-:Y:S01]  /*0f50*/  BSSY B0, `(.L_x_902) ;  /* 0x0000039000007945 */ /* 0x000fe20003800000 */
[----:B------:R-:W1:Y:S01]  /*0f60*/  SHFL.DOWN PT, R8, R15, 0x1, 0x1f ;  /* 0x08201f000f087f89 */ /* 0x000e6200000e0000 */
[----:B------:R-:W-:-:S03]  /*0f70*/  ISETP.GT.U32.AND P4, PT, R29, 0x6, PT ;  /* 0x000000061d00780c */ /* 0x000fc60003f84070 */
[----:B------:R-:W2:Y:S01]  /*0f80*/  SHFL.DOWN PT, R17, R16, 0x1, 0x1f ;  /* 0x08201f0010117f89 */ /* 0x000ea200000e0000 */
        /* <DEDUP_REMOVED lines=24> */
[----:B------:R-:W-:Y:S01]  /*1110*/  FFMA.FTZ R13, R6, R9, RZ ;  /* 0x00000009060d7223 */ /* 0x000fe200000100ff */
[----:B------:R-:W-:Y:S01]  /*1120*/  FADD.FTZ R6, RZ, R9 ;  /* 0x00000009ff067221 */ /* 0x000fe20000010000 */
[----:B-1----:R-:W-:Y:S01]  /*1130*/  @!P0 FADD.FTZ R16, R16, R17 ;  /* 0x0000001110108221 */ /* 0x002fe20000010000 */
[----:B------:R-:W-:Y:S01]  /*1140*/  ISETP.NE.AND P0, PT, R0, RZ, PT ;  /* 0x000000ff0000720c */ /* 0x000fe20003f05270 */
[----:B------:R-:W-:Y:S01]  /*1150*/  FFMA.FTZ R9, R14, R11, R13 ;  /* 0x0000000b0e097223 */ /* 0x000fe2000001000d */
[----:B------:R-:W-:Y:S01]  /*1160*/  FADD.FTZ R10, R7, R10 ;  /* 0x0000000a070a7221 */ /* 0x000fe20000010000 */
[----:B------:R-:W-:Y:S01]  /*1170*/  FADD.FTZ R11, R6, R11 ;  /* 0x0000000b060b7221 */ /* 0x000fe20000010000 */
[----:B------:R-:W-:-:S02]  /*1180*/  MOV R6, R15 ;  /* 0x0000000f00067202 */ /* 0x000fc40000000f00 */
[----:B------:R-:W-:Y:S02]  /*1190*/  MOV R7, R16 ;  /* 0x0000001000077202 */ /* 0x000fe40000000f00 */
[----:B------:R0:W-:Y:S05]  /*11a0*/  STS.128 [R31], R8 ;  /* 0x000000081f007388 */ /* 0x0001ea0000000c00 */
[----:B------:R0:W-:Y:S01]  /*11b0*/  @!P0 STS.64 [R2+0x8], R6 ;  /* 0x0000080602008388 */ /* 0x0001e20000000a00 */
[----:B------:R-:W-:Y:S06]  /*11c0*/  BAR.SYNC.DEFER_BLOCKING 0x0 ;  /* 0x0000000000007b1d */ /* 0x000fec0000010000 */
[----:B------:R-:W-:Y:S05]  /*11d0*/  @P3 BRA `(.L_x_903) ;  /* 0x0000000000403947 */ /* 0x000fea0003800000 */
[----:B------:R-:W-:-:S09]  /*11e0*/  ULEA UR8, UR17, UR9, 0x18 ;  /* 0x0000000911087291 */ /* 0x000fd2000f8ec03f */
[----:B------:R-:W1:Y:S04]  /*11f0*/  LDS.128 R16, [UR8+0x10] ;  /* 0x00001008ff107984 */ /* 0x000e680008000c00 */
[----:B------:R-:W2:Y:S01]  /*1200*/  LDS.128 R12, [UR8+0x20] ;  /* 0x00002008ff0c7984 */ /* 0x000ea20008000c00 */
[----:B-1----:R-:W-:Y:S01]  /*1210*/  FADD.FTZ R33, R6, R16 ;  /* 0x0000001006217221 */ /* 0x002fe20000010000 */
[----:B0-----:R-:W-:-:S03]  /*1220*/  FADD.FTZ R6, R7, R17 ;  /* 0x0000001107067221 */ /* 0x001fc60000010000 */
[----:B------:R-:W-:Y:S01]  /*1230*/  FADD.FTZ R33, R33, R18 ;  /* 0x0000001221217221 */ /* 0x000fe20000010000 */
[----:B------:R-:W-:Y:S02]  /*1240*/  FADD.FTZ R6, R6, R19 ;  /* 0x0000001306067221 */ /* 0x000fe40000010000 */
        /* <DEDUP_REMOVED lines=9> */
.L_x_903:
[----:B------:R-:W-:Y:S05]  /*12e0*/  BSYNC B0 ;  /* 0x0000000000007941 */ /* 0x000fea0003800000 */
.L_x_902:
        /* <DEDUP_REMOVED lines=158> */
.L_x_905:
[----:B------:R-:W-:Y:S05]  /*1cd0*/  BSYNC B0 ;  /* 0x0000000000007941 */ /* 0x000fea0003800000 */
.L_x_904:
        /* <DEDUP_REMOVED lines=11> */
[----:B------:R-:W-:-:S04]  /*1d90*/  LEA R32, P4, R33, R16, 0x2 ;  /* 0x0000001021207211 */ /* 0x000fc800078810ff */
        /* <DEDUP_REMOVED lines=8> */
.L_x_907:
[----:B------:R-:W-:Y:S05]  /*1e20*/  BSYNC B0 ;  /* 0x0000000000007941 */ /* 0x000fea0003800000 */
.L_x_906:
[----:B------:R-:W-:Y:S05]  /*1e30*/  @!P0 BRA `(.L_x_908) ;  /* 0x0000001000908947 */ /* 0x000fea0003800000 */
[----:B---3--:R-:W1:Y:S01]  /*1e40*/  LDC R16, c[0x0][0x10] ;  /* 0x00000400ff107b82 */ /* 0x008e620000000800 */
[----:B------:R-:W2:Y:S01]  /*1e50*/  S2R R15, SR_CTAID.Y ;  /* 0x00000000000f7919 */ /* 0x000ea20000002600 */
[----:B------:R-:W-:-:S06]  /*1e60*/  ULOP3.LUT UR8, UR4, 0x1, URZ, 0xc0, !UPT ;  /* 0x0000000104087892 */ /* 0x000fcc000f8ec03f */
[----:B0-----:R-:W0:Y:S08]  /*1e70*/  LDC.64 R8, c[0x0][0x258] ;  /* 0x00009600ff087b82 */ /* 0x001e300000000a00 */
        /* <DEDUP_REMOVED lines=29> */
.L_x_910:
[----:B------:R-:W2:Y:S04]  /*2050*/  LDG.E.STRONG.GPU R10, desc[UR14][R8.64] ;  /* 0x0000000e080a7981 */ /* 0x000ea8000c1ef900 */
[----:B--2---:R-:W-:Y:S01]  /*2060*/  CCTL.IVALL ;  /* 0x00000000ff00798f */ /* 0x004fe20002000000 */
[----:B------:R-:W-:Y:S05]  /*2070*/  YIELD ;  /* 0x0000000000007946 */ /* 0x000fea0003800000 */
[----:B------:R-:W-:-:S13]  /*2080*/  ISETP.NE.AND P0, PT, R10, R13, PT ;  /* 0x0000000d0a00720c */ /* 0x000fda0003f05270 */
[----:B------:R-:W-:Y:S05]  /*2090*/  @P0 BRA `(.L_x_910) ;  /* 0xfffffffc00ec0947 */ /* 0x000fea000383ffff */
.L_x_909:
        /* <DEDUP_REMOVED lines=17> */
.L_x_914:
[----:B------:R-:W-:-:S13]  /*21b0*/  ISETP.EQ.OR P6, PT, R18, UR16, P3 ;  /* 0x0000001012007c0c */ /* 0x000fda0009fc2670 */
[----:B------:R-:W-:-:S04]  /*21c0*/  @!P6 IMAD R11, R16, R18, R15 ;  /* 0x00000012100be224 */ /* 0x000fc800078e020f */
[----:B------:R-:W-:-:S05]  /*21d0*/  @!P6 IMAD.WIDE.U32 R10, R11, 0x8, R32 ;  /* 0x000000080b0ae825 */ /* 0x000fca00078e0020 */
[----:B------:R-:W2:Y:S01]  /*21e0*/  @!P6 LDG.E.64 R8, desc[UR14][R10.64] ;  /* 0x0000000e0a08e981 */ /* 0x000ea2000c1e1b00 */
[C---:B------:R-:W-:Y:S02]  /*21f0*/  IADD3 R13, R18.reuse, 0x1, RZ ;  /* 0x00000001120d7810 */ /* 0x040fe40007ffe0ff */
[C---:B------:R-:W-:Y:S02]  /*2200*/  IADD3 R19, R18.reuse, 0x2, RZ ;  /* 0x0000000212137810 */ /* 0x040fe40007ffe0ff */
        /* <DEDUP_REMOVED lines=109> */
.L_x_913:
        /* <DEDUP_REMOVED lines=12> */
[C---:B------:R-:W-:Y:S02]  /*29a0*/  IADD3 R19, R18.reuse, 0x3, RZ ;  /* 0x0000000312137810 */ /* 0x040fe40007ffe0ff */
        /* <DEDUP_REMOVED lines=48> */
.L_x_915:
[----:B------:R-:W-:-:S13]  /*2cb0*/  ISETP.NE.OR P0, PT, R17, RZ, P0 ;  /* 0x000000ff1100720c */ /* 0x000fda0000705670 */
[----:B------:R-:W-:Y:S05]  /*2cc0*/  @!P0 BRA `(.L_x_911) ;  /* 0x00000000007c8947 */ /* 0x000fea0003800000 */
.L_x_912:
[----:B------:R-:W-:-:S13]  /*2cd0*/  ISETP.EQ.OR P5, PT, R18, UR16, P3 ;  /* 0x0000001012007c0c */ /* 0x000fda0009fa2670 */
[----:B------:R-:W-:-:S04]  /*2ce0*/  @!P5 IMAD R11, R16, R18, R15 ;  /* 0x00000012100bd224 */ /* 0x000fc800078e020f */
[----:B------:R-:W-:-:S05]  /*2cf0*/  @!P5 IMAD.WIDE.U32 R10, R11, 0x8, R32 ;  /* 0x000000080b0ad825 */ /* 0x000fca00078e0020 */
[----:B------:R0:W2:Y:S01]  /*2d00*/  @!P5 LDG.E.64 R8, desc[UR14][R10.64] ;  /* 0x0000000e0a08d981 */ /* 0x0000a2000c1e1b00 */
[C---:B------:R-:W-:Y:S02]  /*2d10*/  IADD3 R13, R18.reuse, 0x1, RZ ;  /* 0x00000001120d7810 */ /* 0x040fe40007ffe0ff */
[C---:B------:R-:W-:Y:S02]  /*2d20*/  IADD3 R19, R18.reuse, 0x2, RZ ;  /* 0x0000000212137810 */ /* 0x040fe40007ffe0ff */
        /* <DEDUP_REMOVED lines=25> */
.L_x_911:
        /* <DEDUP_REMOVED lines=11> */
.L_x_917:
[----:B------:R-:W-:Y:S05]  /*2f70*/  BSYNC B0 ;  /* 0x0000000000007941 */ /* 0x000fea0003800000 */
.L_x_916:
        /* <DEDUP_REMOVED lines=16> */
.L_x_908:
[----:B------:R-:W1:Y:S01]  /*3080*/  S2UR UR9, SR_CgaCtaId ;  /* 0x00000000000979c3 */ /* 0x000e620000008800 */
[----:B------:R-:W-:Y:S01]  /*3090*/  UMOV UR8, 0x400 ;  /* 0x0000040000087882 */ /* 0x000fe20000000000 */
[--C-:B------:R-:W-:Y:S02]  /*30a0*/  HADD2.F32 R12, -RZ, R25.reuse.H0_H0 ;  /* 0x20000019ff0c7230 */ /* 0x100fe40000004100 */
[----:B------:R-:W-:Y:S02]  /*30b0*/  HADD2.F32 R25, -RZ, R25.H1_H1 ;  /* 0x30000019ff197230 */ /* 0x000fe40000004100 */
[--C-:B------:R-:W-:Y:S02]  /*30c0*/  HADD2.F32 R13, -RZ, R26.reuse.H0_H0 ;  /* 0x2000001aff0d7230 */ /* 0x100fe40000004100 */
[----:B------:R-:W-:Y:S02]  /*30d0*/  HADD2.F32 R26, -RZ, R26.H1_H1 ;  /* 0x3000001aff1a7230 */ /* 0x000fe40000004100 */
[----:B------:R-:W-:-:S02]  /*30e0*/  HADD2.F32 R14, -RZ, R24.H0_H0 ;  /* 0x20000018ff0e7230 */ /* 0x000fc40000004100 */
[----:B------:R-:W-:Y:S01]  /*30f0*/  FADD.FTZ R13, R13, -UR19 ;  /* 0x800000130d0d7e21 */ /* 0x000fe20008010000 */
[----:B------:R-:W-:Y:S01]  /*3100*/  HADD2.F32 R15, -RZ, R24.H1_H1 ;  /* 0x30000018ff0f7230 */ /* 0x000fe20000004100 */
[----:B-1----:R-:W-:-:S09]  /*3110*/  ULEA UR8, UR9, UR8, 0x18 ;  /* 0x0000000809087291 */ /* 0x002fd2000f8ec03f */
[----:B------:R0:W-:Y:S01]  /*3120*/  @!P3 STS.64 [UR8+0x48], R6 ;  /* 0x00004806ff00b988 */ /* 0x0001e20008000a08 */
[----:B------:R-:W-:Y:S01]  /*3130*/  BAR.SYNC.DEFER_BLOCKING 0x0 ;  /* 0x0000000000007b1d */ /* 0x000fe20000010000 */
[----:B0-----:R-:W-:Y:S01]  /*3140*/  FADD.FTZ R7, R12, -UR19 ;  /* 0x800000130c077e21 */ /* 0x001fe20008010000 */
[----:B------:R-:W-:Y:S01]  /*3150*/  FADD.FTZ R6, R25, -UR19 ;  /* 0x8000001319067e21 */ /* 0x000fe20008010000 */
[----:B------:R-:W-:Y:S02]  /*3160*/  FADD.FTZ R12, R26, -UR19 ;  /* 0x800000131a0c7e21 */ /* 0x000fe40008010000 */
[----:B------:R-:W-:Y:S01]  /*3170*/  FMUL.FTZ R7, R7, UR13 ;  /* 0x0000000d07077c20 */ /* 0x000fe20008410000 */
[----:B------:R-:W-:Y:S01]  /*3180*/  FMUL.FTZ R6, R6, UR13 ;  /* 0x0000000d06067c20 */ /* 0x000fe20008410000 */
[----:B---3--:R-:W0:Y:S01]  /*3190*/  LDS.64 R8, [UR8+0x48] ;  /* 0x00004808ff087984 */ /* 0x008e220008000a00 */
        /* <DEDUP_REMOVED lines=22> */
.L_x_918:
        /* <DEDUP_REMOVED lines=14> */
[----:B------:R-:W-:Y:S02]  /*33e0*/  ULDC.64 UR8, c[0x0][0x210] ;  /* 0x0000840000087ab9 */ /* 0x000fe40000000a00 */
[----:B------:R-:W-:Y:S02]  /*33f0*/  LEA R8, P0, R6, UR8, 0x1 ;  /* 0x0000000806087c11 */ /* 0x000fe4000f8008ff */
[----:B------:R-:W-:Y:S02]  /*3400*/  IADD3 R9, R7, R9, RZ ;  /* 0x0000000907097210 */ /* 0x000fe40007ffe0ff */
[----:B------:R-:W-:Y:S02]  /*3410*/  F2FP.F16.F32.PACK_AB R7, R14, R15 ;  /* 0x0000000f0e07723e */ /* 0x000fe400000000ff */
[----:B------:R-:W-:-:S05]  /*3420*/  LEA.HI.X R9, R6, UR9, R9, 0x1, P0 ;  /* 0x0000000906097c11 */ /* 0x000fca00080f0c09 */
[----:B------:R0:W-:Y:S02]  /*3430*/  STG.E desc[UR14][R8.64], R7 ;  /* 0x0000000708007986 */ /* 0x0001e4000c10190e */
.L_x_920:
[----:B------:R-:W-:Y:S05]  /*3440*/  BSYNC B0 ;  /* 0x0000000000007941 */ /* 0x000fea0003800000 */
.L_x_919:
[--C-:B------:R-:W-:Y:S02]  /*3450*/  HADD2.F32 R6, -RZ, R22.reuse.H0_H0 ;  /* 0x20000016ff067230 */ /* 0x100fe40000004100 */
[----:B------:R-:W-:Y:S01]  /*3460*/  FMUL.FTZ R13, R13, UR13 ;  /* 0x0000000d0d0d7c20 */ /* 0x000fe20008410000 */
[----:B0-----:R-:W-:Y:S02]  /*3470*/  HADD2.F32 R7, -RZ, R22.H1_H1 ;  /* 0x30000016ff077230 */ /* 0x001fe40000004100 */
        /* <DEDUP_REMOVED lines=20> */
.L_x_921:
        /* <DEDUP_REMOVED lines=23> */
.L_x_923:
[----:B------:R-:W-:Y:S05]  /*3730*/  BSYNC B0 ;  /* 0x0000000000007941 */ /* 0x000fea0003800000 */
.L_x_922:
[----:B------:R-:W-:Y:S01]  /*3740*/  ULDC UR8, c[0x0][0x10] ;  /* 0x0000040000087ab9 */ /* 0x000fe20000000800 */
[----:B------:R-:W-:Y:S02]  /*3750*/  UIADD3 UR4, UR4, 0x1, URZ ;  /* 0x0000000104047890 */ /* 0x000fe4000fffe03f */
[----:B------:R-:W-:-:S04]  /*3760*/  UIADD3 UR7, UR8, UR7, URZ ;  /* 0x0000000708077290 */ /* 0x000fc8000fffe03f */
[----:B------:R-:W-:-:S06]  /*3770*/  UISETP.GE.AND UP0, UPT, UR7, UR5, UPT ;  /* 0x000000050700728c */ /* 0x000fcc000bf06270 */
[----:B------:R-:W-:-:S13]  /*3780*/  PLOP3.LUT P0, PT, PT, PT, UP0, 0x80, 0x0 ;  /* 0x000000000000781c */ /* 0x000fda0003f0f008 */
[----:B------:R-:W-:Y:S05]  /*3790*/  @!P0 BRA `(.L_x_924) ;  /* 0xffffffc800e08947 */ /* 0x000fea000383ffff */
.L_x_897:
        /* <DEDUP_REMOVED lines=19> */
.L_x_926:
[----:B------:R-:W-:Y:S05]  /*38d0*/  BSYNC B0 ;  /* 0x0000000000007941 */ /* 0x000fea0003800000 */
.L_x_925:
        /* <DEDUP_REMOVED lines=11> */
.L_x_928:
[----:B------:R-:W2:Y:S04]  /*3990*/  LDG.E.STRONG.GPU R5, desc[UR14][R2.64] ;  /* 0x0000000e02057981 */ /* 0x000ea8000c1ef900 */
[----:B--2---:R-:W-:Y:S01]  /*39a0*/  CCTL.IVALL ;  /* 0x00000000ff00798f */ /* 0x004fe20002000000 */
[----:B------:R-:W-:Y:S05]  /*39b0*/  YIELD ;  /* 0x0000000000007946 */ /* 0x000fea0003800000 */
[----:B------:R-:W-:-:S13]  /*39c0*/  ISETP.NE.AND P0, PT, R5, R0, PT ;  /* 0x000000000500720c */ /* 0x000fda0003f05270 */
[----:B------:R-:W-:Y:S05]  /*39d0*/  @P0 BRA `(.L_x_928) ;  /* 0xfffffffc00ec0947 */ /* 0x000fea000383ffff */
.L_x_927:
        /* <DEDUP_REMOVED lines=24> */
.L_x_929:
[----:B------:R-:W-:-:S04]  /*3b60*/  LEA R14, P0, R29, UR4, 0x2 ;  /* 0x000000041d0e7c11 */ /* 0x000fc8000f8010ff */
[----:B------:R-:W-:Y:S02]  /*3b70*/  LEA.HI.X R15, R29, UR5, R8, 0x2, P0 ;  /* 0x000000051d0f7c11 */ /* 0x000fe400080f1408 */
[-C--:B------:R-:W-:Y:S02]  /*3b80*/  LEA R16, P0, R0, R14.reuse, 0x2 ;  /* 0x0000000e00107211 */ /* 0x080fe400078010ff */
[-C--:B------:R-:W-:Y:S01]  /*3b90*/  LEA R20, P2, R27, R14.reuse, 0x2 ;  /* 0x0000000e1b147211 */ /* 0x080fe200078410ff */
[----:B--2---:R-:W2:Y:S01]  /*3ba0*/  LDG.E R3, desc[UR14][R14.64] ;  /* 0x0000000e0e037981 */ /* 0x004ea2000c1e1900 */
[----:B------:R-:W-:Y:S02]  /*3bb0*/  LEA R18, P1, R2, R14, 0x2 ;  /* 0x0000000e02127211 */ /* 0x000fe400078210ff */
[C---:B------:R-:W-:Y:S02]  /*3bc0*/  IADD3.X R17, R15.reuse, R33, RZ, P0, !PT ;  /* 0x000000210f117210 */ /* 0x040fe400007fe4ff */
        /* <DEDUP_REMOVED lines=11> */
[----:B------:R-:W-:Y:S02]  /*3c80*/  ISETP.GT.AND.EX P0, PT, R9, R8, PT, P0 ;  /* 0x000000080900720c */ /* 0x000fe40003f04300 */
[----:B--2---:R-:W-:Y:S02]  /*3c90*/  F2FP.BF16.F32.PACK_AB R3, R16, R3 ;  /* 0x000000031003723e */ /* 0x004fe400000010ff */
[----:B---3--:R-:W-:-:S03]  /*3ca0*/  F2FP.BF16.F32.PACK_AB R23, R21, R18 ;  /* 0x000000121517723e */ /* 0x008fc600000010ff */
[----:B------:R2:W-:Y:S04]  /*3cb0*/  STG.E desc[UR14][R10.64], R3 ;  /* 0x000000030a007986 */ /* 0x0005e8000c10190e */
[----:B------:R2:W-:Y:S02]  /*3cc0*/  STG.E desc[UR14][R12.64], R23 ;  /* 0x000000170c007986 */ /* 0x0005e4000c10190e */
[----:B------:R-:W-:Y:S05]  /*3cd0*/  @P0 BRA `(.L_x_929) ;  /* 0xfffffffc00a00947 */ /* 0x000fea000383ffff */
[----:B------:R-:W-:Y:S05]  /*3ce0*/  EXIT ;  /* 0x000000000000794d */ /* 0x000fea0003800000 */
.L_x_930:
        /* <DEDUP_REMOVED lines=9> */
.L_x_3294:


//--------------------- .text._Z35group_norm_nhwc_bwd_one_pass_kernelI11Fp16IOBf16WLi128ELi14ELi224EEv26Group_norm_nhwc_bwd_params --------------------------
	.section	.text._Z35group_norm_nhwc_bwd_one_pass_kernelI11Fp16IOBf16WLi128ELi14ELi224EEv26Group_norm_nhwc_bwd_params,"ax",@progbits
	.align	128
        .global         _Z35group_norm_nhwc_bwd_one_pass_kernelI11Fp16IOBf16WLi128ELi14ELi224EEv26Group_norm_nhwc_bwd_params
        .type           _Z35group_norm_nhwc_bwd_one_pass_kernelI11Fp16IOBf16WLi128ELi14ELi224EEv26Group_norm_nhwc_bwd_params,@function
        .size           _Z35group_norm_nhwc_bwd_one_pass_kernelI11Fp16IOBf16WLi128ELi14ELi224EEv26Group_norm_nhwc_bwd_params,(.L_x_3295 - _Z35group_norm_nhwc_bwd_one_pass_kernelI11Fp16IOBf16WLi128ELi14ELi224EEv26Group_norm_nhwc_bwd_params)
        .other          _Z35group_norm_nhwc_bwd_one_pass_kernelI11Fp16IOBf16WLi128ELi14ELi224EEv26Group_norm_nhwc_bwd_params,@"STO_CUDA_ENTRY STV_DEFAULT"
_Z35group_norm_nhwc_bwd_one_pass_kernelI11Fp16IOBf16WLi128ELi14ELi224EEv26Group_norm_nhwc_bwd_params:
.text._Z35group_norm_nhwc_bwd_one_pass_kernelI11Fp16IOBf16WLi128ELi14ELi224EEv26Group_norm_nhwc_bwd_params:
        /* <DEDUP_REMOVED lines=29> */
[----:B------:R-:W-:Y:S01]  /*01d0*/  UMOV UR5, 0x400 ;  /* 0x0000040000057882 */ /* 0x000fe20000000000 */
[----:B------:R-:W-:Y:S01]  /*01e0*/  USHF.R.S64 UR9, UR9, 0x1, UR10 ;  /* 0x0000000109097899 */ /* 0x000fe2000800100a */
[----:B0-----:R-:W-:-:S02]  /*01f0*/  IMAD R44, R3, UR16, R2 ;  /* 0x00000010032c7c24 */ /* 0x001fc4000f8e0202 */
[----:B------:R-:W0:Y:S03]  /*0200*/  LDC R3, c[0x0][0x10] ;  /* 0x00000400ff037b82 */ /* 0x000e260000000800 */
[C---:B------:R-:W-:Y:S02]  /*0210*/  ISETP.LT.U32.AND P1, PT, R44.reuse, UR12, PT ;  /* 0x0000000c2c007c0c */ /* 0x040fe4000bf21070 */
[----:B------:R-:W-:Y:S01]  /*0220*/  SHF.R.S32.HI R6, RZ, 0x1f, R44 ;  /* 0x0000001fff067819 */ /* 0x000fe2000001142c */
[----:B--2---:R-:W-:Y:S01]  /*0230*/  ULEA UR5, UR8, UR5, 0x18 ;  /* 0x0000000508057291 */ /* 0x004fe2000f8ec03f */
[----:B------:R-:W-:Y:S01]  /*0240*/  IADD3 R5, R44, 0x20, RZ ;  /* 0x000000202c057810 */ /* 0x000fe20007ffe0ff */
[----:B------:R-:W2:Y:S01]  /*0250*/  LDC R2, c[0x0][0xc] ;  /* 0x00000300ff027b82 */ /* 0x000ea20000000800 */
[----:B------:R-:W-:Y:S01]  /*0260*/  ISETP.LT.AND.EX P1, PT, R6, UR13, !P2, P1 ;  /* 0x0000000d06007c0c */ /* 0x000fe2000d721310 */
[----:B------:R-:W-:Y:S01]  /*0270*/  ULEA.HI UR8, UP0, UR7, UR6, URZ, 0x1 ;  /* 0x0000000607087291 */ /* 0x000fe2000f81083f */
[----:B------:R-:W-:-:S02]  /*0280*/  SHF.R.S32.HI R6, RZ, 0x1f, R45 ;  /* 0x0000001fff067819 */ /* 0x000fc4000001142d */
[----:B------:R-:W-:Y:S01]  /*0290*/  ISETP.LT.U32.AND P0, PT, R5, UR12, PT ;  /* 0x0000000c05007c0c */ /* 0x000fe2000bf01070 */
[----:B------:R-:W-:Y:S01]  /*02a0*/  UIADD3.X UR6, URZ, UR7, URZ, UP0, !UPT ;  /* 0x000000073f067290 */ /* 0x000fe200087fe43f */
[----:B------:R-:W-:Y:S01]  /*02b0*/  SHF.R.S32.HI R5, RZ, 0x1f, R5 ;  /* 0x0000001fff057819 */ /* 0x000fe20000011405 */
[----:B------:R-:W-:Y:S01]  /*02c0*/  USHF.R.S32.HI UR7, URZ, 0x1, UR10 ;  /* 0x000000013f077899 */ /* 0x000fe2000801140a */
[----:B------:R-:W-:Y:S01]  /*02d0*/  LEA.HI R6, R6, R45, RZ, 0x5 ;  /* 0x0000002d06067211 */ /* 0x000fe200078f28ff */
[----:B------:R-:W-:Y:S01]  /*02e0*/  USHF.R.S64 UR8, UR8, 0x1, UR6 ;  /* 0x0000000108087899 */ /* 0x000fe20008001006 */
[----:B------:R-:W-:Y:S01]  /*02f0*/  ISETP.LT.AND.EX P2, PT, R5, UR13, !P2, P0 ;  /* 0x0000000d05007c0c */ /* 0x000fe2000d741300 */
[----:B------:R-:W-:Y:S01]  /*0300*/  USHF.R.S32.HI UR6, URZ, 0x1, UR6 ;  /* 0x000000013f067899 */ /* 0x000fe20008011406 */
[----:B------:R-:W-:Y:S01]  /*0310*/  SHF.R.S32.HI R5, RZ, 0x5, R6 ;  /* 0x00000005ff057819 */ /* 0x000fe20000011406 */
[----:B------:R-:W-:Y:S01]  /*0320*/  USHF.L.U64.HI UR7, UR9, 0x2, UR7 ;  /* 0x0000000209077899 */ /* 0x000fe20008010207 */
[----:B------:R-:W-:Y:S01]  /*0330*/  IADD3 R42, R44, 0x60, RZ ;  /* 0x000000602c2a7810 */ /* 0x000fe20007ffe0ff */
[----:B------:R-:W-:Y:S01]  /*0340*/  USHF.L.U64.HI UR6, UR8, 0x2, UR6 ;  /* 0x0000000208067899 */ /* 0x000fe20008010206 */
[----:B------:R-:W-:Y:S01]  /*0350*/  LEA R5, R5, UR5, 0x3 ;  /* 0x0000000505057c11 */ /* 0x000fe2000f8e18ff */
[----:B------:R-:W-:Y:S01]  /*0360*/  ULDC.U8 UR12, c[0x0][0x2a4] ;  /* 0x0000a900000c7ab9 */ /* 0x000fe20000000000 */
[----:B012---:R-:W-:-:S09]  /*0370*/  LOP3.LUT R43, R2, 0x3, RZ, 0xc0, !PT ;  /* 0x00000003022b7812 */ /* 0x007fd200078ec0ff */
.L_x_966:
[----:B0-----:R-:W0:Y:S01]  /*0380*/  LDC R13, c[0x0][0x2a0] ;  /* 0x0000a800ff0d7b82 */ /* 0x001e220000000800 */
[----:B------:R-:W-:Y:S01]  /*0390*/  ISETP.GE.AND P3, PT, R40, RZ, PT ;  /* 0x000000ff2800720c */ /* 0x000fe20003f66270 */
[----:B------:R-:W-:Y:S01]  /*03a0*/  ULDC.64 UR10, c[0x0][0x298] ;  /* 0x0000a600000a7ab9 */ /* 0x000fe20000000a00 */
[----:B------:R-:W-:-:S05]  /*03b0*/  SHF.R.S32.HI R14, RZ, 0x1f, R46 ;  /* 0x0000001fff0e7819 */ /* 0x000fca000001142e */
[----:B-1----:R-:W1:Y:S01]  /*03c0*/  LDC R15, c[0x0][0x2ac] ;  /* 0x0000ab00ff0f7b82 */ /* 0x002e620000000800 */
[----:B------:R-:W-:-:S07]  /*03d0*/  IADD3 R17, R44, 0x20, RZ ;  /* 0x000000202c117810 */ /* 0x000fce0007ffe0ff */
        /* <DEDUP_REMOVED lines=9> */
[----:B------:R-:W-:Y:S01]  /*0470*/  IMAD R11, R10, R9, RZ ;  /* 0x000000090a0b7224 */ /* 0x000fe200078e02ff */
[----:B------:R-:W-:-:S03]  /*0480*/  IABS R10, R40 ;  /* 0x00000028000a7213 */ /* 0x000fc60000000000 */
[----:B------:R-:W-:Y:S01]  /*0490*/  IMAD.HI.U32 R7, R7, R11, R6 ;  /* 0x0000000b07077227 */ /* 0x000fe200078e0006 */
[----:B------:R-:W-:-:S04]  /*04a0*/  LOP3.LUT R6, R40, R13, RZ, 0x3c, !PT ;  /* 0x0000000d28067212 */ /* 0x000fc800078e3cff */
[----:B------:R-:W-:Y:S01]  /*04b0*/  ISETP.GE.AND P4, PT, R6, RZ, PT ;  /* 0x000000ff0600720c */ /* 0x000fe20003f86270 */
[----:B------:R-:W-:-:S05]  /*04c0*/  IMAD.HI.U32 R7, R7, R10, RZ ;  /* 0x0000000a07077227 */ /* 0x000fca00078e00ff */
[----:B------:R-:W-:-:S05]  /*04d0*/  IADD3 R8, -R7, RZ, RZ ;  /* 0x000000ff07087210 */ /* 0x000fca0007ffe1ff */
[----:B------:R-:W-:Y:S02]  /*04e0*/  IMAD R8, R9, R8, R10 ;  /* 0x0000000809087224 */ /* 0x000fe400078e020a */
[----:B------:R-:W-:-:S03]  /*04f0*/  IMAD.WIDE.U32 R10, R45, 0x24924925, RZ ;  /* 0x249249252d0a7825 */ /* 0x000fc600078e00ff */
[----:B------:R-:W-:Y:S02]  /*0500*/  ISETP.GT.U32.AND P5, PT, R9, R8, PT ;  /* 0x000000080900720c */ /* 0x000fe40003fa4070 */
[----:B------:R-:W-:-:S04]  /*0510*/  IADD3 R10, R45, -R11, RZ ;  /* 0x8000000b2d0a7210 */ /* 0x000fc80007ffe0ff */
[----:B------:R-:W-:Y:S02]  /*0520*/  LEA.HI R10, R10, R11, RZ, 0x1f ;  /* 0x0000000b0a0a7211 */ /* 0x000fe400078ff8ff */
[----:B------:R-:W-:Y:S02]  /*0530*/  SHF.R.S32.HI R11, RZ, 0x1f, R44 ;  /* 0x0000001fff0b7819 */ /* 0x000fe4000001142c */
[----:B------:R-:W-:-:S03]  /*0540*/  SHF.R.U32.HI R10, RZ, 0x2, R10 ;  /* 0x00000002ff0a7819 */ /* 0x000fc6000001160a */
[-C--:B------:R-:W-:Y:S02]  /*0550*/  @!P5 IADD3 R8, R8, -R9.reuse, RZ ;  /* 0x800000090808d210 */ /* 0x080fe40007ffe0ff */
[----:B------:R-:W-:Y:S02]  /*0560*/  @!P5 IADD3 R7, R7, 0x1, RZ ;  /* 0x000000010707d810 */ /* 0x000fe40007ffe0ff */
[CC--:B------:R-:W-:Y:S02]  /*0570*/  ISETP.GE.U32.AND P0, PT, R8.reuse, R9.reuse, PT ;  /* 0x000000090800720c */ /* 0x0c0fe40003f06070 */
[----:B------:R-:W-:Y:S02]  /*0580*/  ISETP.GT.U32.AND P6, PT, R9, R8, PT ;  /* 0x000000080900720c */ /* 0x000fe40003fc4070 */
[----:B------:R-:W-:Y:S02]  /*0590*/  IADD3 R9, R8, -R9, RZ ;  /* 0x8000000908097210 */ /* 0x000fe40007ffe0ff */
[----:B------:R-:W-:-:S02]  /*05a0*/  ISETP.NE.AND P5, PT, R13, RZ, PT ;  /* 0x000000ff0d00720c */ /* 0x000fc40003fa5270 */
[----:B------:R-:W-:Y:S02]  /*05b0*/  SEL R8, R9, R8, !P6 ;  /* 0x0000000809087207 */ /* 0x000fe40007000000 */
[----:B------:R-:W-:Y:S02]  /*05c0*/  LOP3.LUT R13, RZ, R13, RZ, 0x33, !PT ;  /* 0x0000000dff0d7212 */ /* 0x000fe400078e33ff */
[----:B------:R-:W-:Y:S02]  /*05d0*/  @!P3 IADD3 R8, -R8, RZ, RZ ;  /* 0x000000ff0808b210 */ /* 0x000fe40007ffe1ff */
[----:B------:R-:W-:Y:S02]  /*05e0*/  @P0 IADD3 R7, R7, 0x1, RZ ;  /* 0x0000000107070810 */ /* 0x000fe40007ffe0ff */
[----:B------:R-:W-:Y:S02]  /*05f0*/  SEL R48, R13, R8, !P5 ;  /* 0x000000080d307207 */ /* 0x000fe40006800000 */
[----:B------:R-:W3:Y:S01]  /*0600*/  LDC.64 R8, c[0x0][0x248] ;  /* 0x00009200ff087b82 */ /* 0x000ee20000000a00 */
[----:B------:R-:W-:-:S02]  /*0610*/  MOV R12, R7 ;  /* 0x00000007000c7202 */ /* 0x000fc40000000f00 */
[----:B------:R-:W-:Y:S02]  /*0620*/  IMAD R21, R48, 0xe, RZ ;  /* 0x0000000e30157824 */ /* 0x000fe400078e02ff */
[----:B------:R-:W-:-:S03]  /*0630*/  @!P4 IADD3 R12, -R12, RZ, RZ ;  /* 0x000000ff0c0cc210 */ /* 0x000fc60007ffe1ff */
[----:B------:R-:W4:Y:S01]  /*0640*/  @P1 LDC.64 R6, c[0x0][0x288] ;  /* 0x0000a200ff061b82 */ /* 0x000f220000000a00 */
[----:B------:R-:W-:Y:S02]  /*0650*/  SEL R13, R13, R12, !P5 ;  /* 0x0000000c0d0d7207 */ /* 0x000fe40006800000 */
[----:B------:R-:W-:Y:S02]  /*0660*/  IADD3 R50, P0, R46, R21, RZ ;  /* 0x000000152e327210 */ /* 0x000fe40007f1e0ff */
[----:B------:R-:W-:Y:S02]  /*0670*/  SHF.R.S32.HI R12, RZ, 0x1f, R13 ;  /* 0x0000001fff0c7819 */ /* 0x000fe4000001140d */
[----:B------:R-:W-:Y:S01]  /*0680*/  LEA.HI.X.SX32 R51, R21, R14, 0x1, P0 ;  /* 0x0000000e15337211 */ /* 0x000fe200000f0eff */
[----:B-1----:R-:W-:Y:S02]  /*0690*/  IMAD R14, R15, UR16, R10 ;  /* 0x000000100f0e7c24 */ /* 0x002fe4000f8e020a */
[----:B------:R-:W-:-:S02]  /*06a0*/  IMAD R12, R12, UR10, RZ ;  /* 0x0000000a0c0c7c24 */ /* 0x000fc4000f8e02ff */
[----:B------:R-:W-:Y:S01]  /*06b0*/  IMAD.WIDE.U32 R50, R13, UR10, R50 ;  /* 0x0000000a0d327c25 */ /* 0x000fe2000f8e0032 */
[----:B------:R-:W-:-:S03]  /*06c0*/  IADD3 R10, R14, 0x40, RZ ;  /* 0x000000400e0a7810 */ /* 0x000fc60007ffe0ff */
[----:B---3--:R-:W-:Y:S01]  /*06d0*/  IMAD.WIDE R8, R40, 0x8, R8 ;  /* 0x0000000828087825 */ /* 0x008fe200078e0208 */
[----:B------:R-:W-:-:S03]  /*06e0*/  @P1 MOV R52, R50 ;  /* 0x0000003200341202 */ /* 0x000fc60000000f00 */
[----:B------:R-:W-:Y:S01]  /*06f0*/  IMAD R53, R13, UR11, R12 ;  /* 0x0000000b0d357c24 */ /* 0x000fe2000f8e020c */
[----:B------:R-:W-:Y:S01]  /*0700*/  ULDC.64 UR10, c[0x0][0x290] ;  /* 0x0000a400000a7ab9 */ /* 0x000fe20000000a00 */
[----:B------:R-:W3:Y:S01]  /*0710*/  LDG.E.64 R8, desc[UR14][R8.64] ;  /* 0x0000000e08087981 */ /* 0x000ee2000c1e1b00 */
[----:B------:R-:W1:Y:S01]  /*0720*/  @P1 LDC.64 R12, c[0x0][0x230] ;  /* 0x00008c00ff0c1b82 */ /* 0x000e620000000a00 */
[----:B------:R-:W-:Y:S01]  /*0730*/  ISETP.GE.U32.AND P0, PT, R10, UR10, PT ;  /* 0x0000000a0a007c0c */ /* 0x000fe2000bf06070 */
[----:B----4-:R-:W-:Y:S01]  /*0740*/  @P1 IMAD R11, R11, R6, RZ ;  /* 0x000000060b0b1224 */ /* 0x010fe200078e02ff */
[----:B------:R-:W-:Y:S02]  /*0750*/  SHF.R.S32.HI R10, RZ, 0x1f, R10 ;  /* 0x0000001fff0a7819 */ /* 0x000fe4000001140a */
[----:B------:R-:W-:Y:S01]  /*0760*/  IADD3 R53, R51, R53, RZ ;  /* 0x0000003533357210 */ /* 0x000fe20007ffe0ff */
[----:B------:R-:W-:Y:S01]  /*0770*/  @P1 IMAD R15, R44, R7, R11 ;  /* 0x000000072c0f1224 */ /* 0x000fe200078e020b */
[----:B------:R-:W-:-:S02]  /*0780*/  ISETP.GE.AND.EX P0, PT, R10, UR11, PT, P0 ;  /* 0x0000000b0a007c0c */ /* 0x000fc4000bf06300 */
[----:B------:R-:W4:Y:S01]  /*0790*/  @P2 LDC.64 R10, c[0x0][0x288] ;  /* 0x0000a200ff0a2b82 */ /* 0x000f220000000a00 */
[----:B------:R-:W-:Y:S01]  /*07a0*/  @P1 IMAD.WIDE.U32 R6, R44, R6, R52 ;  /* 0x000000062c061225 */ /* 0x000fe200078e0034 */
[----:B------:R-:W-:Y:S02]  /*07b0*/  ISETP.LT.U32.AND P0, PT, R45, 0xe0, !P0 ;  /* 0x000000e02d00780c */ /* 0x000fe40004701070 */
[----:B------:R-:W-:Y:S02]  /*07c0*/  IADD3 R14, R14, 0x60, RZ ;  /* 0x000000600e0e7810 */ /* 0x000fe40007ffe0ff */
[----:B------:R-:W-:Y:S02]  /*07d0*/  @P1 IADD3 R7, R7, R15, RZ ;  /* 0x0000000f07071210 */ /* 0x000fe40007ffe0ff */
[----:B------:R-:W-:Y:S02]  /*07e0*/  @P1 SHF.L.U32 R15, R6, 0x1, RZ ;  /* 0x00000001060f1819 */ /* 0x000fe400000006ff */
[----:B------:R-:W-:-:S02]  /*07f0*/  ISETP.GE.U32.AND P3, PT, R14, UR10, PT ;  /* 0x0000000a0e007c0c */ /* 0x000fc4000bf66070 */
[----:B------:R-:W-:Y:S02]  /*0800*/  SHF.R.S32.HI R14, RZ, 0x1f, R14 ;  /* 0x0000001fff0e7819 */ /* 0x000fe4000001140e */
[----:B------:R-:W-:Y:S01]  /*0810*/  @P1 SHF.L.U64.HI R16, R6, 0x1, R7 ;  /* 0x0000000106101819 */ /* 0x000fe20000010207 */
[----:B------:R-:W0:Y:S01]  /*0820*/  @P0 LDC.64 R24, c[0x0][0x288] ;  /* 0x0000a200ff180b82 */ /* 0x000e220000000a00 */
[----:B-1----:R-:W-:Y:S02]  /*0830*/  @P1 IADD3 R12, P4, R15, R12, RZ ;  /* 0x0000000c0f0c1210 */ /* 0x002fe40007f9e0ff */
[----:B------:R-:W-:Y:S02]  /*0840*/  CS2R R38, SRZ ;  /* 0x0000000000267805 */ /* 0x000fe4000001ff00 */
[----:B------:R-:W-:Y:S02]  /*0850*/  ISETP.GE.AND.EX P3, PT, R14, UR11, PT, P3 ;  /* 0x0000000b0e007c0c */ /* 0x000fe4000bf66330 */
[----:B------:R-:W-:Y:S01]  /*0860*/  @P1 IADD3.X R13, R16, R13, RZ, P4, !PT ;  /* 0x0000000d100d1210 */ /* 0x000fe200027fe4ff */
[----:B------:R-:W1:Y:S01]  /*0870*/  @P2 LDC.64 R6, c[0x0][0x230] ;  /* 0x00008c00ff062b82 */ /* 0x000e620000000a00 */
[----:B------:R-:W-:-:S03]  /*0880*/  SHF.R.S32.HI R23, RZ, 0x1f, R17 ;  /* 0x0000001fff177819 */ /* 0x000fc60000011411 */
[----:B------:R2:W3:Y:S01]  /*0890*/  @P1 LDG.E R38, desc[UR14][R12.64] ;  /* 0x0000000e0c261981 */ /* 0x0004e2000c1e1900 */
[----:B------:R-:W-:Y:S01]  /*08a0*/  ISETP.LT.U32.AND P3, PT, R45, 0xe0, !P3 ;  /* 0x000000e02d00780c */ /* 0x000fe20005f61070 */
[----:B----4-:R-:W-:Y:S01]  /*08b0*/  @P2 IMAD R14, R23, R10, RZ ;  /* 0x0000000a170e2224 */ /* 0x010fe200078e02ff */
[----:B--2---:R-:W-:Y:S02]  /*08c0*/  @P2 MOV R12, R50 ;  /* 0x00000032000c2202 */ /* 0x004fe40000000f00 */
[----:B------:R-:W-:Y:S01]  /*08d0*/  @P2 MOV R13, R53 ;  /* 0x00000035000d2202 */ /* 0x000fe20000000f00 */
[C---:B------:R-:W-:Y:S01]  /*08e0*/  @P2 IMAD R29, R17.reuse, R11, R14 ;  /* 0x0000000b111d2224 */ /* 0x040fe200078e020e */
[----:B------:R-:W-:Y:S01]  /*08f0*/  IADD3 R23, R44, 0x40, RZ ;  /* 0x000000402c177810 */ /* 0x000fe20007ffe0ff */
[----:B------:R-:W-:Y:S01]  /*0900*/  @P2 IMAD.WIDE.U32 R10, R17, R10, R12 ;  /* 0x0000000a110a2225 */ /* 0x000fe200078e000c */
[----:B------:R-:W-:-:S05]  /*0910*/  @P1 IADD3 R26, P4, R15, R26, RZ ;  /* 0x0000001a0f1a1210 */ /* 0x000fca0007f9e0ff */
[----:B------:R-:W2:Y:S01]  /*0920*/  @P3 LDC.64 R14, c[0x0][0x288] ;  /* 0x0000a200ff0e3b82 */ /* 0x000ea20000000a00 */
[----:B------:R-:W-:Y:S02]  /*0930*/  SHF.R.S32.HI R31, RZ, 0x1f, R23 ;  /* 0x0000001fff1f7819 */ /* 0x000fe40000011417 */
[----:B------:R-:W-:Y:S02]  /*0940*/  @P2 IADD3 R13, R11, R29, RZ ;  /* 0x0000001d0b0d2210 */ /* 0x000fe40007ffe0ff */
[----:B------:R-:W-:Y:S02]  /*0950*/  @P2 SHF.L.U32 R11, R10, 0x1, RZ ;  /* 0x000000010a0b2819 */ /* 0x000fe400000006ff */
[----:B------:R-:W-:Y:S01]  /*0960*/  @P1 IADD3.X R27, R16, R27, RZ, P4, !PT ;  /* 0x0000001b101b1210 */ /* 0x000fe200027fe4ff */
[----:B0-----:R-:W-:Y:S01]  /*0970*/  @P0 IMAD R12, R31, R24, RZ ;  /* 0x000000181f0c0224 */ /* 0x001fe200078e02ff */
[----:B------:R-:W-:Y:S01]  /*0980*/  @P2 SHF.L.U64.HI R20, R10, 0x1, R13 ;  /* 0x000000010a142819 */ /* 0x000fe2000001020d */
[----:B------:R-:W0:Y:S01]  /*0990*/  @P0 LDC.64 R16, c[0x0][0x230] ;  /* 0x00008c00ff100b82 */ /* 0x000e220000000a00 */
[----:B-1----:R-:W-:-:S02]  /*09a0*/  @P2 IADD3 R22, P4, R11, R6, RZ ;  /* 0x000000060b162210 */ /* 0x002fc40007f9e0ff */
[----:B------:R-:W-:Y:S02]  /*09b0*/  @P2 IADD3 R18, P5, R11, R18, RZ ;  /* 0x000000120b122210 */ /* 0x000fe40007fbe0ff */
[----:B------:R-:W-:Y:S02]  /*09c0*/  @P0 MOV R10, R50 ;  /* 0x00000032000a0202 */ /* 0x000fe40000000f00 */
[----:B------:R-:W-:Y:S01]  /*09d0*/  @P0 MOV R11, R53 ;  /* 0x00000035000b0202 */ /* 0x000fe20000000f00 */
[C---:B------:R-:W-:Y:S01]  /*09e0*/  @P0 IMAD R29, R23.reuse, R25, R12 ;  /* 0x00000019171d0224 */ /* 0x040fe200078e020c */
[----:B------:R-:W-:Y:S01]  /*09f0*/  CS2R R36, SRZ ;  /* 0x0000000000247805 */ /* 0x000fe2000001ff00 */
[----:B------:R-:W1:Y:S01]  /*0a00*/  @P3 LDC.64 R12, c[0x0][0x230] ;  /* 0x00008c00ff0c3b82 */ /* 0x000e620000000a00 */
[----:B------:R-:W-:Y:S01]  /*0a10*/  @P0 IMAD.WIDE.U32 R24, R23, R24, R10 ;  /* 0x0000001817180225 */ /* 0x000fe200078e000a */
[----:B------:R-:W-:Y:S02]  /*0a20*/  @P2 IADD3.X R23, R20, R7, RZ, P4, !PT ;  /* 0x0000000714172210 */ /* 0x000fe400027fe4ff */
[----:B------:R-:W-:Y:S01]  /*0a30*/  SHF.R.S32.HI R31, RZ, 0x1f, R42 ;  /* 0x0000001fff1f7819 */ /* 0x000fe2000001142a */
[----:B------:R4:W5:Y:S03]  /*0a40*/  @P1 LDG.E R37, desc[UR14][R26.64] ;  /* 0x0000000e1a251981 */ /* 0x000966000c1e1900 */
[----:B------:R-:W1:Y:S01]  /*0a50*/  @P0 LDC.64 R10, c[0x0][0x228] ;  /* 0x00008a00ff0a0b82 */ /* 0x000e620000000a00 */
[----:B------:R-:W-:-:S02]  /*0a60*/  @P0 IADD3 R25, R25, R29, RZ ;  /* 0x0000001d19190210 */ /* 0x000fc40007ffe0ff */
[----:B------:R-:W-:Y:S02]  /*0a70*/  CS2R R34, SRZ ;  /* 0x0000000000227805 */ /* 0x000fe4000001ff00 */
[----:B------:R-:W-:Y:S01]  /*0a80*/  @P2 IADD3.X R19, R20, R19, RZ, P5, !PT ;  /* 0x0000001314132210 */ /* 0x000fe20002ffe4ff */
[----:B------:R-:W5:Y:S02]  /*0a90*/  @P2 LDG.E R39, desc[UR14][R22.64] ;  /* 0x0000000e16272981 */ /* 0x000f64000c1e1900 */
[----:B------:R-:W1:Y:S01]  /*0aa0*/  @P3 LDC.64 R6, c[0x0][0x228] ;  /* 0x00008a00ff063b82 */ /* 0x000e620000000a00 */
[C---:B----4-:R-:W-:Y:S01]  /*0ab0*/  @P0 SHF.L.U32 R27, R24.reuse, 0x1, RZ ;  /* 0x00000001181b0819 */ /* 0x050fe200000006ff */
[----:B--2---:R-:W-:Y:S01]  /*0ac0*/  @P3 IMAD R26, R31, R14, RZ ;  /* 0x0000000e1f1a3224 */ /* 0x004fe200078e02ff */
[----:B------:R-:W-:Y:S01]  /*0ad0*/  @P0 SHF.L.U64.HI R20, R24, 0x1, R25 ;  /* 0x0000000118140819 */ /* 0x000fe20000010219 */
[----:B------:R-:W5:Y:S01]  /*0ae0*/  @P2 LDG.E R36, desc[UR14][R18.64] ;  /* 0x0000000e12242981 */ /* 0x000f62000c1e1900 */
[----:B------:R-:W-:-:S02]  /*0af0*/  @P3 MOV R24, R50 ;  /* 0x0000003200183202 */ /* 0x000fc40000000f00 */
[----:B------:R-:W-:Y:S01]  /*0b00*/  @P3 MOV R25, R53 ;  /* 0x0000003500193202 */ /* 0x000fe20000000f00 */
[C---:B------:R-:W-:Y:S02]  /*0b10*/  @P3 IMAD R15, R42.reuse, R15, R26 ;  /* 0x0000000f2a0f3224 */ /* 0x040fe400078e021a */
[----:B------:R-:W-:Y:S01]  /*0b20*/  @P3 IMAD.WIDE.U32 R24, R42, R14, R24 ;  /* 0x0000000e2a183225 */ /* 0x000fe200078e0018 */
[----:B0-----:R-:W-:-:S04]  /*0b30*/  @P0 IADD3 R16, P4, R27, R16, RZ ;  /* 0x000000101b100210 */ /* 0x001fc80007f9e0ff */
[----:B------:R-:W-:Y:S02]  /*0b40*/  @P3 IADD3 R25, R25, R15, RZ ;  /* 0x0000000f19193210 */ /* 0x000fe40007ffe0ff */
[----:B------:R-:W-:Y:S02]  /*0b50*/  @P3 SHF.L.U32 R15, R24, 0x1, RZ ;  /* 0x00000001180f3819 */ /* 0x000fe400000006ff */
[----:B------:R-:W-:Y:S02]  /*0b60*/  @P0 IADD3.X R17, R20, R17, RZ, P4, !PT ;  /* 0x0000001114110210 */ /* 0x000fe400027fe4ff */
[----:B-1----:R-:W-:Y:S02]  /*0b70*/  @P0 IADD3 R14, P4, R27, R10, RZ ;  /* 0x0000000a1b0e0210 */ /* 0x002fe40007f9e0ff */
[----:B------:R-:W-:Y:S02]  /*0b80*/  @P3 SHF.L.U64.HI R24, R24, 0x1, R25 ;  /* 0x0000000118183819 */ /* 0x000fe40000010219 */
[----:B------:R-:W-:-:S02]  /*0b90*/  CS2R R32, SRZ ;  /* 0x0000000000207805 */ /* 0x000fc4000001ff00 */
[C---:B------:R-:W-:Y:S01]  /*0ba0*/  @P3 IADD3 R10, P5, R15.reuse, R12, RZ ;  /* 0x0000000c0f0a3210 */ /* 0x040fe20007fbe0ff */
[----:B------:R-:W5:Y:S01]  /*0bb0*/  @P0 LDG.E R34, desc[UR14][R16.64] ;  /* 0x0000000e10220981 */ /* 0x000f62000c1e1900 */
[----:B------:R-:W-:Y:S02]  /*0bc0*/  @P3 IADD3 R6, P6, R15, R6, RZ ;  /* 0x000000060f063210 */ /* 0x000fe40007fde0ff */
[----:B------:R-:W-:Y:S02]  /*0bd0*/  @P0 IADD3.X R15, R20, R11, RZ, P4, !PT ;  /* 0x0000000b140f0210 */ /* 0x000fe400027fe4ff */
[----:B------:R-:W-:-:S03]  /*0be0*/  @P3 IADD3.X R11, R24, R13, RZ, P5, !PT ;  /* 0x0000000d180b3210 */ /* 0x000fc60002ffe4ff */
[----:B------:R-:W5:Y:S04]  /*0bf0*/  @P0 LDG.E R33, desc[UR14][R14.64] ;  /* 0x0000000e0e210981 */ /* 0x000f68000c1e1900 */
[----:B------:R-:W5:Y:S01]  /*0c00*/  @P3 LDG.E R35, desc[UR14][R10.64] ;  /* 0x0000000e0a233981 */ /* 0x000f62000c1e1900 */
[----:B------:R-:W-:Y:S01]  /*0c10*/  @P3 IADD3.X R7, R24, R7, RZ, P6, !PT ;  /* 0x0000000718073210 */ /* 0x000fe200037fe4ff */
[----:B------:R-:W-:Y:S01]  /*0c20*/  UMOV UR11, 0x3f800000 ;  /* 0x3f800000000b7882 */ /* 0x000fe20000000000 */
[----:B------:R-:W-:Y:S01]  /*0c30*/  BSSY B0, `(.L_x_932) ;  /* 0x0000024000007945 */ /* 0x000fe20003800000 */
[----:B------:R-:W-:Y:S02]  /*0c40*/  ISETP.NE.AND P4, PT, RZ, UR12, PT ;  /* 0x0000000cff007c0c */ /* 0x000fe4000bf85270 */
[----:B------:R-:W-:Y:S01]  /*0c50*/  CS2R R30, SRZ ;  /* 0x00000000001e7805 */ /* 0x000fe2000001ff00 */
[----:B------:R0:W5:Y:S02]  /*0c60*/  @P3 LDG.E R32, desc[UR14][R6.64] ;  /* 0x0000000e06203981 */ /* 0x000164000c1e1900 */
[----:B0-----:R-:W-:-:S02]  /*0c70*/  CS2R R6, SRZ ;  /* 0x0000000000067805 */ /* 0x001fc4000001ff00 */
        /* <DEDUP_REMOVED lines=9> */
[--C-:B------:R-:W-:Y:S01]  /*0d10*/  HADD2.F32 R13, -RZ, R38.reuse.H0_H0 ;  /* 0x20000026ff0d7230 */ /* 0x100fe20000004100 */
[----:B0-----:R-:W-:Y:S02]  /*0d20*/  @P0 R2UR UR5, R8 ;  /* 0x00000000080502ca */ /* 0x001fe400000e0000 */
[----:B------:R-:W-:Y:S01]  /*0d30*/  ISETP.GT.U32.AND P0, PT, R45, 0xdf, PT ;  /* 0x000000df2d00780c */ /* 0x000fe20003f04070 */
[----:B------:R-:W-:-:S10]  /*0d40*/  HADD2.F32 R14, -RZ, R38.H1_H1 ;  /* 0x30000026ff0e7230 */ /* 0x000fd40000004100 */
[----:B------:R-:W-:Y:S02]  /*0d50*/  @UP0 UMOV UR11, UR5 ;  /* 0x00000005000b0c82 */ /* 0x000fe40008000000 */
[----:B------:R-:W-:Y:S05]  /*0d60*/  @P0 BRA `(.L_x_933) ;  /* 0x0000000000400947 */ /* 0x000fea0003800000 */
        /* <DEDUP_REMOVED lines=16> */
.L_x_933:
[----:B------:R-:W-:Y:S05]  /*0e70*/  BSYNC B0 ;  /* 0x0000000000007941 */ /* 0x000fea0003800000 */
.L_x_932:
[----:B------:R-:W-:Y:S01]  /*0e80*/  FADD.FTZ R9, R13, -UR13 ;  /* 0x8000000d0d097e21 */ /* 0x000fe20008010000 */
        /* <DEDUP_REMOVED lines=24> */
.L_x_934:
        /* <DEDUP_REMOVED lines=33> */
.L_x_935:
[----:B------:R-:W-:Y:S01]  /*1220*/  FMUL.FTZ R18, R12, R31 ;  /* 0x0000001f0c127220 */ /* 0x000fe20000410000 */
[--C-:B------:R-:W-:Y:S02]  /*1230*/  HADD2.F32 R19, -RZ, R34.reuse.H0_H0 ;  /* 0x20000022ff137230 */ /* 0x100fe40000004100 */
[----:B------:R-:W-:Y:S02]  /*1240*/  HADD2.F32 R22, -RZ, R34.H1_H1 ;  /* 0x30000022ff167230 */ /* 0x000fe40000004100 */
[----:B------:R-:W-:Y:S01]  /*1250*/  FADD.FTZ R21, R17, R18 ;  /* 0x0000001211157221 */ /* 0x000fe20000010000 */
[----:B------:R-:W-:Y:S01]  /*1260*/  FFMA.FTZ R20, R13, R18, R16 ;  /* 0x000000120d147223 */ /* 0x000fe20000010010 */
[----:B------:R-:W-:Y:S01]  /*1270*/  FADD.FTZ R19, R19, -UR13 ;  /* 0x8000000d13137e21 */ /* 0x000fe20008010000 */
[--C-:B------:R-:W-:Y:S02]  /*1280*/  HADD2.F32 R18, -RZ, R33.reuse.H0_H0 ;  /* 0x20000021ff127230 */ /* 0x100fe40000004100 */
[----:B------:R-:W-:Y:S01]  /*1290*/  FADD.FTZ R17, R22, -UR13 ;  /* 0x8000000d16117e21 */ /* 0x000fe20008010000 */
[----:B------:R-:W-:-:S02]  /*12a0*/  HADD2.F32 R16, -RZ, R33.H1_H1 ;  /* 0x30000021ff107230 */ /* 0x000fc40000004100 */
[----:B------:R-:W-:Y:S01]  /*12b0*/  FMUL.FTZ R19, R19, UR11 ;  /* 0x0000000b13137c20 */ /* 0x000fe20008410000 */
        /* <DEDUP_REMOVED lines=21> */
.L_x_936:
[----:B------:R-:W-:Y:S01]  /*1410*/  FFMA.FTZ R24, R15, R22, R20 ;  /* 0x000000160f187223 */ /* 0x000fe20000010014 */
[----:B------:R-:W-:Y:S01]  /*1420*/  FMUL.FTZ R20, R18, R31 ;  /* 0x0000001f12147220 */ /* 0x000fe20000410000 */
[----:B------:R-:W-:Y:S01]  /*1430*/  FADD.FTZ R21, R22, R21 ;  /* 0x0000001516157221 */ /* 0x000fe20000010000 */
[--C-:B------:R-:W-:Y:S02]  /*1440*/  HADD2.F32 R22, -RZ, R35.reuse.H1_H1 ;  /* 0x30000023ff167230 */ /* 0x100fe40000004100 */
[----:B------:R-:W-:Y:S01]  /*1450*/  FMUL.FTZ R25, R16, R7 ;  /* 0x0000000710197220 */ /* 0x000fe20000410000 */
[----:B------:R-:W-:Y:S01]  /*1460*/  FFMA.FTZ R24, R19, R20, R24 ;  /* 0x0000001413187223 */ /* 0x000fe20000010018 */
[----:B------:R-:W-:Y:S01]  /*1470*/  FADD.FTZ R20, R21, R20 ;  /* 0x0000001415147221 */ /* 0x000fe20000010000 */
[----:B------:R-:W-:Y:S02]  /*1480*/  HADD2.F32 R21, -RZ, R35.H0_H0 ;  /* 0x20000023ff157230 */ /* 0x000fe40000004100 */
[----:B------:R-:W-:Y:S01]  /*1490*/  FADD.FTZ R26, R22, -UR13 ;  /* 0x8000000d161a7e21 */ /* 0x000fe20008010000 */
[----:B------:R-:W-:Y:S01]  /*14a0*/  FFMA.FTZ R24, R17, R25, R24 ;  /* 0x0000001911187223 */ /* 0x000fe20000010018 */
[----:B------:R-:W-:Y:S01]  /*14b0*/  FADD.FTZ R25, R25, R20 ;  /* 0x0000001419197221 */ /* 0x000fe20000010000 */
[----:B------:R-:W-:-:S02]  /*14c0*/  HADD2.F32 R22, -RZ, R32.H0_H0 ;  /* 0x20000020ff167230 */ /* 0x000fc40000004100 */
[----:B------:R-:W-:Y:S01]  /*14d0*/  FADD.FTZ R21, R21, -UR13 ;  /* 0x8000000d15157e21 */ /* 0x000fe20008010000 */
[----:B------:R-:W-:-:S03]  /*14e0*/  HADD2.F32 R20, -RZ, R32.H1_H1 ;  /* 0x30000020ff147230 */ /* 0x000fc60000004100 */
        /* <DEDUP_REMOVED lines=21> */
.L_x_937:
[----:B------:R-:W-:Y:S01]  /*1640*/  FMUL.FTZ R26, R22, R31 ;  /* 0x0000001f161a7220 */ /* 0x000fe20000410000 */
[----:B------:R-:W-:Y:S01]  /*1650*/  FMUL.FTZ R29, R20, R7 ;  /* 0x00000007141d7220 */ /* 0x000fe20000410000 */
[----:B------:R-:W-:Y:S01]  /*1660*/  ISETP.GT.AND P0, PT, R4, 0x1e, PT ;  /* 0x0000001e0400780c */ /* 0x000fe20003f04270 */
[----:B------:R-:W0:Y:S01]  /*1670*/  S2UR UR17, SR_CgaCtaId ;  /* 0x00000000001179c3 */ /* 0x000e220000008800 */
[----:B------:R-:W-:Y:S01]  /*1680*/  FFMA.FTZ R24, R23, R26, R24 ;  /* 0x0000001a17187223 */ /* 0x000fe20000010018 */
[----:B------:R-:W-:Y:S01]  /*1690*/  FADD.FTZ R26, R25, R26 ;  /* 0x0000001a191a7221 */ /* 0x000fe20000010000 */
[----:B------:R-:W-:Y:S01]  /*16a0*/  UMOV UR10, 0x400 ;  /* 0x00000400000a7882 */ /* 0x000fe20000000000 */
[----:B------:R-:W-:Y:S01]  /*16b0*/  ISETP.NE.AND P3, PT, R45, RZ, PT ;  /* 0x000000ff2d00720c */ /* 0x000fe20003f65270 */
[----:B------:R-:W-:Y:S01]  /*16c0*/  FFMA.FTZ R28, R21, R29, R24 ;  /* 0x0000001d151c7223 */ /* 0x000fe20000010018 */
[----:B------:R-:W-:Y:S01]  /*16d0*/  FADD.FTZ R29, R29, R26 ;  /* 0x0000001a1d1d7221 */ /* 0x000fe20000010000 */
[----:B------:R-:W-:Y:S01]  /*16e0*/  FFMA.FTZ R26, R9, R8, RZ ;  /* 0x00000008091a7223 */ /* 0x000fe200000100ff */
[----:B------:R-:W-:Y:S01]  /*16f0*/  FADD.FTZ R9, RZ, R8 ;  /* 0x00000008ff097221 */ /* 0x000fe20000010000 */
[----:B------:R-:W-:Y:S01]  /*1700*/  FFMA.FTZ R8, R11, R10, RZ ;  /* 0x0000000a0b087223 */ /* 0x000fe200000100ff */
[----:B------:R-:W1:Y:S01]  /*1710*/  SHFL.DOWN PT, R25, R28, 0x1, 0x1f ;  /* 0x08201f001c197f89 */ /* 0x000e6200000e0000 */
[----:B------:R-:W-:Y:S01]  /*1720*/  FADD.FTZ R11, RZ, R10 ;  /* 0x0000000aff0b7221 */ /* 0x000fe20000010000 */
[----:B------:R-:W-:Y:S01]  /*1730*/  UIADD3 UR5, UR10, 0x50, URZ ;  /* 0x000000500a057890 */ /* 0x000fe2000fffe03f */
[----:B------:R-:W-:Y:S01]  /*1740*/  FFMA.FTZ R8, R15, R14, R8 ;  /* 0x0000000e0f087223 */ /* 0x000fe20000010008 */
[----:B------:R-:W2:Y:S01]  /*1750*/  SHFL.DOWN PT, R24, R29, 0x1, 0x1f ;  /* 0x08201f001d187f89 */ /* 0x000ea200000e0000 */
        /* <DEDUP_REMOVED lines=9> */
[----:B0-----:R-:W-:Y:S01]  /*17f0*/  ULEA UR5, UR17, UR5, 0x18 ;  /* 0x0000000511057291 */ /* 0x001fe2000f8ec03f */
        /* <DEDUP_REMOVED lines=37> */
[----:B------:R-:W-:-:S03]  /*1a50*/  FADD.FTZ R12, R29, R13 ;  /* 0x0000000d1d0c7221 */ /* 0x000fc60000010000 */
        /* <DEDUP_REMOVED lines=8> */
[----:B0-----:R-:W-:Y:S01]  /*1ae0*/  FADD.FTZ R28, R25, R22 ;  /* 0x00000016191c7221 */ /* 0x001fe20000010000 */
[----:B------:R-:W-:-:S07]  /*1af0*/  FADD.FTZ R29, R12, R23 ;  /* 0x000000170c1d7221 */ /* 0x000fce0000010000 */
.L_x_939:
[----:B------:R-:W-:Y:S05]  /*1b00*/  BSYNC B0 ;  /* 0x0000000000007941 */ /* 0x000fea0003800000 */
.L_x_938:
        /* <DEDUP_REMOVED lines=158> */
.L_x_941:
[----:B------:R-:W-:Y:S05]  /*24f0*/  BSYNC B0 ;  /* 0x0000000000007941 */ /* 0x000fea0003800000 */
.L_x_940:
        /* <DEDUP_REMOVED lines=19> */
.L_x_943:
[----:B------:R-:W-:Y:S05]  /*2630*/  BSYNC B0 ;  /* 0x0000000000007941 */ /* 0x000fea0003800000 */
.L_x_942:
        /* <DEDUP_REMOVED lines=31> */
.L_x_946:
[----:B--2---:R-:W2:Y:S04]  /*2830*/  LDG.E.STRONG.GPU R10, desc[UR14][R8.64] ;  /* 0x0000000e080a7981 */ /* 0x004ea8000c1ef900 */
[----:B--2---:R-:W-:Y:S01]  /*2840*/  CCTL.IVALL ;  /* 0x00000000ff00798f */ /* 0x004fe20002000000 */
[----:B------:R-:W-:Y:S05]  /*2850*/  YIELD ;  /* 0x0000000000007946 */ /* 0x000fea0003800000 */
[----:B------:R-:W-:-:S13]  /*2860*/  ISETP.NE.AND P0, PT, R10, R15, PT ;  /* 0x0000000f0a00720c */ /* 0x000fda0003f05270 */
[----:B------:R-:W-:Y:S05]  /*2870*/  @P0 BRA `(.L_x_946) ;  /* 0xfffffffc00ec0947 */ /* 0x000fea000383ffff */
.L_x_945:
        /* <DEDUP_REMOVED lines=16> */
.L_x_950:
        /* <DEDUP_REMOVED lines=115> */
.L_x_949:
        /* <DEDUP_REMOVED lines=12> */
[C---:B------:R-:W-:Y:S02]  /*3170*/  IADD3 R13, R15.reuse, 0x3, RZ ;  /* 0x000000030f0d7810 */ /* 0x040fe40007ffe0ff */
        /* <DEDUP_REMOVED lines=48> */
.L_x_951:
[----:B------:R-:W-:-:S13]  /*3480*/  ISETP.NE.OR P0, PT, R14, RZ, P0 ;  /* 0x000000ff0e00720c */ /* 0x000fda0000705670 */
[----:B------:R-:W-:Y:S05]  /*3490*/  @!P0 BRA `(.L_x_947) ;  /* 0x00000000007c8947 */ /* 0x000fea0003800000 */
.L_x_948:
[----:B------:R-:W-:-:S13]  /*34a0*/  ISETP.EQ.OR P6, PT, R15, UR16, P3 ;  /* 0x000000100f007c0c */ /* 0x000fda0009fc2670 */
[----:B------:R-:W-:-:S04]  /*34b0*/  @!P6 IMAD R9, R3, R15, R0 ;  /* 0x0000000f0309e224 */ /* 0x000fc800078e0200 */
[----:B------:R-:W-:-:S06]  /*34c0*/  @!P6 IMAD.WIDE.U32 R8, R9, 0x8, R16 ;  /* 0x000000080908e825 */ /* 0x000fcc00078e0010 */
[----:B------:R-:W0:Y:S01]  /*34d0*/  @!P6 LDG.E.64 R8, desc[UR14][R8.64] ;  /* 0x0000000e0808e981 */ /* 0x000e22000c1e1b00 */
[C---:B------:R-:W-:Y:S02]  /*34e0*/  IADD3 R11, R15.reuse, 0x1, RZ ;  /* 0x000000010f0b7810 */ /* 0x040fe40007ffe0ff */
[----:B------:R-:W-:Y:S02]  /*34f0*/  IADD3 R13, R15, 0x2, RZ ;  /* 0x000000020f0d7810 */ /* 0x000fe40007ffe0ff */
        /* <DEDUP_REMOVED lines=25> */
.L_x_947:
        /* <DEDUP_REMOVED lines=11> */
.L_x_953:
[----:B------:R-:W-:Y:S05]  /*3740*/  BSYNC B0 ;  /* 0x0000000000007941 */ /* 0x000fea0003800000 */
.L_x_952:
        /* <DEDUP_REMOVED lines=16> */
.L_x_944:
[----:B------:R-:W1:Y:S01]  /*3850*/  S2UR UR10, SR_CgaCtaId ;  /* 0x00000000000a79c3 */ /* 0x000e620000008800 */
[----:B------:R-:W-:Y:S01]  /*3860*/  UMOV UR5, 0x400 ;  /* 0x0000040000057882 */ /* 0x000fe20000000000 */
[----:B--2---:R-:W-:Y:S01]  /*3870*/  IMAD.WIDE.U32 R10, R45, 0x24924925, RZ ;  /* 0x249249252d0a7825 */ /* 0x004fe200078e00ff */
[----:B------:R-:W-:-:S03]  /*3880*/  ULDC.64 UR18, c[0x0][0x290] ;  /* 0x0000a40000127ab9 */ /* 0x000fc60000000a00 */
[--C-:B------:R-:W-:Y:S01]  /*3890*/  HADD2.F32 R14, -RZ, R39.reuse.H0_H0 ;  /* 0x20000027ff0e7230 */ /* 0x100fe20000004100 */
[-C--:B------:R-:W-:Y:S01]  /*38a0*/  IADD3 R10, R45, -R11.reuse, RZ ;  /* 0x8000000b2d0a7210 */ /* 0x080fe20007ffe0ff */
[----:B------:R-:W2:Y:S01]  /*38b0*/  LDC R13, c[0x0][0x2ac] ;  /* 0x0000ab00ff0d7b82 */ /* 0x000ea20000000800 */
[----:B------:R-:W-:Y:S02]  /*38c0*/  HADD2.F32 R39, -RZ, R39.H1_H1 ;  /* 0x30000027ff277230 */ /* 0x000fe40000004100 */
[----:B------:R-:W-:-:S04]  /*38d0*/  LEA.HI R10, R10, R11, RZ, 0x1f ;  /* 0x0000000b0a0a7211 */ /* 0x000fc800078ff8ff */
[----:B------:R-:W-:Y:S01]  /*38e0*/  SHF.R.U32.HI R10, RZ, 0x2, R10 ;  /* 0x00000002ff0a7819 */ /* 0x000fe2000001160a */
[----:B-1----:R-:W-:-:S04]  /*38f0*/  ULEA UR5, UR10, UR5, 0x18 ;  /* 0x000000050a057291 */ /* 0x002fc8000f8ec03f */
[----:B--2---:R-:W-:-:S05]  /*3900*/  IMAD R10, R13, UR16, R10 ;  /* 0x000000100d0a7c24 */ /* 0x004fca000f8e020a */
[----:B------:R-:W-:Y:S01]  /*3910*/  @!P3 STS.64 [UR5+0x48], R28 ;  /* 0x0000481cff00b988 */ /* 0x000fe20008000a05 */
[----:B------:R-:W-:Y:S01]  /*3920*/  BAR.SYNC.DEFER_BLOCKING 0x0 ;  /* 0x0000000000007b1d */ /* 0x000fe20000010000 */
[C---:B------:R-:W-:Y:S02]  /*3930*/  IADD3 R11, R10.reuse, 0x40, RZ ;  /* 0x000000400a0b7810 */ /* 0x040fe40007ffe0ff */
[----:B------:R-:W-:Y:S02]  /*3940*/  IADD3 R10, R10, 0x60, RZ ;  /* 0x000000600a0a7810 */ /* 0x000fe40007ffe0ff */
[----:B------:R-:W-:Y:S02]  /*3950*/  ISETP.GE.U32.AND P0, PT, R11, UR18, PT ;  /* 0x000000120b007c0c */ /* 0x000fe4000bf06070 */
[----:B------:R-:W-:Y:S02]  /*3960*/  SHF.R.S32.HI R11, RZ, 0x1f, R11 ;  /* 0x0000001fff0b7819 */ /* 0x000fe4000001140b */
[----:B------:R-:W-:-:S02]  /*3970*/  ISETP.GE.U32.AND P3, PT, R10, UR18, PT ;  /* 0x000000120a007c0c */ /* 0x000fc4000bf66070 */
[----:B------:R-:W-:Y:S01]  /*3980*/  ISETP.GE.AND.EX P0, PT, R11, UR19, PT, P0 ;  /* 0x000000130b007c0c */ /* 0x000fe2000bf06300 */
[--C-:B------:R-:W-:Y:S01]  /*3990*/  HADD2.F32 R11, -RZ, R38.reuse.H0_H0 ;  /* 0x20000026ff0b7230 */ /* 0x100fe20000004100 */
[----:B------:R-:W-:Y:S01]  /*39a0*/  SHF.R.S32.HI R10, RZ, 0x1f, R10 ;  /* 0x0000001fff0a7819 */ /* 0x000fe2000001140a */
[----:B------:R-:W-:-:S03]  /*39b0*/  HADD2.F32 R38, -RZ, R38.H1_H1 ;  /* 0x30000026ff267230 */ /* 0x000fc60000004100 */
[----:B------:R-:W-:Y:S01]  /*39c0*/  FADD.FTZ R11, R11, -UR13 ;  /* 0x8000000d0b0b7e21 */ /* 0x000fe20008010000 */
[----:B------:R-:W-:Y:S01]  /*39d0*/  ISETP.GE.AND.EX P3, PT, R10, UR19, PT, P3 ;  /* 0x000000130a007c0c */ /* 0x000fe2000bf66330 */
[----:B------:R-:W-:Y:S01]  /*39e0*/  FADD.FTZ R38, R38, -UR13 ;  /* 0x8000000d26267e21 */ /* 0x000fe20008010000 */
[--C-:B------:R-:W-:Y:S02]  /*39f0*/  HADD2.F32 R10, -RZ, R37.reuse.H1_H1 ;  /* 0x30000025ff0a7230 */ /* 0x100fe40000004100 */
[----:B------:R-:W-:Y:S01]  /*3a00*/  FMUL.FTZ R21, R11, UR11 ;  /* 0x0000000b0b157c20 */ /* 0x000fe20008410000 */
[----:B------:R-:W-:Y:S01]  /*3a10*/  FMUL.FTZ R38, R38, UR11 ;  /* 0x0000000b26267c20 */ /* 0x000fe20008410000 */
[----:B------:R-:W1:Y:S01]  /*3a20*/  LDS.64 R8, [UR5+0x48] ;  /* 0x00004805ff087984 */ /* 0x000e620008000a00 */
[----:B------:R-:W-:Y:S02]  /*3a30*/  ULDC UR5, c[0x0][0x2bc] ;  /* 0x0000af0000057ab9 */ /* 0x000fe40000000800 */
[----:B-1----:R-:W-:Y:S01]  /*3a40*/  FMUL.FTZ R12, R8, UR5 ;  /* 0x00000005080c7c20 */ /* 0x002fe20008410000 */
[----:B------:R-:W-:Y:S01]  /*3a50*/  FMUL.FTZ R13, R9, UR5 ;  /* 0x00000005090d7c20 */ /* 0x000fe20008410000 */
[----:B------:R-:W-:Y:S01]  /*3a60*/  HADD2.F32 R8, -RZ, R37.H0_H0 ;  /* 0x20000025ff087230 */ /* 0x000fe20000004100 */
[----:B------:R-:W-:Y:S06]  /*3a70*/  @!P4 BRA `(.L_x_954) ;  /* 0x000000000048c947 */ /* 0x000fec0003800000 */
[----:B------:R-:W-:Y:S01]  /*3a80*/  FFMA.FTZ R11, R38, R7, R6 ;  /* 0x00000007260b7223 */ /* 0x000fe20000010006 */
[----:B------:R-:W-:-:S03]  /*3a90*/  FFMA.FTZ R9, R21, R31, R30 ;  /* 0x0000001f15097223 */ /* 0x000fc6000001001e */
[----:B------:R-:W-:Y:S01]  /*3aa0*/  FMUL.FTZ R18, R11, -1.4426950216293334961 ;  /* 0xbfb8aa3b0b127820 */ /* 0x000fe20000410000 */
[----:B------:R-:W-:-:S05]  /*3ab0*/  FMUL.FTZ R15, R9, -1.4426950216293334961 ;  /* 0xbfb8aa3b090f7820 */ /* 0x000fca0000410000 */
[----:B------:R-:W1:Y:S08]  /*3ac0*/  MUFU.EX2 R18, R18 ;  /* 0x0000001200127308 */ /* 0x000e700000000800 */
[----:B------:R-:W2:Y:S01]  /*3ad0*/  MUFU.EX2 R15, R15 ;  /* 0x0000000f000f7308 */ /* 0x000ea20000000800 */
[----:B-1----:R-:W-:-:S07]  /*3ae0*/  FADD.FTZ R19, R18, 1 ;  /* 0x3f80000012137421 */ /* 0x002fce0000010000 */
[----:B------:R-:W1:Y:S01]  /*3af0*/  MUFU.RCP R19, R19 ;  /* 0x0000001300137308 */ /* 0x000e620000001000 */
[----:B--2---:R-:W-:-:S07]  /*3b00*/  FADD.FTZ R16, R15, 1 ;  /* 0x3f8000000f107421 */ /* 0x004fce0000010000 */
[----:B------:R-:W2:Y:S01]  /*3b10*/  MUFU.RCP R17, R16 ;  /* 0x0000001000117308 */ /* 0x000ea20000001000 */
[----:B-1----:R-:W-:Y:S01]  /*3b20*/  FADD.FTZ R22, -R19, 1 ;  /* 0x3f80000013167421 */ /* 0x002fe20000010100 */
[----:B------:R-:W-:-:S03]  /*3b30*/  FMUL.FTZ R10, R10, R19 ;  /* 0x000000130a0a7220 */ /* 0x000fc60000410000 */
[----:B------:R-:W-:Y:S01]  /*3b40*/  FFMA.FTZ R11, R11, R22, 1 ;  /* 0x3f8000000b0b7423 */ /* 0x000fe20000010016 */
[----:B--2---:R-:W-:Y:S01]  /*3b50*/  FADD.FTZ R20, -R17, 1 ;  /* 0x3f80000011147421 */ /* 0x004fe20000010100 */
[----:B------:R-:W-:Y:S02]  /*3b60*/  FMUL.FTZ R8, R8, R17 ;  /* 0x0000001108087220 */ /* 0x000fe40000410000 */
[----:B------:R-:W-:Y:S01]  /*3b70*/  FMUL.FTZ R10, R10, R11 ;  /* 0x0000000b0a0a7220 */ /* 0x000fe20000410000 */
[----:B------:R-:W-:-:S04]  /*3b80*/  FFMA.FTZ R9, R9, R20, 1 ;  /* 0x3f80000009097423 */ /* 0x000fc80000010014 */
[----:B------:R-:W-:-:S07]  /*3b90*/  FMUL.FTZ R8, R8, R9 ;  /* 0x0000000908087220 */ /* 0x000fce0000410000 */
.L_x_954:
        /* <DEDUP_REMOVED lines=21> */
.L_x_956:
[----:B------:R-:W-:Y:S05]  /*3cf0*/  BSYNC B0 ;  /* 0x0000000000007941 */ /* 0x000fea0003800000 */
.L_x_955:
[----:B------:R-:W-:Y:S01]  /*3d00*/  FADD.FTZ R14, R14, -UR13 ;  /* 0x8000000d0e0e7e21 */ /* 0x000fe20008010000 */
[----:B------:R-:W-:Y:S01]  /*3d10*/  FADD.FTZ R39, R39, -UR13 ;  /* 0x8000000d27277e21 */ /* 0x000fe20008010000 */
[--C-:B------:R-:W-:Y:S02]  /*3d20*/  HADD2.F32 R8, -RZ, R36.reuse.H0_H0 ;  /* 0x20000024ff087230 */ /* 0x100fe40000004100 */
[----:B------:R-:W-:Y:S02]  /*3d30*/  HADD2.F32 R36, -RZ, R36.H1_H1 ;  /* 0x30000024ff247230 */ /* 0x000fe40000004100 */
[----:B------:R-:W-:Y:S01]  /*3d40*/  FMUL.FTZ R21, R14, UR11 ;  /* 0x0000000b0e157c20 */ /* 0x000fe20008410000 */
[----:B------:R-:W-:Y:S01]  /*3d50*/  FMUL.FTZ R39, R39, UR11 ;  /* 0x0000000b27277c20 */ /* 0x000fe20008410000 */
[----:B------:R-:W-:Y:S06]  /*3d60*/  @!P4 BRA `(.L_x_957) ;  /* 0x000000000048c947 */ /* 0x000fec0003800000 */
[----:B-1----:R-:W-:Y:S01]  /*3d70*/  FFMA.FTZ R10, R39, R7, R6 ;  /* 0x00000007270a7223 */ /* 0x002fe20000010006 */
        /* <DEDUP_REMOVED lines=17> */
.L_x_957:
[----:B------:R-:W-:Y:S04]  /*3e90*/  BSSY B0, `(.L_x_958) ;  /* 0x0000016000007945 */ /* 0x000fe80003800000 */
[----:B------:R-:W-:Y:S05]  /*3ea0*/  @!P2 BRA `(.L_x_959) ;  /* 0x000000000050a947 */ /* 0x000fea0003800000 */
[----:B------:R-:W-:Y:S01]  /*3eb0*/  IADD3 R17, R44, 0x20, RZ ;  /* 0x000000202c117810 */ /* 0x000fe20007ffe0ff */
[C-C-:B------:R-:W-:Y:S01]  /*3ec0*/  FFMA.FTZ R9, R12.reuse, R21, R13.reuse ;  /* 0x000000150c097223 */ /* 0x140fe2000001000d */
[----:B------:R-:W-:Y:S01]  /*3ed0*/  ULDC.64 UR18, c[0x0][0x288] ;  /* 0x0000a20000127ab9 */ /* 0x000fe20000000a00 */
[----:B-1----:R-:W-:Y:S01]  /*3ee0*/  FFMA.FTZ R11, R12, R39, R13 ;  /* 0x000000270c0b7223 */ /* 0x002fe2000001000d */
[----:B------:R-:W-:Y:S01]  /*3ef0*/  SHF.R.S32.HI R14, RZ, 0x1f, R17 ;  /* 0x0000001fff0e7819 */ /* 0x000fe20000011411 */
[----:B------:R-:W-:Y:S01]  /*3f00*/  FFMA.FTZ R10, R8, R31, -R9 ;  /* 0x0000001f080a7223 */ /* 0x000fe20000010809 */
[----:B------:R-:W-:Y:S01]  /*3f10*/  MOV R8, R50 ;  /* 0x0000003200087202 */ /* 0x000fe20000000f00 */
[----:B------:R-:W-:Y:S01]  /*3f20*/  FFMA.FTZ R11, R36, R7, -R11 ;  /* 0x00000007240b7223 */ /* 0x000fe2000001080b */
[----:B------:R-:W-:Y:S01]  /*3f30*/  MOV R9, R53 ;  /* 0x0000003500097202 */ /* 0x000fe20000000f00 */
[----:B------:R-:W-:Y:S02]  /*3f40*/  IMAD R14, R14, UR18, RZ ;  /* 0x000000120e0e7c24 */ /* 0x000fe4000f8e02ff */
[----:B------:R-:W-:Y:S01]  /*3f50*/  FMUL.FTZ R15, R10, UR11 ;  /* 0x0000000b0a0f7c20 */ /* 0x000fe20008410000 */
[----:B------:R-:W-:-:S04]  /*3f60*/  IMAD.WIDE.U32 R8, R17, UR18, R8 ;  /* 0x0000001211087c25 */ /* 0x000fc8000f8e0008 */
        /* <DEDUP_REMOVED lines=8> */
.L_x_959:
[----:B------:R-:W-:Y:S05]  /*3ff0*/  BSYNC B0 ;  /* 0x0000000000007941 */ /* 0x000fea0003800000 */
.L_x_958:
[--C-:B------:R-:W-:Y:S01]  /*4000*/  HADD2.F32 R8, -RZ, R34.reuse.H0_H0 ;  /* 0x20000022ff087230 */ /* 0x100fe20000004100 */
[C---:B------:R-:W-:Y:S01]  /*4010*/  ISETP.LT.U32.AND P0, PT, R45.reuse, 0xe0, !P0 ;  /* 0x000000e02d00780c */ /* 0x040fe20004701070 */
[----:B------:R-:W-:Y:S01]  /*4020*/  HADD2.F32 R34, -RZ, R34.H1_H1 ;  /* 0x30000022ff227230 */ /* 0x000fe20000004100 */
[----:B------:R-:W-:Y:S01]  /*4030*/  ISETP.LT.U32.AND P3, PT, R45, 0xe0, !P3 ;  /* 0x000000e02d00780c */ /* 0x000fe20005f61070 */
[----:B-12---:R-:W-:Y:S02]  /*4040*/  HADD2.F32 R10, -RZ, R33.H0_H0 ;  /* 0x20000021ff0a7230 */ /* 0x006fe40000004100 */
[----:B------:R-:W-:Y:S01]  /*4050*/  FADD.FTZ R9, R8, -UR13 ;  /* 0x8000000d08097e21 */ /* 0x000fe20008010000 */
        /* <DEDUP_REMOVED lines=25> */
.L_x_960:
        /* <DEDUP_REMOVED lines=12> */
[----:B------:R-:W-:-:S04]  /*42b0*/  IMAD.WIDE.U32 R10, R16, UR18, R10 ;  /* 0x00000012100a7c25 */ /* 0x000fc8000f8e000a */
[----:B------:R-:W-:Y:S01]  /*42c0*/  IMAD R15, R16, UR19, R15 ;  /* 0x00000013100f7c24 */ /* 0x000fe2000f8e020f */
[----:B------:R-:W-:Y:S01]  /*42d0*/  ULDC.64 UR18, c[0x0][0x210] ;  /* 0x0000840000127ab9 */ /* 0x000fe20000000a00 */
[----:B------:R-:W-:Y:S01]  /*42e0*/  FMUL.FTZ R16, R9, UR11 ;  /* 0x0000000b09107c20 */ /* 0x000fe20008410000 */
[----:B------:R-:W-:Y:S01]  /*42f0*/  FMUL.FTZ R9, R14, UR11 ;  /* 0x0000000b0e097c20 */ /* 0x000fe20008410000 */
[C---:B------:R-:W-:Y:S02]  /*4300*/  LEA R14, P0, R10.reuse, UR18, 0x1 ;  /* 0x000000120a0e7c11 */ /* 0x040fe4000f8008ff */
[----:B------:R-:W-:Y:S02]  /*4310*/  IADD3 R15, R11, R15, RZ ;  /* 0x0000000f0b0f7210 */ /* 0x000fe40007ffe0ff */
[----:B------:R-:W-:Y:S02]  /*4320*/  F2FP.F16.F32.PACK_AB R9, R9, R16 ;  /* 0x000000100909723e */ /* 0x000fe400000000ff */
[----:B------:R-:W-:-:S05]  /*4330*/  LEA.HI.X R15, R10, UR19, R15, 0x1, P0 ;  /* 0x000000130a0f7c11 */ /* 0x000fca00080f0c0f */
[----:B------:R1:W-:Y:S02]  /*4340*/  STG.E desc[UR14][R14.64], R9 ;  /* 0x000000090e007986 */ /* 0x0003e4000c10190e */
.L_x_962:
[----:B------:R-:W-:Y:S05]  /*4350*/  BSYNC B0 ;  /* 0x0000000000007941 */ /* 0x000fea0003800000 */
.L_x_961:
[----:B-1----:R-:W-:Y:S01]  /*4360*/  FADD.FTZ R9, R8, -UR13 ;  /* 0x8000000d08097e21 */ /* 0x002fe20008010000 */
[----:B------:R-:W-:Y:S01]  /*4370*/  FADD.FTZ R35, R35, -UR13 ;  /* 0x8000000d23237e21 */ /* 0x000fe20008010000 */
[--C-:B------:R-:W-:Y:S02]  /*4380*/  HADD2.F32 R8, -RZ, R32.reuse.H0_H0 ;  /* 0x20000020ff087230 */ /* 0x100fe40000004100 */
        /* <DEDUP_REMOVED lines=22> */
.L_x_963:
        /* <DEDUP_REMOVED lines=20> */
.L_x_965:
[----:B------:R-:W-:Y:S05]  /*4630*/  BSYNC B0 ;  /* 0x0000000000007941 */ /* 0x000fea0003800000 */
.L_x_964:
[----:B------:R-:W-:Y:S02]  /*4640*/  IADD3 R40, R3, R40, RZ ;  /* 0x0000002803287210 */ /* 0x000fe40007ffe0ff */
[----:B------:R-:W-:Y:S02]  /*4650*/  IADD3 R41, R41, 0x1, RZ ;  /* 0x0000000129297810 */ /* 0x000fe40007ffe0ff */
[----:B------:R-:W-:-:S13]  /*4660*/  ISETP.GE.AND P0, PT, R40, UR4, PT ;  /* 0x0000000428007c0c */ /* 0x000fda000bf06270 */
[----:B------:R-:W-:Y:S05]  /*4670*/  @!P0 BRA `(.L_x_966) ;  /* 0xffffffbc00408947 */ /* 0x000fea000383ffff */
.L_x_931:
[----:B-1----:R-:W1:Y:S01]  /*4680*/  LDC R6, c[0x0][0xc] ;  /* 0x00000300ff067b82 */ /* 0x002e620000000800 */
[----:B------:R-:W-:Y:S01]  /*4690*/  ISETP.NE.AND P2, PT, R45, RZ, PT ;  /* 0x000000ff2d00720c */ /* 0x000fe20003f45270 */
[----:B------:R-:W-:Y:S06]  /*46a0*/  BSSY B0, `(.L_x_967) ;  /* 0x0000015000007945 */ /* 0x000fec0003800000 */
[----:B------:R-:W0:Y:S08]  /*46b0*/  LDC R7, c[0x0][0x10] ;  /* 0x00000400ff077b82 */ /* 0x000e300000000800 */
[----:B------:R-:W2:Y:S01]  /*46c0*/  LDC.64 R2, c[0x0][0x258] ;  /* 0x00009600ff027b82 */ /* 0x000ea20000000a00 */
[----:B-1----:R-:W-:-:S02]  /*46d0*/  IADD3 R4, R6, -0x1, RZ ;  /* 0xffffffff06047810 */ /* 0x002fc40007ffe0ff */
[----:B------:R-:W-:Y:S02]  /*46e0*/  ISETP.NE.AND P1, PT, R6, 0x1, PT ;  /* 0x000000010600780c */ /* 0x000fe40003f25270 */
[----:B------:R-:W-:Y:S02]  /*46f0*/  ISETP.NE.AND P0, PT, R4, UR16, PT ;  /* 0x0000001004007c0c */ /* 0x000fe4000bf05270 */
[C---:B0-----:R-:W-:Y:S02]  /*4700*/  IADD3 R5, R7.reuse, -0x1, RZ ;  /* 0xffffffff07057810 */ /* 0x041fe40007ffe0ff */
[----:B------:R-:W-:Y:S02]  /*4710*/  SHF.L.U32 R4, R7, 0x1, RZ ;  /* 0x0000000107047819 */ /* 0x000fe400000006ff */
[----:B------:R-:W-:Y:S02]  /*4720*/  ISETP.NE.OR P0, PT, R0, R5, P0 ;  /* 0x000000050000720c */ /* 0x000fe40000705670 */
        /* <DEDUP_REMOVED lines=12> */
.L_x_968:
[----:B------:R-:W-:Y:S05]  /*47f0*/  BSYNC B0 ;  /* 0x0000000000007941 */ /* 0x000fea0003800000 */
.L_x_967:
[----:B------:R-:W-:Y:S05]  /*4800*/  @P0 EXIT ;  /* 0x000000000000094d */ /* 0x000fea0003800000 */
[----:B------:R-:W-:Y:S05]  /*4810*/  @P2 BRA `(.L_x_969) ;  /* 0x0000000000202947 */ /* 0x000fea0003800000 */
[----:B------:R-:W-:-:S05]  /*4820*/  IMAD R0, R6, R7, RZ ;  /* 0x0000000706007224 */ /* 0x000fca00078e02ff */
[----:B------:R-:W-:-:S13]  /*4830*/  ISETP.NE.AND P0, PT, R0, -0x1, PT ;  /* 0xffffffff0000780c */ /* 0x000fda0003f05270 */
[----:B------:R-:W-:Y:S05]  /*4840*/  @!P0 BRA `(.L_x_969) ;  /* 0x0000000000148947 */ /* 0x000fea0003800000 */
.L_x_970:
[----:B0-----:R-:W2:Y:S04]  /*4850*/  LDG.E.STRONG.GPU R5, desc[UR14][R2.64] ;  /* 0x0000000e02057981 */ /* 0x001ea8000c1ef900 */
[----:B--2---:R-:W-:Y:S01]  /*4860*/  CCTL.IVALL ;  /* 0x00000000ff00798f */ /* 0x004fe20002000000 */
[----:B------:R-:W-:Y:S05]  /*4870*/  YIELD ;  /* 0x0000000000007946 */ /* 0x000fea0003800000 */
[----:B------:R-:W-:-:S13]  /*4880*/  ISETP.NE.AND P0, PT, R5, R0, PT ;  /* 0x000000000500720c */ /* 0x000fda0003f05270 */
[----:B------:R-:W-:Y:S05]  /*4890*/  @P0 BRA `(.L_x_970) ;  /* 0xfffffffc00ec0947 */ /* 0x000fea000383ffff */
.L_x_969:
[----:B------:R-:W-:Y:S05]  /*48a0*/  WARPSYNC.ALL ;  /* 0x0000000000007948 */ /* 0x000fea0003800000 */
[----:B0-----:R-:W0:Y:S08]  /*48b0*/  LDC.64 R2, c[0x0][0x288] ;  /* 0x0000a200ff027b82 */ /* 0x001e300000000a00 */
        /* <DEDUP_REMOVED lines=22> */
.L_x_971:
        /* <DEDUP_REMOVED lines=25> */
.L_x_972:
        /* <DEDUP_REMOVED lines=13> */
.L_x_3295:


//--------------------- .text._Z35group_norm_nhwc_bwd_one_pass_kernelI11Fp16IOBf16WLi256ELi14ELi224EEv26Group_norm_nhwc_bwd_params --------------------------
	.section	.text._Z35group_norm_nhwc_bwd_one_pass_kernelI11Fp16IOBf16WLi256ELi14ELi224EEv26Group_norm_nhwc_bwd_params,"ax",@progbits
	.align	128
        .global         _Z35group_norm_nhwc_bwd_one_pass_kernelI11Fp16IOBf16WLi256ELi14ELi224EEv26Group_norm_nhwc_bwd_params
        .type           _Z35group_norm_nhwc_bwd_one_pass_kernelI11Fp16IOBf16WLi256ELi14ELi224EEv26Group_norm_nhwc_bwd_params,@function
        .size           _Z35group_norm_nhwc_bwd_one_pass_kernelI11Fp16IOBf16WLi256ELi14ELi224EEv26Group_norm_nhwc_bwd_params,(.L_x_3296 - _Z35group_norm_nhwc_bwd_one_pass_kernelI11Fp16IOBf16WLi256ELi14ELi224EEv26Group_norm_nhwc_bwd_params)
        .other          _Z35group_norm_nhwc_bwd_one_pass_kernelI11Fp16IOBf16WLi256ELi14ELi224EEv26Group_norm_nhwc_bwd_params,@"STO_CUDA_ENTRY STV_DEFAULT"
_Z35group_norm_nhwc_bwd_one_pass_kernelI11Fp16IOBf16WLi256ELi14ELi224EEv26Group_norm_nhwc_bwd_params:
.text._Z35group_norm_nhwc_bwd_one_pass_kernelI11Fp16IOBf16WLi256ELi14ELi224EEv26Group_norm_nhwc_bwd_params:
        /* <DEDUP_REMOVED lines=68> */
.L_x_1024:
[----:B0-----:R-:W0:Y:S01]  /*0440*/  LDC R8, c[0x0][0x2a0] ;  /* 0x0000a800ff087b82 */ /* 0x001e220000000800 */
[----:B------:R-:W-:Y:S01]  /*0450*/  ISETP.NE.AND P6, PT, R49, RZ, PT ;  /* 0x000000ff3100720c */ /* 0x000fe20003fc5270 */
[----:B------:R-:W-:Y:S01]  /*0460*/  ULDC.64 UR10, c[0x0][0x298] ;  /* 0x0000a600000a7ab9 */ /* 0x000fe20000000a00 */
[C---:B------:R-:W-:Y:S02]  /*0470*/  IADD3 R19, R0.reuse, 0x20, RZ ;  /* 0x0000002000137810 */ /* 0x040fe40007ffe0ff */
[----:B------:R-:W-:Y:S02]  /*0480*/  IADD3 R21, R0, 0x40, RZ ;  /* 0x0000004000157810 */ /* 0x000fe40007ffe0ff */
[----:B------:R-:W-:Y:S01]  /*0490*/  SHF.R.S32.HI R17, RZ, 0x1f, R19 ;  /* 0x0000001fff117819 */ /* 0x000fe20000011413 */
[----:B------:R-:W1:Y:S08]  /*04a0*/  @P5 LDC.64 R32, c[0x0][0x230] ;  /* 0x00008c00ff205b82 */ /* 0x000e700000000a00 */
        /* <DEDUP_REMOVED lines=12> */
[----:B---3--:R-:W-:-:S07]  /*0570*/  HFMA2.MMA R2, -RZ, RZ, 0, 0 ;  /* 0x00000000ff027435 */ /* 0x008fce00000001ff */
[----:B------:R-:W3:Y:S01]  /*0580*/  @P3 LDC.64 R24, c[0x0][0x230] ;  /* 0x00008c00ff183b82 */ /* 0x000ee20000000a00 */
[----:B--2---:R-:W-:-:S07]  /*0590*/  IADD3 R6, RZ, -R3, RZ ;  /* 0x80000003ff067210 */ /* 0x004fce0007ffe0ff */
[----:B------:R-:W2:Y:S01]  /*05a0*/  @P3 LDC.64 R22, c[0x0][0x228] ;  /* 0x00008a00ff163b82 */ /* 0x000ea20000000a00 */
[----:B------:R-:W-:Y:S01]  /*05b0*/  IMAD R5, R6, R9, RZ ;  /* 0x0000000906057224 */ /* 0x000fe200078e02ff */
[----:B------:R-:W-:-:S03]  /*05c0*/  IABS R6, UR9 ;  /* 0x0000000900067c13 */ /* 0x000fc60008000000 */
[----:B------:R-:W-:Y:S01]  /*05d0*/  IMAD.HI.U32 R3, R3, R5, R2 ;  /* 0x0000000503037227 */ /* 0x000fe200078e0002 */
[----:B------:R-:W-:-:S05]  /*05e0*/  LOP3.LUT R2, R8, UR9, RZ, 0x3c, !PT ;  /* 0x0000000908027c12 */ /* 0x000fca000f8e3cff */
[----:B------:R-:W-:-:S05]  /*05f0*/  IMAD.HI.U32 R3, R3, R6, RZ ;  /* 0x0000000603037227 */ /* 0x000fca00078e00ff */
        /* <DEDUP_REMOVED lines=9> */
[----:B------:R-:W-:-:S11]  /*0690*/  SHF.R.S32.HI R4, RZ, 0x1f, R47 ;  /* 0x0000001fff047819 */ /* 0x000fd6000001142f */
        /* <DEDUP_REMOVED lines=8> */
[----:B------:R-:W-:-:S03]  /*0720*/  SEL R3, R2, R3, !P0 ;  /* 0x0000000302037207 */ /* 0x000fc60004000000 */
[----:B------:R-:W-:Y:S01]  /*0730*/  IMAD R5, R39, 0xe, RZ ;  /* 0x0000000e27057824 */ /* 0x000fe200078e02ff */
[----:B------:R-:W-:-:S04]  /*0740*/  SHF.R.S32.HI R2, RZ, 0x1f, R3 ;  /* 0x0000001fff027819 */ /* 0x000fc80000011403 */
[----:B------:R-:W-:Y:S01]  /*0750*/  IADD3 R8, P0, R47, R5, RZ ;  /* 0x000000052f087210 */ /* 0x000fe20007f1e0ff */
[----:B------:R-:W-:-:S03]  /*0760*/  IMAD R2, R2, UR10, RZ ;  /* 0x0000000a02027c24 */ /* 0x000fc6000f8e02ff */
[----:B------:R-:W-:Y:S01]  /*0770*/  LEA.HI.X.SX32 R9, R5, R4, 0x1, P0 ;  /* 0x0000000405097211 */ /* 0x000fe200000f0eff */
[----:B------:R-:W-:Y:S01]  /*0780*/  IMAD R11, R3, UR11, R2 ;  /* 0x0000000b030b7c24 */ /* 0x000fe2000f8e0202 */
[----:B------:R-:W0:Y:S01]  /*0790*/  @P5 LDC.64 R4, c[0x0][0x288] ;  /* 0x0000a200ff045b82 */ /* 0x000e220000000a00 */
[----:B------:R-:W-:Y:S02]  /*07a0*/  @P6 IMAD R2, R53, R12, RZ ;  /* 0x0000000c35026224 */ /* 0x000fe400078e02ff */
[----:B------:R-:W-:Y:S01]  /*07b0*/  IMAD.WIDE.U32 R8, R3, UR10, R8 ;  /* 0x0000000a03087c25 */ /* 0x000fe2000f8e0008 */
[----:B------:R-:W-:-:S03]  /*07c0*/  ULDC.64 UR10, c[0x0][0x290] ;  /* 0x0000a400000a7ab9 */ /* 0x000fc60000000a00 */
[----:B------:R-:W-:Y:S01]  /*07d0*/  @P6 IMAD R15, R0, R13, R2 ;  /* 0x0000000d000f6224 */ /* 0x000fe200078e0202 */
[----:B------:R-:W-:Y:S01]  /*07e0*/  IADD3 R11, R9, R11, RZ ;  /* 0x0000000b090b7210 */ /* 0x000fe20007ffe0ff */
[----:B------:R-:W1:Y:S01]  /*07f0*/  @P4 LDC.64 R2, c[0x0][0x288] ;  /* 0x0000a200ff024b82 */ /* 0x000e620000000a00 */
[----:B------:R-:W-:-:S05]  /*0800*/  @P6 MOV R10, R8 ;  /* 0x00000008000a6202 */ /* 0x000fca0000000f00 */
[----:B------:R-:W-:-:S05]  /*0810*/  @P6 IMAD.WIDE.U32 R12, R0, R12, R10 ;  /* 0x0000000c000c6225 */ /* 0x000fca00078e000a */
[----:B------:R-:W-:Y:S02]  /*0820*/  @P6 IADD3 R13, R13, R15, RZ ;  /* 0x0000000f0d0d6210 */ /* 0x000fe40007ffe0ff */
[C---:B------:R-:W-:Y:S02]  /*0830*/  @P6 SHF.L.U32 R15, R12.reuse, 0x1, RZ ;  /* 0x000000010c0f6819 */ /* 0x040fe400000006ff */
[----:B------:R-:W-:Y:S01]  /*0840*/  @P6 SHF.L.U64.HI R6, R12, 0x1, R13 ;  /* 0x000000010c066819 */ /* 0x000fe2000001020d */
[----:B0-----:R-:W-:Y:S01]  /*0850*/  @P5 IMAD R14, R17, R4, RZ ;  /* 0x00000004110e5224 */ /* 0x001fe200078e02ff */
[----:B------:R-:W-:Y:S02]  /*0860*/  @P5 MOV R12, R8 ;  /* 0x00000008000c5202 */ /* 0x000fe40000000f00 */
[----:B------:R-:W-:Y:S01]  /*0870*/  @P5 MOV R13, R11 ;  /* 0x0000000b000d5202 */ /* 0x000fe20000000f00 */
[----:B------:R-:W-:Y:S01]  /*0880*/  @P5 IMAD R17, R19, R5, R14 ;  /* 0x0000000513115224 */ /* 0x000fe200078e020e */
[----:B------:R-:W-:Y:S01]  /*0890*/  @P6 IADD3 R36, P0, R15, R36, RZ ;  /* 0x000000240f246210 */ /* 0x000fe20007f1e0ff */
[----:B------:R-:W-:Y:S01]  /*08a0*/  @P5 IMAD.WIDE.U32 R4, R19, R4, R12 ;  /* 0x0000000413045225 */ /* 0x000fe200078e000c */
[----:B------:R-:W-:-:S02]  /*08b0*/  SHF.R.S32.HI R13, RZ, 0x1f, R21 ;  /* 0x0000001fff0d7819 */ /* 0x000fc40000011415 */
[----:B------:R-:W-:Y:S02]  /*08c0*/  @P6 IADD3.X R37, R6, R37, RZ, P0, !PT ;  /* 0x0000002506256210 */ /* 0x000fe400007fe4ff */
[----:B----4-:R-:W-:Y:S01]  /*08d0*/  @P6 IADD3 R44, P0, R15, R44, RZ ;  /* 0x0000002c0f2c6210 */ /* 0x010fe20007f1e0ff */
[----:B-1----:R-:W-:Y:S01]  /*08e0*/  @P4 IMAD R12, R13, R2, RZ ;  /* 0x000000020d0c4224 */ /* 0x002fe200078e02ff */
[----:B------:R-:W-:Y:S02]  /*08f0*/  @P5 IADD3 R5, R5, R17, RZ ;  /* 0x0000001105055210 */ /* 0x000fe40007ffe0ff */
[----:B------:R-:W-:Y:S01]  /*0900*/  @P5 SHF.L.U32 R13, R4, 0x1, RZ ;  /* 0x00000001040d5819 */ /* 0x000fe200000006ff */
[----:B------:R-:W-:Y:S01]  /*0910*/  @P4 IMAD R15, R21, R3, R12 ;  /* 0x00000003150f4224 */ /* 0x000fe200078e020c */
[----:B------:R-:W-:Y:S02]  /*0920*/  @P6 IADD3.X R45, R6, R45, RZ, P0, !PT ;  /* 0x0000002d062d6210 */ /* 0x000fe400007fe4ff */
[----:B------:R-:W-:-:S02]  /*0930*/  @P5 SHF.L.U64.HI R6, R4, 0x1, R5 ;  /* 0x0000000104065819 */ /* 0x000fc40000010205 */
[----:B------:R-:W-:Y:S02]  /*0940*/  @P4 MOV R4, R8 ;  /* 0x0000000800044202 */ /* 0x000fe40000000f00 */
[----:B------:R-:W-:Y:S02]  /*0950*/  @P4 MOV R5, R11 ;  /* 0x0000000b00054202 */ /* 0x000fe40000000f00 */
[----:B------:R-:W-:Y:S02]  /*0960*/  @P5 IADD3 R32, P0, R13, R32, RZ ;  /* 0x000000200d205210 */ /* 0x000fe40007f1e0ff */
[----:B------:R-:W-:Y:S01]  /*0970*/  IADD3 R17, R0, 0x80, RZ ;  /* 0x0000008000117810 */ /* 0x000fe20007ffe0ff */
[----:B------:R-:W-:Y:S01]  /*0980*/  @P4 IMAD.WIDE.U32 R2, R21, R2, R4 ;  /* 0x0000000215024225 */ /* 0x000fe200078e0004 */
[----:B------:R-:W-:Y:S01]  /*0990*/  @P5 IADD3.X R33, R6, R33, RZ, P0, !PT ;  /* 0x0000002106215210 */ /* 0x000fe200007fe4ff */
[----:B------:R-:W0:Y:S01]  /*09a0*/  @P2 LDC.64 R20, c[0x0][0x230] ;  /* 0x00008c00ff142b82 */ /* 0x000e220000000a00 */
[----:B------:R-:W-:-:S02]  /*09b0*/  @P5 IADD3 R42, P0, R13, R42, RZ ;  /* 0x0000002a0d2a5210 */ /* 0x000fc40007f1e0ff */
[----:B------:R-:W-:Y:S02]  /*09c0*/  @P4 IADD3 R5, R3, R15, RZ ;  /* 0x0000000f03054210 */ /* 0x000fe40007ffe0ff */
[----:B------:R-:W-:Y:S02]  /*09d0*/  @P4 SHF.L.U32 R3, R2, 0x1, RZ ;  /* 0x0000000102034819 */ /* 0x000fe400000006ff */
[----:B------:R-:W-:Y:S01]  /*09e0*/  SHF.R.S32.HI R15, RZ, 0x1f, R51 ;  /* 0x0000001fff0f7819 */ /* 0x000fe20000011433 */
[----:B------:R-:W1:Y:S01]  /*09f0*/  @P2 LDC.64 R12, c[0x0][0x288] ;  /* 0x0000a200ff0c2b82 */ /* 0x000e620000000a00 */
[----:B------:R-:W-:Y:S02]  /*0a00*/  @P5 IADD3.X R43, R6, R43, RZ, P0, !PT ;  /* 0x0000002b062b5210 */ /* 0x000fe400007fe4ff */
[----:B------:R-:W-:Y:S01]  /*0a10*/  @P4 SHF.L.U64.HI R6, R2, 0x1, R5 ;  /* 0x0000000102064819 */ /* 0x000fe20000010205 */
[----:B------:R-:W-:Y:S01]  /*0a20*/  @P3 IMAD R2, R15, R30, RZ ;  /* 0x0000001e0f023224 */ /* 0x000fe200078e02ff */
[----:B------:R-:W-:Y:S01]  /*0a30*/  @P4 IADD3 R28, P0, R3, R28, RZ ;  /* 0x0000001c031c4210 */ /* 0x000fe20007f1e0ff */
[----:B------:R-:W-:Y:S01]  /*0a40*/  IMAD.WIDE.U32 R14, R7, 0x24924925, RZ ;  /* 0x24924925070e7825 */ /* 0x000fe200078e00ff */
[----:B------:R-:W-:Y:S01]  /*0a50*/  SHF.R.S32.HI R35, RZ, 0x1f, R17 ;  /* 0x0000001fff237819 */ /* 0x000fe20000011411 */
[----:B------:R-:W4:Y:S01]  /*0a60*/  @P1 LDC.64 R4, c[0x0][0x288] ;  /* 0x0000a200ff041b82 */ /* 0x000f220000000a00 */
[----:B------:R-:W-:Y:S01]  /*0a70*/  @P4 IADD3.X R29, R6, R29, RZ, P0, !PT ;  /* 0x0000001d061d4210 */ /* 0x000fe200007fe4ff */
[----:B------:R-:W-:Y:S01]  /*0a80*/  @P3 IMAD R19, R51, R31, R2 ;  /* 0x0000001f33133224 */ /* 0x000fe200078e0202 */
[----:B------:R-:W-:-:S02]  /*0a90*/  @P4 IADD3 R26, P0, R3, R26, RZ ;  /* 0x0000001a031a4210 */ /* 0x000fc40007f1e0ff */
[----:B------:R-:W-:Y:S02]  /*0aa0*/  @P3 MOV R2, R8 ;  /* 0x0000000800023202 */ /* 0x000fe40000000f00 */
[----:B------:R-:W-:Y:S02]  /*0ab0*/  @P3 MOV R3, R11 ;  /* 0x0000000b00033202 */ /* 0x000fe40000000f00 */
[----:B------:R-:W-:Y:S02]  /*0ac0*/  IADD3 R14, R7, -R15, RZ ;  /* 0x8000000f070e7210 */ /* 0x000fe40007ffe0ff */
[----:B------:R-:W-:Y:S01]  /*0ad0*/  @P4 IADD3.X R27, R6, R27, RZ, P0, !PT ;  /* 0x0000001b061b4210 */ /* 0x000fe200007fe4ff */
[----:B------:R-:W-:Y:S01]  /*0ae0*/  @P3 IMAD.WIDE.U32 R30, R51, R30, R2 ;  /* 0x0000001e331e3225 */ /* 0x000fe200078e0002 */
[----:B------:R-:W-:Y:S01]  /*0af0*/  LEA.HI R14, R14, R15, RZ, 0x1f ;  /* 0x0000000f0e0e7211 */ /* 0x000fe200078ff8ff */
[----:B------:R-:W0:Y:S01]  /*0b00*/  LDC R6, c[0x0][0x2ac] ;  /* 0x0000ab00ff067b82 */ /* 0x000e220000000800 */
[----:B------:R-:W-:Y:S01]  /*0b10*/  IADD3 R15, R0, 0xa0, RZ ;  /* 0x000000a0000f7810 */ /* 0x000fe20007ffe0ff */
[----:B-1----:R-:W-:Y:S01]  /*0b20*/  @P2 IMAD R2, R35, R12, RZ ;  /* 0x0000000c23022224 */ /* 0x002fe200078e02ff */
[----:B------:R-:W-:-:S02]  /*0b30*/  @P3 IADD3 R3, R31, R19, RZ ;  /* 0x000000131f033210 */ /* 0x000fc40007ffe0ff */
[C---:B------:R-:W-:Y:S01]  /*0b40*/  @P3 SHF.L.U32 R35, R30.reuse, 0x1, RZ ;  /* 0x000000011e233819 */ /* 0x040fe200000006ff */
[----:B------:R-:W-:Y:S01]  /*0b50*/  @P2 IMAD R31, R17, R13, R2 ;  /* 0x0000000d111f2224 */ /* 0x000fe200078e0202 */
[----:B------:R-:W-:Y:S01]  /*0b60*/  @P3 SHF.L.U64.HI R30, R30, 0x1, R3 ;  /* 0x000000011e1e3819 */ /* 0x000fe20000010203 */
[----:B------:R-:W1:Y:S01]  /*0b70*/  @P2 LDC.64 R18, c[0x0][0x228] ;  /* 0x00008a00ff122b82 */ /* 0x000e620000000a00 */
[----:B------:R-:W-:Y:S02]  /*0b80*/  @P2 MOV R2, R8 ;  /* 0x0000000800022202 */ /* 0x000fe40000000f00 */
[----:B------:R-:W-:Y:S02]  /*0b90*/  @P2 MOV R3, R11 ;  /* 0x0000000b00032202 */ /* 0x000fe40000000f00 */
[----:B---3--:R-:W-:Y:S02]  /*0ba0*/  @P3 IADD3 R24, P0, R35, R24, RZ ;  /* 0x0000001823183210 */ /* 0x008fe40007f1e0ff */
[----:B------:R-:W-:Y:S01]  /*0bb0*/  SHF.R.S32.HI R41, RZ, 0x1f, R15 ;  /* 0x0000001fff297819 */ /* 0x000fe2000001140f */
[----:B------:R-:W-:Y:S01]  /*0bc0*/  @P2 IMAD.WIDE.U32 R12, R17, R12, R2 ;  /* 0x0000000c110c2225 */ /* 0x000fe200078e0002 */
[----:B------:R-:W-:Y:S01]  /*0bd0*/  @P3 IADD3.X R25, R30, R25, RZ, P0, !PT ;  /* 0x000000191e193210 */ /* 0x000fe200007fe4ff */
[----:B------:R-:W3:Y:S01]  /*0be0*/  @P1 LDC.64 R16, c[0x0][0x230] ;  /* 0x00008c00ff101b82 */ /* 0x000ee20000000a00 */
[----:B--2---:R-:W-:Y:S01]  /*0bf0*/  @P3 IADD3 R22, P0, R35, R22, RZ ;  /* 0x0000001623163210 */ /* 0x004fe20007f1e0ff */
[----:B----4-:R-:W-:Y:S01]  /*0c00*/  @P1 IMAD R34, R41, R4, RZ ;  /* 0x0000000429221224 */ /* 0x010fe200078e02ff */
[----:B------:R-:W-:-:S02]  /*0c10*/  @P2 IADD3 R13, R13, R31, RZ ;  /* 0x0000001f0d0d2210 */ /* 0x000fc40007ffe0ff */
[----:B------:R-:W-:Y:S02]  /*0c20*/  CS2R R40, SRZ ;  /* 0x0000000000287805 */ /* 0x000fe4000001ff00 */
[----:B------:R-:W-:Y:S01]  /*0c30*/  @P3 IADD3.X R23, R30, R23, RZ, P0, !PT ;  /* 0x000000171e173210 */ /* 0x000fe200007fe4ff */
[----:B------:R-:W-:Y:S01]  /*0c40*/  @P1 IMAD R35, R15, R5, R34 ;  /* 0x000000050f231224 */ /* 0x000fe200078e0222 */
[C---:B------:R-:W-:Y:S01]  /*0c50*/  @P2 SHF.L.U32 R31, R12.reuse, 0x1, RZ ;  /* 0x000000010c1f2819 */ /* 0x040fe200000006ff */
[----:B------:R-:W2:Y:S01]  /*0c60*/  @P1 LDC.64 R2, c[0x0][0x228] ;  /* 0x00008a00ff021b82 */ /* 0x000ea20000000a00 */
[----:B------:R-:W-:Y:S02]  /*0c70*/  @P2 SHF.L.U64.HI R30, R12, 0x1, R13 ;  /* 0x000000010c1e2819 */ /* 0x000fe4000001020d */
[----:B------:R-:W-:Y:S02]  /*0c80*/  @P1 MOV R12, R8 ;  /* 0x00000008000c1202 */ /* 0x000fe40000000f00 */
[----:B------:R-:W-:-:S02]  /*0c90*/  @P1 MOV R13, R11 ;  /* 0x0000000b000d1202 */ /* 0x000fc40000000f00 */
[----:B0-----:R-:W-:Y:S02]  /*0ca0*/  @P2 IADD3 R20, P0, R31, R20, RZ ;  /* 0x000000141f142210 */ /* 0x001fe40007f1e0ff */
[----:B------:R-:W-:Y:S01]  /*0cb0*/  SHF.R.U32.HI R5, RZ, 0x2, R14 ;  /* 0x00000002ff057819 */ /* 0x000fe2000001160e */
[----:B------:R-:W-:Y:S01]  /*0cc0*/  @P1 IMAD.WIDE.U32 R12, R15, R4, R12 ;  /* 0x000000040f0c1225 */ /* 0x000fe200078e000c */
[----:B------:R-:W-:Y:S02]  /*0cd0*/  @P2 IADD3.X R21, R30, R21, RZ, P0, !PT ;  /* 0x000000151e152210 */ /* 0x000fe400007fe4ff */
[----:B-1----:R-:W-:Y:S01]  /*0ce0*/  @P2 IADD3 R18, P0, R31, R18, RZ ;  /* 0x000000121f122210 */ /* 0x002fe20007f1e0ff */
[----:B------:R-:W-:Y:S01]  /*0cf0*/  IMAD R5, R6, UR16, R5 ;  /* 0x0000001006057c24 */ /* 0x000fe2000f8e0205 */
[----:B------:R-:W-:Y:S02]  /*0d00*/  @P1 IADD3 R15, R13, R35, RZ ;  /* 0x000000230d0f1210 */ /* 0x000fe40007ffe0ff */
[----:B------:R-:W-:-:S02]  /*0d10*/  @P1 SHF.L.U32 R13, R12, 0x1, RZ ;  /* 0x000000010c0d1819 */ /* 0x000fc400000006ff */
[----:B------:R-:W-:Y:S01]  /*0d20*/  @P2 IADD3.X R19, R30, R19, RZ, P0, !PT ;  /* 0x000000131e132210 */ /* 0x000fe200007fe4ff */
[----:B------:R-:W-:Y:S01]  /*0d30*/  HFMA2.MMA R30, -RZ, RZ, 0, 0 ;  /* 0x00000000ff1e7435 */ /* 0x000fe200000001ff */
[----:B------:R-:W-:Y:S02]  /*0d40*/  @P1 SHF.L.U64.HI R12, R12, 0x1, R15 ;  /* 0x000000010c0c1819 */ /* 0x000fe4000001020f */
[----:B---3--:R-:W-:Y:S02]  /*0d50*/  @P1 IADD3 R16, P0, R13, R16, RZ ;  /* 0x000000100d101210 */ /* 0x008fe40007f1e0ff */
[----:B------:R-:W-:Y:S02]  /*0d60*/  IADD3 R5, R5, 0xc0, RZ ;  /* 0x000000c005057810 */ /* 0x000fe40007ffe0ff */
[----:B------:R-:W-:Y:S02]  /*0d70*/  @P1 IADD3.X R17, R12, R17, RZ, P0, !PT ;  /* 0x000000110c111210 */ /* 0x000fe400007fe4ff */
[----:B--2---:R-:W-:-:S02]  /*0d80*/  @P1 IADD3 R2, P0, R13, R2, RZ ;  /* 0x000000020d021210 */ /* 0x004fc40007f1e0ff */
[----:B------:R-:W-:Y:S02]  /*0d90*/  IADD3 R35, R0, 0xc0, RZ ;  /* 0x000000c000237810 */ /* 0x000fe40007ffe0ff */
[----:B------:R-:W-:Y:S02]  /*0da0*/  @P1 IADD3.X R3, R12, R3, RZ, P0, !PT ;  /* 0x000000030c031210 */ /* 0x000fe400007fe4ff */
[----:B------:R-:W-:Y:S02]  /*0db0*/  ISETP.GE.U32.AND P0, PT, R5, UR10, PT ;  /* 0x0000000a05007c0c */ /* 0x000fe4000bf06070 */
[----:B------:R-:W-:Y:S01]  /*0dc0*/  SHF.R.S32.HI R5, RZ, 0x1f, R5 ;  /* 0x0000001fff057819 */ /* 0x000fe20000011405 */
[----:B------:R-:W-:Y:S01]  /*0dd0*/  HFMA2.MMA R46, -RZ, RZ, 0, 0 ;  /* 0x00000000ff2e7435 */ /* 0x000fe200000001ff */
[----:B------:R-:W-:Y:S01]  /*0de0*/  SHF.R.S32.HI R15, RZ, 0x1f, R35 ;  /* 0x0000001fff0f7819 */ /* 0x000fe20000011423 */
[----:B------:R-:W-:Y:S01]  /*0df0*/  HFMA2.MMA R38, -RZ, RZ, 0, 0 ;  /* 0x00000000ff267435 */ /* 0x000fe200000001ff */
[----:B------:R-:W-:Y:S01]  /*0e00*/  ISETP.GE.AND.EX P0, PT, R5, UR11, PT, P0 ;  /* 0x0000000b05007c0c */ /* 0x000fe2000bf06300 */
[----:B------:R-:W-:Y:S01]  /*0e10*/  UMOV UR13, 0x3f800000 ;  /* 0x3f800000000d7882 */ /* 0x000fe20000000000 */
[----:B------:R-:W-:Y:S01]  /*0e20*/  BSSY B0, `(.L_x_974) ;  /* 0x0000063000007945 */ /* 0x000fe20003800000 */
[----:B------:R-:W5:Y:S01]  /*0e30*/  @P1 LDG.E R41, desc[UR14][R2.64] ;  /* 0x0000000e02291981 */ /* 0x000f62000c1e1900 */
[----:B------:R-:W-:-:S13]  /*0e40*/  ISETP.LT.U32.AND P0, PT, R7, 0xe0, !P0 ;  /* 0x000000e00700780c */ /* 0x000fda0004701070 */
[----:B------:R-:W0:Y:S01]  /*0e50*/  @P0 LDC.64 R12, c[0x0][0x288] ;  /* 0x0000a200ff0c0b82 */ /* 0x000e220000000a00 */
[----:B------:R-:W-:-:S07]  /*0e60*/  @P0 MOV R14, R8 ;  /* 0x00000008000e0202 */ /* 0x000fce0000000f00 */
[----:B------:R-:W1:Y:S01]  /*0e70*/  @P0 LDC.64 R4, c[0x0][0x230] ;  /* 0x00008c00ff040b82 */ /* 0x000e620000000a00 */
[----:B0-----:R-:W-:Y:S01]  /*0e80*/  @P0 IMAD R6, R15, R12, RZ ;  /* 0x0000000c0f060224 */ /* 0x001fe200078e02ff */
[----:B------:R-:W-:-:S03]  /*0e90*/  @P0 MOV R15, R11 ;  /* 0x0000000b000f0202 */ /* 0x000fc60000000f00 */
[C---:B------:R-:W-:Y:S02]  /*0ea0*/  @P0 IMAD R31, R35.reuse, R13, R6 ;  /* 0x0000000d231f0224 */ /* 0x040fe400078e0206 */
[----:B------:R-:W-:Y:S01]  /*0eb0*/  @P0 IMAD.WIDE.U32 R12, R35, R12, R14 ;  /* 0x0000000c230c0225 */ /* 0x000fe200078e000e */
[----:B------:R-:W-:-:S04]  /*0ec0*/  IADD3 R35, R0, 0xe0, RZ ;  /* 0x000000e000237810 */ /* 0x000fc80007ffe0ff */
[----:B------:R-:W-:Y:S02]  /*0ed0*/  @P0 IADD3 R13, R13, R31, RZ ;  /* 0x0000001f0d0d0210 */ /* 0x000fe40007ffe0ff */
[C---:B------:R-:W-:Y:S02]  /*0ee0*/  @P0 SHF.L.U32 R15, R12.reuse, 0x1, RZ ;  /* 0x000000010c0f0819 */ /* 0x040fe400000006ff */
[----:B------:R-:W-:Y:S02]  /*0ef0*/  @P0 SHF.L.U64.HI R6, R12, 0x1, R13 ;  /* 0x000000010c060819 */ /* 0x000fe4000001020d */
[----:B------:R-:W0:Y:S01]  /*0f00*/  @P0 LDC.64 R12, c[0x0][0x228] ;  /* 0x00008a00ff0c0b82 */ /* 0x000e220000000a00 */
[----:B-1----:R-:W-:-:S04]  /*0f10*/  @P0 IADD3 R4, P6, R15, R4, RZ ;  /* 0x000000040f040210 */ /* 0x002fc80007fde0ff */
[----:B------:R-:W-:Y:S02]  /*0f20*/  @P0 IADD3.X R5, R6, R5, RZ, P6, !PT ;  /* 0x0000000506050210 */ /* 0x000fe400037fe4ff */
[----:B------:R-:W-:-:S03]  /*0f30*/  SHF.R.S32.HI R50, RZ, 0x1f, R35 ;  /* 0x0000001fff327819 */ /* 0x000fc60000011423 */
[----:B------:R-:W5:Y:S01]  /*0f40*/  @P0 LDG.E R30, desc[UR14][R4.64] ;  /* 0x0000000e041e0981 */ /* 0x000f62000c1e1900 */
[----:B0-----:R-:W-:-:S04]  /*0f50*/  @P0 IADD3 R12, P6, R15, R12, RZ ;  /* 0x0000000c0f0c0210 */ /* 0x001fc80007fde0ff */
[----:B------:R-:W-:-:S05]  /*0f60*/  @P0 IADD3.X R13, R6, R13, RZ, P6, !PT ;  /* 0x0000000d060d0210 */ /* 0x000fca00037fe4ff */
[----:B------:R0:W5:Y:S01]  /*0f70*/  @P0 LDG.E R40, desc[UR14][R12.64] ;  /* 0x0000000e0c280981 */ /* 0x000162000c1e1900 */
[----:B------:R-:W-:-:S04]  /*0f80*/  ISETP.GE.U32.AND P0, PT, R35, UR10, PT ;  /* 0x0000000a23007c0c */ /* 0x000fc8000bf06070 */
[----:B------:R-:W-:Y:S01]  /*0f90*/  ISETP.GE.AND.EX P0, PT, R50, UR11, PT, P0 ;  /* 0x0000000b32007c0c */ /* 0x000fe2000bf06300 */
[----:B------:R-:W-:-:S03]  /*0fa0*/  ULDC.64 UR10, c[0x0][0x248] ;  /* 0x00009200000a7ab9 */ /* 0x000fc60000000a00 */
[----:B------:R-:W-:-:S13]  /*0fb0*/  ISETP.GT.U32.OR P0, PT, R7, 0xdf, P0 ;  /* 0x000000df0700780c */ /* 0x000fda0000704470 */
[----:B0-----:R-:W0:Y:S01]  /*0fc0*/  @!P0 LDC.64 R12, c[0x0][0x288] ;  /* 0x0000a200ff0c8b82 */ /* 0x001e220000000a00 */
[----:B------:R-:W-:Y:S02]  /*0fd0*/  @!P0 MOV R14, R8 ;  /* 0x00000008000e8202 */ /* 0x000fe40000000f00 */
[----:B------:R-:W-:-:S05]  /*0fe0*/  @!P0 MOV R15, R11 ;  /* 0x0000000b000f8202 */ /* 0x000fca0000000f00 */
[----:B------:R-:W1:Y:S01]  /*0ff0*/  @!P0 LDC.64 R4, c[0x0][0x230] ;  /* 0x00008c00ff048b82 */ /* 0x000e620000000a00 */
[-C--:B0-----:R-:W-:Y:S02]  /*1000*/  @!P0 IMAD R6, R50, R12.reuse, RZ ;  /* 0x0000000c32068224 */ /* 0x081fe400078e02ff */
[----:B------:R-:W-:-:S04]  /*1010*/  @!P0 IMAD.WIDE.U32 R14, R35, R12, R14 ;  /* 0x0000000c230e8225 */ /* 0x000fc800078e000e */
[----:B------:R-:W-:-:S05]  /*1020*/  @!P0 IMAD R31, R35, R13, R6 ;  /* 0x0000000d231f8224 */ /* 0x000fca00078e0206 */
        /* <DEDUP_REMOVED lines=12> */
[----:B------:R-:W-:Y:S02]  /*10f0*/  CS2R R34, SRZ ;  /* 0x0000000000227805 */ /* 0x000fe4000001ff00 */
[----:B------:R-:W-:Y:S01]  /*1100*/  MOV R31, RZ ;  /* 0x000000ff001f7202 */ /* 0x000fe20000000f00 */
[----:B------:R-:W5:Y:S04]  /*1110*/  @!P0 LDG.E R38, desc[UR14][R12.64] ;  /* 0x0000000e0c268981 */ /* 0x000f68000c1e1900 */
[----:B------:R-:W2:Y:S04]  /*1120*/  LDG.E.64 R14, desc[UR14][R14.64] ;  /* 0x0000000e0e0e7981 */ /* 0x000ea8000c1e1b00 */
[----:B------:R-:W5:Y:S04]  /*1130*/  @P3 LDG.E R34, desc[UR14][R24.64] ;  /* 0x0000000e18223981 */ /* 0x000f68000c1e1900 */
[----:B------:R0:W5:Y:S04]  /*1140*/  @P6 LDG.E R35, desc[UR14][R36.64] ;  /* 0x0000000e24236981 */ /* 0x000168000c1e1900 */
[----:B------:R1:W5:Y:S04]  /*1150*/  @P6 LDG.E R46, desc[UR14][R44.64] ;  /* 0x0000000e2c2e6981 */ /* 0x000368000c1e1900 */
[----:B------:R-:W5:Y:S01]  /*1160*/  @!P0 LDG.E R31, desc[UR14][R4.64] ;  /* 0x0000000e041f8981 */ /* 0x000f62000c1e1900 */
[----:B0-----:R-:W-:-:S02]  /*1170*/  CS2R R36, SRZ ;  /* 0x0000000000247805 */ /* 0x001fc4000001ff00 */
[----:B-1----:R-:W-:-:S04]  /*1180*/  CS2R R44, SRZ ;  /* 0x00000000002c7805 */ /* 0x002fc8000001ff00 */
[----:B------:R0:W5:Y:S04]  /*1190*/  @P5 LDG.E R36, desc[UR14][R32.64] ;  /* 0x0000000e20245981 */ /* 0x000168000c1e1900 */
[----:B------:R1:W5:Y:S04]  /*11a0*/  @P5 LDG.E R45, desc[UR14][R42.64] ;  /* 0x0000000e2a2d5981 */ /* 0x000368000c1e1900 */
[----:B------:R3:W5:Y:S01]  /*11b0*/  @P4 LDG.E R44, desc[UR14][R26.64] ;  /* 0x0000000e1a2c4981 */ /* 0x000762000c1e1900 */
[----:B0-----:R-:W-:-:S03]  /*11c0*/  CS2R R32, SRZ ;  /* 0x0000000000207805 */ /* 0x001fc6000001ff00 */
[----:B------:R3:W5:Y:S01]  /*11d0*/  @P2 LDG.E R37, desc[UR14][R20.64] ;  /* 0x0000000e14252981 */ /* 0x000762000c1e1900 */
[----:B-1----:R-:W-:-:S03]  /*11e0*/  CS2R R42, SRZ ;  /* 0x00000000002a7805 */ /* 0x002fc6000001ff00 */
[----:B------:R3:W5:Y:S04]  /*11f0*/  @P4 LDG.E R33, desc[UR14][R28.64] ;  /* 0x0000000e1c214981 */ /* 0x000768000c1e1900 */
[----:B------:R3:W5:Y:S04]  /*1200*/  @P3 LDG.E R43, desc[UR14][R22.64] ;  /* 0x0000000e162b3981 */ /* 0x000768000c1e1900 */
[----:B------:R3:W5:Y:S04]  /*1210*/  @P2 LDG.E R42, desc[UR14][R18.64] ;  /* 0x0000000e122a2981 */ /* 0x000768000c1e1900 */
[----:B------:R3:W5:Y:S01]  /*1220*/  @P1 LDG.E R32, desc[UR14][R16.64] ;  /* 0x0000000e10201981 */ /* 0x000762000c1e1900 */
[----:B------:R-:W-:-:S02]  /*1230*/  CS2R R2, SRZ ;  /* 0x0000000000027805 */ /* 0x000fc4000001ff00 */
[----:B------:R-:W-:Y:S02]  /*1240*/  CS2R R4, SRZ ;  /* 0x0000000000047805 */ /* 0x000fe4000001ff00 */
        /* <DEDUP_REMOVED lines=13> */
[----:B---3--:R-:W-:Y:S05]  /*1320*/  @P0 BRA `(.L_x_975) ;  /* 0x0000000000480947 */ /* 0x008fea0003800000 */
[----:B------:R-:W-:Y:S01]  /*1330*/  ULDC.U8 UR10, c[0x0][0x2a4] ;  /* 0x0000a900000a7ab9 */ /* 0x000fe20000000000 */
[----:B------:R-:W0:Y:S01]  /*1340*/  LDC.64 R14, c[0x0][0x238] ;  /* 0x00008e00ff0e7b82 */ /* 0x000e220000000a00 */
[----:B------:R-:W-:Y:S01]  /*1350*/  ISETP.NE.AND P0, PT, RZ, UR10, PT ;  /* 0x0000000aff007c0c */ /* 0x000fe2000bf05270 */
[----:B------:R-:W-:-:S05]  /*1360*/  IMAD R2, R39, 0xe, RZ ;  /* 0x0000000e27027824 */ /* 0x000fca00078e02ff */
[----:B------:R-:W-:-:S04]  /*1370*/  IADD3 R5, R47, R2, RZ ;  /* 0x000000022f057210 */ /* 0x000fc80007ffe0ff */
[----:B------:R-:W-:-:S03]  /*1380*/  SHF.R.S32.HI R2, RZ, 0x1f, R5 ;  /* 0x0000001fff027819 */ /* 0x000fc60000011405 */
        /* <DEDUP_REMOVED lines=12> */
.L_x_975:
[----:B------:R-:W-:Y:S05]  /*1450*/  BSYNC B0 ;  /* 0x0000000000007941 */ /* 0x000fea0003800000 */
.L_x_974:
[----:B------:R-:W-:Y:S01]  /*1460*/  ULDC.U8 UR10, c[0x0][0x2a4] ;  /* 0x0000a900000a7ab9 */ /* 0x000fe20000000000 */
[--C-:B-----5:R-:W-:Y:S01]  /*1470*/  HADD2.F32 R6, -RZ, R35.reuse.H0_H0 ;  /* 0x20000023ff067230 */ /* 0x120fe20000004100 */
[----:B------:R-:W-:Y:S01]  /*1480*/  ISETP.NE.AND P0, PT, RZ, UR10, PT ;  /* 0x0000000aff007c0c */ /* 0x000fe2000bf05270 */
[----:B------:R-:W-:Y:S02]  /*1490*/  HADD2.F32 R13, -RZ, R35.H1_H1 ;  /* 0x30000023ff0d7230 */ /* 0x000fe40000004100 */
[--C-:B------:R-:W-:Y:S02]  /*14a0*/  HADD2.F32 R16, -RZ, R36.reuse.H0_H0 ;  /* 0x20000024ff107230 */ /* 0x100fe40000004100 */
[----:B------:R-:W-:Y:S01]  /*14b0*/  FADD.FTZ R6, R6, -UR17 ;  /* 0x8000001106067e21 */ /* 0x000fe20008010000 */
[----:B------:R-:W-:Y:S02]  /*14c0*/  HADD2.F32 R20, -RZ, R36.H1_H1 ;  /* 0x30000024ff147230 */ /* 0x000fe40000004100 */
[----:B------:R-:W-:Y:S01]  /*14d0*/  FADD.FTZ R13, R13, -UR17 ;  /* 0x800000110d0d7e21 */ /* 0x000fe20008010000 */
[--C-:B------:R-:W-:Y:S01]  /*14e0*/  HADD2.F32 R19, -RZ, R46.reuse.H0_H0 ;  /* 0x2000002eff137230 */ /* 0x100fe20000004100 */
[----:B------:R-:W-:Y:S01]  /*14f0*/  P2R R48, PR, RZ, 0x1 ;  /* 0x00000001ff307803 */ /* 0x000fe20000000000 */
[----:B------:R-:W-:-:S02]  /*1500*/  HADD2.F32 R14, -RZ, R46.H1_H1 ;  /* 0x3000002eff0e7230 */ /* 0x000fc40000004100 */
        /* <DEDUP_REMOVED lines=25> */
.L_x_976:
        /* <DEDUP_REMOVED lines=26> */
.L_x_977:
[----:B------:R-:W-:Y:S01]  /*1840*/  FFMA.FTZ R20, R13, R18, R6 ;  /* 0x000000120d147223 */ /* 0x000fe20000010006 */
[----:B------:R-:W-:Y:S01]  /*1850*/  FADD.FTZ R6, RZ, R19 ;  /* 0x00000013ff067221 */ /* 0x000fe20000010000 */
[----:B------:R-:W-:Y:S01]  /*1860*/  FMUL.FTZ R19, R17, R2 ;  /* 0x0000000211137220 */ /* 0x000fe20000410000 */
[----:B------:R-:W-:Y:S01]  /*1870*/  FFMA.FTZ R21, R16, R17, R21 ;  /* 0x0000001110157223 */ /* 0x000fe20000010015 */
[----:B------:R-:W-:Y:S01]  /*1880*/  FADD.FTZ R18, R18, R23 ;  /* 0x0000001712127221 */ /* 0x000fe20000010000 */
[----:B------:R-:W-:Y:S01]  /*1890*/  FADD.FTZ R17, R6, R17 ;  /* 0x0000001106117221 */ /* 0x000fe20000010000 */
[----:B------:R-:W-:Y:S01]  /*18a0*/  FFMA.FTZ R25, R16, R19, R20 ;  /* 0x0000001310197223 */ /* 0x000fe20000010014 */
[--C-:B------:R-:W-:Y:S02]  /*18b0*/  HADD2.F32 R16, -RZ, R33.reuse.H0_H0 ;  /* 0x20000021ff107230 */ /* 0x100fe40000004100 */
[----:B------:R-:W-:Y:S01]  /*18c0*/  FFMA.FTZ R6, R13, R14, RZ ;  /* 0x0000000e0d067223 */ /* 0x000fe200000100ff */
[----:B------:R-:W-:-:S02]  /*18d0*/  HADD2.F32 R20, -RZ, R33.H1_H1 ;  /* 0x30000021ff147230 */ /* 0x000fc40000004100 */
[----:B------:R-:W-:Y:S01]  /*18e0*/  FADD.FTZ R23, RZ, R14 ;  /* 0x0000000eff177221 */ /* 0x000fe20000010000 */
[----:B------:R-:W-:Y:S01]  /*18f0*/  FMUL.FTZ R14, R12, R5 ;  /* 0x000000050c0e7220 */ /* 0x000fe20000410000 */
[----:B------:R-:W-:Y:S01]  /*1900*/  FADD.FTZ R16, R16, -UR17 ;  /* 0x8000001110107e21 */ /* 0x000fe20008010000 */
[----:B------:R-:W-:Y:S01]  /*1910*/  FFMA.FTZ R13, R15, R12, R6 ;  /* 0x0000000c0f0d7223 */ /* 0x000fe20000010006 */
[----:B------:R-:W-:Y:S01]  /*1920*/  FADD.FTZ R22, R20, -UR17 ;  /* 0x8000001114167e21 */ /* 0x000fe20008010000 */
[----:B------:R-:W-:Y:S01]  /*1930*/  FADD.FTZ R6, R23, R12 ;  /* 0x0000000c17067221 */ /* 0x000fe20000010000 */
[----:B------:R-:W-:Y:S01]  /*1940*/  FADD.FTZ R19, R18, R19 ;  /* 0x0000001312137221 */ /* 0x000fe20000010000 */
[----:B------:R-:W-:Y:S01]  /*1950*/  FFMA.FTZ R12, R15, R14, R25 ;  /* 0x0000000e0f0c7223 */ /* 0x000fe20000010019 */
        /* <DEDUP_REMOVED lines=23> */
.L_x_978:
[----:B------:R-:W-:Y:S01]  /*1ad0*/  FMUL.FTZ R23, R20, R2 ;  /* 0x0000000214177220 */ /* 0x000fe20000410000 */
[----:B------:R-:W-:Y:S01]  /*1ae0*/  FADD.FTZ R22, R14, R19 ;  /* 0x000000130e167221 */ /* 0x000fe20000010000 */
[----:B------:R-:W-:Y:S01]  /*1af0*/  FADD.FTZ R6, R6, R15 ;  /* 0x0000000f06067221 */ /* 0x000fe20000010000 */
[----:B------:R-:W-:Y:S01]  /*1b00*/  FADD.FTZ R17, R17, R20 ;  /* 0x0000001411117221 */ /* 0x000fe20000010000 */
[----:B------:R-:W-:Y:S01]  /*1b10*/  FFMA.FTZ R19, R18, R23, R12 ;  /* 0x0000001712137223 */ /* 0x000fe2000001000c */
[----:B------:R-:W-:Y:S01]  /*1b20*/  FFMA.FTZ R12, R16, R15, R13 ;  /* 0x0000000f100c7223 */ /* 0x000fe2000001000d */
        /* <DEDUP_REMOVED lines=26> */
[----:B-1----:R-:W-:Y:S01]  /*1cd0*/  FMUL.FTZ R21, R21, R26 ;  /* 0x0000001a15157220 */ /* 0x002fe20000410000 */
[----:B------:R-:W-:Y:S01]  /*1ce0*/  FADD.FTZ R29, -R26, 1 ;  /* 0x3f8000001a1d7421 */ /* 0x000fe20000010100 */
[----:B------:R-:W-:-:S03]  /*1cf0*/  FADD.FTZ R26, -R28, 1 ;  /* 0x3f8000001c1a7421 */ /* 0x000fc60000010100 */
[----:B------:R-:W-:Y:S01]  /*1d00*/  FFMA.FTZ R20, R20, R29, 1 ;  /* 0x3f80000014147423 */ /* 0x000fe2000001001d */
[----:B------:R-:W-:-:S03]  /*1d10*/  FFMA.FTZ R26, R18, R26, 1 ;  /* 0x3f800000121a7423 */ /* 0x000fc6000001001a */
[----:B------:R-:W-:Y:S01]  /*1d20*/  FMUL.FTZ R21, R21, R20 ;  /* 0x0000001415157220 */ /* 0x000fe20000410000 */
[----:B------:R-:W-:-:S07]  /*1d30*/  FMUL.FTZ R13, R13, R26 ;  /* 0x0000001a0d0d7220 */ /* 0x000fce0000410000 */
.L_x_979:
[----:B------:R-:W-:Y:S01]  /*1d40*/  FMUL.FTZ R25, R21, R2 ;  /* 0x0000000215197220 */ /* 0x000fe20000410000 */
[----:B------:R-:W-:Y:S02]  /*1d50*/  HADD2.F32 R20, -RZ, R37.H1_H1 ;  /* 0x30000025ff147230 */ /* 0x000fe40000004100 */
[----:B------:R-:W-:Y:S01]  /*1d60*/  FADD.FTZ R18, R17, R21 ;  /* 0x0000001511127221 */ /* 0x000fe20000010000 */
[----:B------:R-:W-:Y:S01]  /*1d70*/  FADD.FTZ R16, R16, -UR17 ;  /* 0x8000001110107e21 */ /* 0x000fe20008010000 */
[----:B------:R-:W-:Y:S01]  /*1d80*/  FADD.FTZ R17, R19, R25 ;  /* 0x0000001913117221 */ /* 0x000fe20000010000 */
[C---:B------:R-:W-:Y:S01]  /*1d90*/  FFMA.FTZ R14, R23.reuse, R21, R14 ;  /* 0x00000015170e7223 */ /* 0x040fe2000001000e */
[----:B------:R-:W-:Y:S01]  /*1da0*/  FADD.FTZ R19, R20, -UR17 ;  /* 0x8000001114137e21 */ /* 0x000fe20008010000 */
[----:B------:R-:W-:Y:S01]  /*1db0*/  FFMA.FTZ R22, R23, R25, R22 ;  /* 0x0000001917167223 */ /* 0x000fe20000010016 */
        /* <DEDUP_REMOVED lines=24> */
.L_x_980:
[----:B------:R-:W-:Y:S01]  /*1f40*/  FFMA.FTZ R27, R15, R24, R22 ;  /* 0x000000180f1b7223 */ /* 0x000fe20000010016 */
[----:B------:R-:W-:Y:S01]  /*1f50*/  FADD.FTZ R22, R24, R17 ;  /* 0x0000001118167221 */ /* 0x000fe20000010000 */
[----:B------:R-:W-:Y:S01]  /*1f60*/  FMUL.FTZ R25, R21, R2 ;  /* 0x0000000215197220 */ /* 0x000fe20000410000 */
[--C-:B------:R-:W-:Y:S02]  /*1f70*/  HADD2.F32 R17, -RZ, R32.reuse.H0_H0 ;  /* 0x20000020ff117230 */ /* 0x100fe40000004100 */
[----:B------:R-:W-:Y:S01]  /*1f80*/  FFMA.FTZ R12, R15, R13, R12 ;  /* 0x0000000d0f0c7223 */ /* 0x000fe2000001000c */
[----:B------:R-:W-:Y:S02]  /*1f90*/  HADD2.F32 R24, -RZ, R32.H1_H1 ;  /* 0x30000020ff187230 */ /* 0x000fe40000004100 */
[----:B------:R-:W-:Y:S01]  /*1fa0*/  FADD.FTZ R23, R6, R13 ;  /* 0x0000000d06177221 */ /* 0x000fe20000010000 */
[----:B------:R-:W-:Y:S01]  /*1fb0*/  FFMA.FTZ R6, R16, R25, R27 ;  /* 0x0000001910067223 */ /* 0x000fe2000001001b */
[----:B------:R-:W-:Y:S01]  /*1fc0*/  FMUL.FTZ R15, R20, R5 ;  /* 0x00000005140f7220 */ /* 0x000fe20000410000 */
[----:B------:R-:W-:Y:S01]  /*1fd0*/  FFMA.FTZ R13, R16, R21, R14 ;  /* 0x00000015100d7223 */ /* 0x000fe2000001000e */
[----:B------:R-:W-:Y:S01]  /*1fe0*/  FADD.FTZ R22, R22, R25 ;  /* 0x0000001916167221 */ /* 0x000fe20000010000 */
        /* <DEDUP_REMOVED lines=27> */
.L_x_981:
[----:B------:R-:W-:Y:S01]  /*21a0*/  FMUL.FTZ R27, R14, R2 ;  /* 0x000000020e1b7220 */ /* 0x000fe20000410000 */
[----:B------:R-:W-:Y:S01]  /*21b0*/  FFMA.FTZ R19, R19, R20, R12 ;  /* 0x0000001413137223 */ /* 0x000fe2000001000c */
[----:B------:R-:W-:Y:S01]  /*21c0*/  FMUL.FTZ R22, R15, R5 ;  /* 0x000000050f167220 */ /* 0x000fe20000410000 */
[--C-:B------:R-:W-:Y:S02]  /*21d0*/  HADD2.F32 R24, -RZ, R30.reuse.H1_H1 ;  /* 0x3000001eff187230 */ /* 0x100fe40000004100 */
[----:B------:R-:W-:Y:S01]  /*21e0*/  FFMA.FTZ R12, R16, R27, R25 ;  /* 0x0000001b100c7223 */ /* 0x000fe20000010019 */
[----:B------:R-:W-:Y:S01]  /*21f0*/  FADD.FTZ R27, R6, R27 ;  /* 0x0000001b061b7221 */ /* 0x000fe20000010000 */
[----:B------:R-:W-:Y:S02]  /*2200*/  HADD2.F32 R6, -RZ, R30.H0_H0 ;  /* 0x2000001eff067230 */ /* 0x000fe40000004100 */
[----:B------:R-:W-:Y:S01]  /*2210*/  FADD.FTZ R18, R18, R21 ;  /* 0x0000001512127221 */ /* 0x000fe20000010000 */
[----:B------:R-:W-:Y:S01]  /*2220*/  FFMA.FTZ R21, R17, R22, R12 ;  /* 0x0000001611157223 */ /* 0x000fe2000001000c */
[----:B------:R-:W-:Y:S01]  /*2230*/  FADD.FTZ R25, R24, -UR17 ;  /* 0x8000001118197e21 */ /* 0x000fe20008010000 */
[----:B------:R-:W-:Y:S01]  /*2240*/  FADD.FTZ R20, R23, R20 ;  /* 0x0000001417147221 */ /* 0x000fe20000010000 */
[----:B------:R-:W-:Y:S01]  /*2250*/  FADD.FTZ R12, R6, -UR17 ;  /* 0x80000011060c7e21 */ /* 0x000fe20008010000 */
        /* <DEDUP_REMOVED lines=24> */
.L_x_982:
[----:B------:R-:W-:Y:S01]  /*23e0*/  FFMA.FTZ R13, R16, R14, R13 ;  /* 0x0000000e100d7223 */ /* 0x000fe2000001000d */
[----:B------:R-:W-:Y:S01]  /*23f0*/  FADD.FTZ R27, R18, R14 ;  /* 0x0000000e121b7221 */ /* 0x000fe20000010000 */
[----:B------:R-:W-:Y:S01]  /*2400*/  FMUL.FTZ R29, R6, R2 ;  /* 0x00000002061d7220 */ /* 0x000fe20000410000 */
[--C-:B------:R-:W-:Y:S02]  /*2410*/  HADD2.F32 R14, -RZ, R31.reuse.H0_H0 ;  /* 0x2000001fff0e7230 */ /* 0x100fe40000004100 */
[----:B------:R-:W-:Y:S01]  /*2420*/  FMUL.FTZ R18, R23, R5 ;  /* 0x0000000517127220 */ /* 0x000fe20000410000 */
[----:B------:R-:W-:Y:S02]  /*2430*/  HADD2.F32 R16, -RZ, R31.H1_H1 ;  /* 0x3000001fff107230 */ /* 0x000fe40000004100 */
[----:B------:R-:W-:Y:S01]  /*2440*/  FFMA.FTZ R12, R24, R29, R21 ;  /* 0x0000001d180c7223 */ /* 0x000fe20000010015 */
[----:B------:R-:W-:Y:S01]  /*2450*/  FADD.FTZ R21, R22, R29 ;  /* 0x0000001d16157221 */ /* 0x000fe20000010000 */
[----:B------:R-:W-:Y:S01]  /*2460*/  FADD.FTZ R14, R14, -UR17 ;  /* 0x800000110e0e7e21 */ /* 0x000fe20008010000 */
[----:B------:R-:W-:Y:S01]  /*2470*/  FADD.FTZ R16, R16, -UR17 ;  /* 0x8000001110107e21 */ /* 0x000fe20008010000 */
[----:B------:R-:W-:-:S02]  /*2480*/  FFMA.FTZ R29, R25, R18, R12 ;  /* 0x00000012191d7223 */ /* 0x000fc4000001000c */
[----:B------:R-:W-:Y:S01]  /*2490*/  FMUL.FTZ R12, R14, UR13 ;  /* 0x0000000d0e0c7c20 */ /* 0x000fe20008410000 */
[----:B------:R-:W-:Y:S01]  /*24a0*/  FADD.FTZ R18, R18, R21 ;  /* 0x0000001512127221 */ /* 0x000fe20000010000 */
[----:B------:R-:W-:Y:S01]  /*24b0*/  FMUL.FTZ R14, R16, UR13 ;  /* 0x0000000d100e7c20 */ /* 0x000fe20008410000 */
[--C-:B------:R-:W-:Y:S02]  /*24c0*/  HADD2.F32 R21, -RZ, R38.reuse.H0_H0 ;  /* 0x20000026ff157230 */ /* 0x100fe40000004100 */
        /* <DEDUP_REMOVED lines=20> */
.L_x_983:
        /* <DEDUP_REMOVED lines=70> */
.L_x_985:
[----:B------:R-:W-:Y:S05]  /*2a70*/  BSYNC B0 ;  /* 0x0000000000007941 */ /* 0x000fea0003800000 */
.L_x_984:
        /* <DEDUP_REMOVED lines=159> */
.L_x_987:
[----:B------:R-:W-:Y:S05]  /*3470*/  BSYNC B0 ;  /* 0x0000000000007941 */ /* 0x000fea0003800000 */
.L_x_986:
        /* <DEDUP_REMOVED lines=19> */
.L_x_989:
[----:B------:R-:W-:Y:S05]  /*35b0*/  BSYNC B0 ;  /* 0x0000000000007941 */ /* 0x000fea0003800000 */
.L_x_988:
        /* <DEDUP_REMOVED lines=35> */
.L_x_992:
[----:B------:R-:W2:Y:S04]  /*37f0*/  LDG.E.STRONG.GPU R16, desc[UR14][R14.64] ;  /* 0x0000000e0e107981 */ /* 0x000ea8000c1ef900 */
[----:B--2---:R-:W-:Y:S01]  /*3800*/  CCTL.IVALL ;  /* 0x00000000ff00798f */ /* 0x004fe20002000000 */
[----:B------:R-:W-:Y:S05]  /*3810*/  YIELD ;  /* 0x0000000000007946 */ /* 0x000fea0003800000 */
[----:B------:R-:W-:-:S13]  /*3820*/  ISETP.NE.AND P6, PT, R16, R21, PT ;  /* 0x000000151000720c */ /* 0x000fda0003fc5270 */
[----:B------:R-:W-:Y:S05]  /*3830*/  @P6 BRA `(.L_x_992) ;  /* 0xfffffffc00ec6947 */ /* 0x000fea000383ffff */
.L_x_991:
        /* <DEDUP_REMOVED lines=21> */
.L_x_996:
        /* <DEDUP_REMOVED lines=115> */
.L_x_995:
        /* <DEDUP_REMOVED lines=62> */
.L_x_997:
[----:B------:R-:W-:-:S04]  /*44a0*/  ISETP.NE.AND P6, PT, R15, RZ, PT ;  /* 0x000000ff0f00720c */ /* 0x000fc80003fc5270 */
[----:B------:R-:W-:-:S13]  /*44b0*/  ISETP.NE.OR P6, PT, R16, RZ, P6 ;  /* 0x000000ff1000720c */ /* 0x000fda00037c5670 */
[----:B------:R-:W-:Y:S05]  /*44c0*/  @!P6 BRA `(.L_x_993) ;  /* 0x00000000007ce947 */ /* 0x000fea0003800000 */
.L_x_994:
        /* <DEDUP_REMOVED lines=31> */
.L_x_993:
        /* <DEDUP_REMOVED lines=10> */
.L_x_999:
[----:B------:R-:W-:Y:S05]  /*4760*/  BSYNC B0 ;  /* 0x0000000000007941 */ /* 0x000fea0003800000 */
.L_x_998:
        /* <DEDUP_REMOVED lines=17> */
.L_x_990:
        /* <DEDUP_REMOVED lines=43> */
.L_x_1000:
[----:B------:R-:W-:Y:S01]  /*4b30*/  ISETP.NE.AND P0, PT, R49, RZ, PT ;  /* 0x000000ff3100720c */ /* 0x000fe20003f05270 */
[----:B------:R-:W-:-:S12]  /*4b40*/  BSSY B0, `(.L_x_1001) ;  /* 0x0000014000007945 */ /* 0x000fd80003800000 */
[----:B------:R-:W-:Y:S05]  /*4b50*/  @!P0 BRA `(.L_x_1002) ;  /* 0x0000000000488947 */ /* 0x000fea0003800000 */
[----:B------:R-:W-:Y:S01]  /*4b60*/  ULDC.64 UR10, c[0x0][0x288] ;  /* 0x0000a200000a7ab9 */ /* 0x000fe20000000a00 */
[----:B------:R-:W-:Y:S01]  /*4b70*/  MOV R12, R8 ;  /* 0x00000008000c7202 */ /* 0x000fe20000000f00 */
[----:B------:R-:W-:Y:S01]  /*4b80*/  IMAD R15, R53, UR10, RZ ;  /* 0x0000000a350f7c24 */ /* 0x000fe2000f8e02ff */
[----:B------:R-:W-:Y:S01]  /*4b90*/  MOV R13, R11 ;  /* 0x0000000b000d7202 */ /* 0x000fe20000000f00 */
[----:B------:R-:W-:Y:S02]  /*4ba0*/  FFMA.FTZ R22, R16, R22, R17 ;  /* 0x0000001610167223 */ /* 0x000fe40000010011 */
[C---:B------:R-:W-:Y:S02]  /*4bb0*/  IMAD R15, R0.reuse, UR11, R15 ;  /* 0x0000000b000f7c24 */ /* 0x040fe4000f8e020f */
[----:B------:R-:W-:Y:S01]  /*4bc0*/  IMAD.WIDE.U32 R12, R0, UR10, R12 ;  /* 0x0000000a000c7c25 */ /* 0x000fe2000f8e000c */
[----:B------:R-:W-:-:S03]  /*4bd0*/  ULDC.64 UR10, c[0x0][0x210] ;  /* 0x00008400000a7ab9 */ /* 0x000fc60000000a00 */
[----:B------:R-:W-:Y:S01]  /*4be0*/  FFMA.FTZ R22, R21, R2, -R22 ;  /* 0x0000000215167223 */ /* 0x000fe20000010816 */
[----:B------:R-:W-:Y:S01]  /*4bf0*/  IADD3 R15, R13, R15, RZ ;  /* 0x0000000f0d0f7210 */ /* 0x000fe20007ffe0ff */
[----:B------:R-:W-:Y:S01]  /*4c00*/  FFMA.FTZ R13, R16, R20, R17 ;  /* 0x00000014100d7223 */ /* 0x000fe20000010011 */
[----:B------:R-:W-:-:S04]  /*4c10*/  LEA R14, P0, R12, UR10, 0x1 ;  /* 0x0000000a0c0e7c11 */ /* 0x000fc8000f8008ff */
[----:B------:R-:W-:Y:S01]  /*4c20*/  LEA.HI.X R15, R12, UR11, R15, 0x1, P0 ;  /* 0x0000000b0c0f7c11 */ /* 0x000fe200080f0c0f */
[----:B------:R-:W-:Y:S01]  /*4c30*/  FFMA.FTZ R12, R46, R5, -R13 ;  /* 0x000000052e0c7223 */ /* 0x000fe2000001080d */
[----:B------:R-:W-:-:S03]  /*4c40*/  FMUL.FTZ R13, R22, UR13 ;  /* 0x0000000d160d7c20 */ /* 0x000fc60008410000 */
[----:B------:R-:W-:-:S05]  /*4c50*/  FMUL.FTZ R12, R12, UR13 ;  /* 0x0000000d0c0c7c20 */ /* 0x000fca0008410000 */
[----:B------:R-:W-:-:S05]  /*4c60*/  F2FP.F16.F32.PACK_AB R13, R12, R13 ;  /* 0x0000000d0c0d723e */ /* 0x000fca00000000ff */
[----:B------:R0:W-:Y:S02]  /*4c70*/  STG.E desc[UR14][R14.64], R13 ;  /* 0x0000000d0e007986 */ /* 0x0001e4000c10190e */
.L_x_1002:
[----:B------:R-:W-:Y:S05]  /*4c80*/  BSYNC B0 ;  /* 0x0000000000007941 */ /* 0x000fea0003800000 */
.L_x_1001:
        /* <DEDUP_REMOVED lines=28> */
.L_x_1003:
[----:B------:R-:W-:Y:S04]  /*4e50*/  BSSY B0, `(.L_x_1004) ;  /* 0x0000016000007945 */ /* 0x000fe80003800000 */
[----:B------:R-:W-:Y:S05]  /*4e60*/  @!P5 BRA `(.L_x_1005) ;  /* 0x000000000050d947 */ /* 0x000fea0003800000 */
[----:B0-----:R-:W-:Y:S01]  /*4e70*/  IADD3 R15, R0, 0x20, RZ ;  /* 0x00000020000f7810 */ /* 0x001fe20007ffe0ff */
[----:B------:R-:W-:Y:S01]  /*4e80*/  ULDC.64 UR10, c[0x0][0x288] ;  /* 0x0000a200000a7ab9 */ /* 0x000fe20000000a00 */
[----:B------:R-:W-:Y:S01]  /*4e90*/  MOV R12, R8 ;  /* 0x00000008000c7202 */ /* 0x000fe20000000f00 */
[----:B------:R-:W-:Y:S01]  /*4ea0*/  FFMA.FTZ R24, R16, R24, R17 ;  /* 0x0000001810187223 */ /* 0x000fe20000010011 */
[----:B------:R-:W-:Y:S02]  /*4eb0*/  SHF.R.S32.HI R14, RZ, 0x1f, R15 ;  /* 0x0000001fff0e7819 */ /* 0x000fe4000001140f */
        /* <DEDUP_REMOVED lines=10> */
[----:B------:R-:W-:Y:S01]  /*4f60*/  FFMA.FTZ R12, R20, R5, -R13 ;  /* 0x00000005140c7223 */ /* 0x000fe2000001080d */
[----:B------:R-:W-:-:S03]  /*4f70*/  FMUL.FTZ R13, R24, UR13 ;  /* 0x0000000d180d7c20 */ /* 0x000fc60008410000 */
[----:B------:R-:W-:-:S05]  /*4f80*/  FMUL.FTZ R12, R12, UR13 ;  /* 0x0000000d0c0c7c20 */ /* 0x000fca0008410000 */
[----:B------:R-:W-:-:S05]  /*4f90*/  F2FP.F16.F32.PACK_AB R13, R12, R13 ;  /* 0x0000000d0c0d723e */ /* 0x000fca00000000ff */
[----:B------:R1:W-:Y:S02]  /*4fa0*/  STG.E desc[UR14][R14.64], R13 ;  /* 0x0000000d0e007986 */ /* 0x0003e4000c10190e */
.L_x_1005:
[----:B------:R-:W-:Y:S05]  /*4fb0*/  BSYNC B0 ;  /* 0x0000000000007941 */ /* 0x000fea0003800000 */
.L_x_1004:
        /* <DEDUP_REMOVED lines=27> */
.L_x_1006:
[----:B------:R-:W-:Y:S04]  /*5170*/  BSSY B0, `(.L_x_1007) ;  /* 0x0000016000007945 */ /* 0x000fe80003800000 */
[----:B------:R-:W-:Y:S05]  /*5180*/  @!P4 BRA `(.L_x_1008) ;  /* 0x000000000050c947 */ /* 0x000fea0003800000 */
[----:B01----:R-:W-:Y:S01]  /*5190*/  IADD3 R15, R0, 0x40, RZ ;  /* 0x00000040000f7810 */ /* 0x003fe20007ffe0ff */
        /* <DEDUP_REMOVED lines=19> */
.L_x_1008:
[----:B------:R-:W-:Y:S05]  /*52d0*/  BSYNC B0 ;  /* 0x0000000000007941 */ /* 0x000fea0003800000 */
.L_x_1007:
        /* <DEDUP_REMOVED lines=26> */
.L_x_1009:
[----:B------:R-:W-:Y:S04]  /*5480*/  BSSY B0, `(.L_x_1010) ;  /* 0x0000015000007945 */ /* 0x000fe80003800000 */
[----:B------:R-:W-:Y:S05]  /*5490*/  @!P3 BRA `(.L_x_1011) ;  /* 0x00000000004cb947 */ /* 0x000fea0003800000 */
[----:B012---:R-:W-:Y:S01]  /*54a0*/  SHF.R.S32.HI R14, RZ, 0x1f, R51 ;  /* 0x0000001fff0e7819 */ /* 0x007fe20000011433 */
[----:B------:R-:W-:Y:S01]  /*54b0*/  ULDC.64 UR10, c[0x0][0x288] ;  /* 0x0000a200000a7ab9 */ /* 0x000fe20000000a00 */
[----:B------:R-:W-:Y:S01]  /*54c0*/  MOV R12, R8 ;  /* 0x00000008000c7202 */ /* 0x000fe20000000f00 */
[----:B------:R-:W-:Y:S01]  /*54d0*/  FFMA.FTZ R22, R16, R22, R17 ;  /* 0x0000001610167223 */ /* 0x000fe20000010011 */
[----:B------:R-:W-:Y:S01]  /*54e0*/  MOV R13, R11 ;  /* 0x0000000b000d7202 */ /* 0x000fe20000000f00 */
[----:B------:R-:W-:Y:S02]  /*54f0*/  IMAD R14, R14, UR10, RZ ;  /* 0x0000000a0e0e7c24 */ /* 0x000fe4000f8e02ff */
[----:B------:R-:W-:Y:S01]  /*5500*/  FFMA.FTZ R22, R21, R2, -R22 ;  /* 0x0000000215167223 */ /* 0x000fe20000010816 */
        /* <DEDUP_REMOVED lines=12> */
.L_x_1011:
[----:B------:R-:W-:Y:S05]  /*55d0*/  BSYNC B0 ;  /* 0x0000000000007941 */ /* 0x000fea0003800000 */
.L_x_1010:
[----:B------:R-:W-:Y:S02]  /*55e0*/  HADD2.F32 R37, -RZ, R37.H1_H1 ;  /* 0x30000025ff257230 */ /* 0x000fe40000004100 */
[----:B------:R-:W-:Y:S01]  /*55f0*/  FADD.FTZ R20, R19, -UR17 ;  /* 0x8000001113147e21 */ /* 0x000fe20008010000 */
[----:B------:R-:W-:Y:S01]  /*5600*/  HADD2.F32 R21, -RZ, R42.H0_H0 ;  /* 0x2000002aff157230 */ /* 0x000fe20000004100 */
[----:B------:R-:W-:Y:S01]  /*5610*/  SHF.R.U32.HI R23, RZ, 0x2, R6 ;  /* 0x00000002ff177819 */ /* 0x000fe20000011606 */
[----:B------:R-:W-:Y:S02]  /*5620*/  HADD2.F32 R19, -RZ, R32.H0_H0 ;  /* 0x20000020ff137230 */ /* 0x000fe40000004100 */
[----:B------:R-:W-:Y:S01]  /*5630*/  FADD.FTZ R37, R37, -UR17 ;  /* 0x8000001125257e21 */ /* 0x000fe20008010000 */
[----:B------:R-:W-:Y:S02]  /*5640*/  HADD2.F32 R42, -RZ, R42.H1_H1 ;  /* 0x3000002aff2a7230 */ /* 0x000fe40000004100 */
[----:B------:R-:W-:Y:S01]  /*5650*/  FMUL.FTZ R20, R20, UR13 ;  /* 0x0000000d14147c20 */ /* 0x000fe20008410000 */
[----:B------:R-:W-:-:S02]  /*5660*/  HADD2.F32 R32, -RZ, R32.H1_H1 ;  /* 0x30000020ff207230 */ /* 0x000fc40000004100 */
[----:B------:R-:W-:Y:S01]  /*5670*/  FMUL.FTZ R6, R37, UR13 ;  /* 0x0000000d25067c20 */ /* 0x000fe20008410000 */
        /* <DEDUP_REMOVED lines=19> */
.L_x_1012:
[----:B------:R-:W-:Y:S04]  /*57b0*/  BSSY B0, `(.L_x_1013) ;  /* 0x0000016000007945 */ /* 0x000fe80003800000 */
[----:B------:R-:W-:Y:S05]  /*57c0*/  @!P2 BRA `(.L_x_1014) ;  /* 0x000000000050a947 */ /* 0x000fea0003800000 */
[----:B0123--:R-:W-:Y:S01]  /*57d0*/  IADD3 R15, R0, 0x80, RZ ;  /* 0x00000080000f7810 */ /* 0x00ffe20007ffe0ff */
        /* <DEDUP_REMOVED lines=19> */
.L_x_1014:
[----:B------:R-:W-:Y:S05]  /*5910*/  BSYNC B0 ;  /* 0x0000000000007941 */ /* 0x000fea0003800000 */
.L_x_1013:
[----:B------:R-:W-:Y:S01]  /*5920*/  FADD.FTZ R19, R19, -UR17 ;  /* 0x8000001113137e21 */ /* 0x000fe20008010000 */
[----:B------:R-:W-:Y:S01]  /*5930*/  FADD.FTZ R32, R32, -UR17 ;  /* 0x8000001120207e21 */ /* 0x000fe20008010000 */
[----:B------:R-:W-:Y:S02]  /*5940*/  IMAD R18, R18, UR16, R23 ;  /* 0x0000001012127c24 */ /* 0x000fe4000f8e0217 */
[----:B------:R-:W-:Y:S01]  /*5950*/  FMUL.FTZ R22, R19, UR13 ;  /* 0x0000000d13167c20 */ /* 0x000fe20008410000 */
[--C-:B------:R-:W-:Y:S02]  /*5960*/  HADD2.F32 R21, -RZ, R41.reuse.H0_H0 ;  /* 0x20000029ff157230 */ /* 0x100fe40000004100 */
[----:B------:R-:W-:Y:S01]  /*5970*/  FMUL.FTZ R19, R32, UR13 ;  /* 0x0000000d20137c20 */ /* 0x000fe20008410000 */
[----:B------:R-:W-:Y:S02]  /*5980*/  HADD2.F32 R20, -RZ, R41.H1_H1 ;  /* 0x30000029ff147230 */ /* 0x000fe40000004100 */
[----:B------:R-:W-:Y:S01]  /*5990*/  HADD2.F32 R6, -RZ, R30.H0_H0 ;  /* 0x2000001eff067230 */ /* 0x000fe20000004100 */
[----:B------:R-:W-:Y:S06]  /*59a0*/  @!P6 BRA `(.L_x_1015) ;  /* 0x000000000048e947 */ /* 0x000fec0003800000 */
[----:B01234-:R-:W-:Y:S01]  /*59b0*/  FFMA.FTZ R13, R19, R5, R4 ;  /* 0x00000005130d7223 */ /* 0x01ffe20000010004 */
        /* <DEDUP_REMOVED lines=17> */
.L_x_1015:
[----:B------:R-:W-:Y:S04]  /*5ad0*/  BSSY B0, `(.L_x_1016) ;  /* 0x0000016000007945 */ /* 0x000fe80003800000 */
[----:B------:R-:W-:Y:S05]  /*5ae0*/  @!P1 BRA `(.L_x_1017) ;  /* 0x0000000000509947 */ /* 0x000fea0003800000 */
[----:B01234-:R-:W-:Y:S01]  /*5af0*/  IADD3 R15, R0, 0xa0, RZ ;  /* 0x000000a0000f7810 */ /* 0x01ffe20007ffe0ff */
        /* <DEDUP_REMOVED lines=17> */
[----:B------:R-:W-:-:S05]  /*5c10*/  F2FP.F16.F32.PACK_AB R13, R12, R13 ;  /* 0x0000000d0c0d723e */ /* 0x000fca00000000ff */
[----:B------:R0:W-:Y:S02]  /*5c20*/  STG.E desc[UR14][R14.64], R13 ;  /* 0x0000000d0e007986 */ /* 0x0001e4000c10190e */
.L_x_1017:
[----:B------:R-:W-:Y:S05]  /*5c30*/  BSYNC B0 ;  /* 0x0000000000007941 */ /* 0x000fea0003800000 */
.L_x_1016:
        /* <DEDUP_REMOVED lines=29> */
.L_x_1018:
        /* <DEDUP_REMOVED lines=15> */
[----:B------:R-:W-:Y:S01]  /*5f00*/  FMUL.FTZ R15, R20, UR13 ;  /* 0x0000000d140f7c20 */ /* 0x000fe20008410000 */
[----:B------:R-:W-:Y:S01]  /*5f10*/  IMAD R13, R13, UR19, R12 ;  /* 0x000000130d0d7c24 */ /* 0x000fe2000f8e020c */
[----:B------:R-:W-:Y:S02]  /*5f20*/  ULDC.64 UR18, c[0x0][0x210] ;  /* 0x0000840000127ab9 */ /* 0x000fe40000000a00 */
[----:B------:R-:W-:Y:S02]  /*5f30*/  LEA R12, P0, R18, UR18, 0x1 ;  /* 0x00000012120c7c11 */ /* 0x000fe4000f8008ff */
[----:B------:R-:W-:Y:S01]  /*5f40*/  IADD3 R13, R19, R13, RZ ;  /* 0x0000000d130d7210 */ /* 0x000fe20007ffe0ff */
[----:B------:R-:W-:-:S03]  /*5f50*/  FFMA.FTZ R19, R16, R14, R17 ;  /* 0x0000000e10137223 */ /* 0x000fc60000010011 */
[----:B------:R-:W-:Y:S01]  /*5f60*/  LEA.HI.X R13, R18, UR19, R13, 0x1, P0 ;  /* 0x00000013120d7c11 */ /* 0x000fe200080f0c0d */
[----:B------:R-:W-:-:S04]  /*5f70*/  FFMA.FTZ R14, R40, R5, -R19 ;  /* 0x00000005280e7223 */ /* 0x000fc80000010813 */
[----:B------:R-:W-:-:S05]  /*5f80*/  FMUL.FTZ R14, R14, UR13 ;  /* 0x0000000d0e0e7c20 */ /* 0x000fca0008410000 */
[----:B------:R-:W-:-:S05]  /*5f90*/  F2FP.F16.F32.PACK_AB R15, R14, R15 ;  /* 0x0000000f0e0f723e */ /* 0x000fca00000000ff */
[----:B------:R0:W-:Y:S02]  /*5fa0*/  STG.E desc[UR14][R12.64], R15 ;  /* 0x0000000f0c007986 */ /* 0x0001e4000c10190e */
.L_x_1020:
[----:B------:R-:W-:Y:S05]  /*5fb0*/  BSYNC B0 ;  /* 0x0000000000007941 */ /* 0x000fea0003800000 */
.L_x_1019:
[--C-:B0-----:R-:W-:Y:S01]  /*5fc0*/  HADD2.F32 R12, -RZ, R31.reuse.H0_H0 ;  /* 0x2000001fff0c7230 */ /* 0x101fe20000004100 */
[----:B------:R-:W-:Y:S01]  /*5fd0*/  ISETP.GE.U32.AND P0, PT, R6, UR10, PT ;  /* 0x0000000a06007c0c */ /* 0x000fe2000bf06070 */
[----:B------:R-:W-:Y:S02]  /*5fe0*/  HADD2.F32 R31, -RZ, R31.H1_H1 ;  /* 0x3000001fff1f7230 */ /* 0x000fe40000004100 */
[--C-:B------:R-:W-:Y:S01]  /*5ff0*/  HADD2.F32 R13, -RZ, R38.reuse.H0_H0 ;  /* 0x20000026ff0d7230 */ /* 0x100fe20000004100 */
[----:B------:R-:W-:Y:S01]  /*6000*/  ISETP.GE.AND.EX P0, PT, R50, UR11, PT, P0 ;  /* 0x0000000b32007c0c */ /* 0x000fe2000bf06300 */
[----:B------:R-:W-:Y:S01]  /*6010*/  FADD.FTZ R12, R12, -UR17 ;  /* 0x800000110c0c7e21 */ /* 0x000fe20008010000 */
[----:B------:R-:W-:Y:S01]  /*6020*/  FADD.FTZ R31, R31, -UR17 ;  /* 0x800000111f1f7e21 */ /* 0x000fe20008010000 */
[----:B------:R-:W-:Y:S01]  /*6030*/  HADD2.F32 R38, -RZ, R38.H1_H1 ;  /* 0x30000026ff267230 */ /* 0x000fe20000004100 */
[----:B------:R-:W-:Y:S01]  /*6040*/  ISETP.GT.U32.OR P0, PT, R7, 0xdf, P0 ;  /* 0x000000df0700780c */ /* 0x000fe20000704470 */
[----:B------:R-:W-:Y:S01]  /*6050*/  FMUL.FTZ R22, R12, UR13 ;  /* 0x0000000d0c167c20 */ /* 0x000fe20008410000 */
[----:B------:R-:W-:Y:S01]  /*6060*/  FMUL.FTZ R31, R31, UR13 ;  /* 0x0000000d1f1f7c20 */ /* 0x000fe20008410000 */
[----:B------:R-:W-:Y:S10]  /*6070*/  @!P6 BRA `(.L_x_1021) ;  /* 0x000000000048e947 */ /* 0x000ff40003800000 */
        /* <DEDUP_REMOVED lines=18> */
.L_x_1021:
        /* <DEDUP_REMOVED lines=19> */
.L_x_1023:
[----:B------:R-:W-:Y:S05]  /*62d0*/  BSYNC B0 ;  /* 0x0000000000007941 */ /* 0x000fea0003800000 */
.L_x_1022:
        /* <DEDUP_REMOVED lines=9> */
.L_x_973:
        /* <DEDUP_REMOVED lines=19> */
.L_x_1026:
[----:B------:R-:W-:Y:S05]  /*64a0*/  BSYNC B0 ;  /* 0x0000000000007941 */ /* 0x000fea0003800000 */
.L_x_1025:
        /* <DEDUP_REMOVED lines=11> */
.L_x_1028:
[----:B------:R-:W2:Y:S04]  /*6560*/  LDG.E.STRONG.GPU R5, desc[UR14][R2.64] ;  /* 0x0000000e02057981 */ /* 0x000ea8000c1ef900 */
[----:B--2---:R-:W-:Y:S01]  /*6570*/  CCTL.IVALL ;  /* 0x00000000ff00798f */ /* 0x004fe20002000000 */
[----:B------:R-:W-:Y:S05]  /*6580*/  YIELD ;  /* 0x0000000000007946 */ /* 0x000fea0003800000 */
[----:B------:R-:W-:-:S13]  /*6590*/  ISETP.NE.AND P0, PT, R5, R0, PT ;  /* 0x000000000500720c */ /* 0x000fda0003f05270 */
[----:B------:R-:W-:Y:S05]  /*65a0*/  @P0 BRA `(.L_x_1028) ;  /* 0xfffffffc00ec0947 */ /* 0x000fea000383ffff */
.L_x_1027:
        /* <DEDUP_REMOVED lines=24> */
.L_x_1029:
        /* <DEDUP_REMOVED lines=25> */
.L_x_1030:
        /* <DEDUP_REMOVED lines=12> */
.L_x_3296:


//--------------------- .text._Z35group_norm_nhwc_bwd_one_pass_kernelI11Fp16IOBf16WLi512ELi14ELi224EEv26Group_norm_nhwc_bwd_params --------------------------
	.section	.text._Z35group_norm_nhwc_bwd_one_pass_kernelI11Fp16IOBf16WLi512ELi14ELi224EEv26Group_norm_nhwc_bwd_params,"ax",@progbits
	.align	128
        .global         _Z35group_norm_nhwc_bwd_one_pass_kernelI11Fp16IOBf16WLi512ELi14ELi224EEv26Group_norm_nhwc_bwd_params
        .type           _Z35group_norm_nhwc_bwd_one_pass_kernelI11Fp16IOBf16WLi512ELi14ELi224EEv26Group_norm_nhwc_bwd_params,@function
        .size           _Z35group_norm_nhwc_bwd_one_pass_kernelI11Fp16IOBf16WLi512ELi14ELi224EEv26Group_norm_nhwc_bwd_params,(.L_x_3297 - _Z35group_norm_nhwc_bwd_one_pass_kernelI11Fp16IOBf16WLi512ELi14ELi224EEv26Group_norm_nhwc_bwd_params)
        .other          _Z35group_norm_nhwc_bwd_one_pass_kernelI11Fp16IOBf16WLi512ELi14ELi224EEv26Group_norm_nhwc_bwd_params,@"STO_CUDA_ENTRY STV_DEFAULT"
_Z35group_norm_nhwc_bwd_one_pass_kernelI11Fp16IOBf16WLi512ELi14ELi224EEv26Group_norm_nhwc_bwd_params:
.text._Z35group_norm_nhwc_bwd_one_pass_kernelI11Fp16IOBf16WLi512ELi14ELi224EEv26Group_norm_nhwc_bwd_params:
        /* <DEDUP_REMOVED lines=112> */
.L_x_1114:
        /* <DEDUP_REMOVED lines=73> */
[----:B------:R-:W-:Y:S02]  /*0b90*/  @P2 IADD3 R68, P0, R9, R68, RZ ;  /* 0x0000004409442210 */ /* 0x000fe40007f1e0ff */
[----:B------:R-:W-:Y:S02]  /*0ba0*/  @P6 MOV R11, R23 ;  /* 0x00000017000b6202 */ /* 0x000fe40000000f00 */
[----:B------:R-:W-:-:S02]  /*0bb0*/  @P2 IADD3.X R69, R8, R69, RZ, P0, !PT ;  /* 0x0000004508452210 */ /* 0x000fc400007fe4ff */
[----:B------:R-:W-:-:S04]  /*0bc0*/  @P2 IADD3 R66, P0, R9, R66, RZ ;  /* 0x0000004209422210 */ /* 0x000fc80007f1e0ff */
[----:B------:R-:W-:Y:S02]  /*0bd0*/  @P2 IADD3.X R67, R8, R67, RZ, P0, !PT ;  /* 0x0000004308432210 */ /* 0x000fe400007fe4ff */
[----:B------:R-:W0:Y:S01]  /*0be0*/  @P6 LDC.64 R8, c[0x0][0x288] ;  /* 0x0000a200ff086b82 */ /* 0x000e220000000a00 */
[----:B------:R-:W-:-:S13]  /*0bf0*/  ISETP.NE.AND P2, PT, R88, RZ, PT ;  /* 0x000000ff5800720c */ /* 0x000fda0003f45270 */
[----:B------:R-:W3:Y:S08]  /*0c00*/  @P2 LDC.64 R56, c[0x0][0x230] ;  /* 0x00008c00ff382b82 */ /* 0x000ef00000000a00 */
[----:B------:R-:W2:Y:S01]  /*0c10*/  @P2 LDC.64 R54, c[0x0][0x228] ;  /* 0x00008a00ff362b82 */ /* 0x000ea20000000a00 */
[----:B0-----:R-:W-:-:S04]  /*0c20*/  @P6 IMAD R10, R123, R8, RZ ;  /* 0x000000087b0a6224 */ /* 0x001fc800078e02ff */
[----:B------:R-:W-:Y:S01]  /*0c30*/  @P6 IMAD R9, R107, R9, R10 ;  /* 0x000000096b096224 */ /* 0x000fe200078e020a */
[----:B------:R-:W-:-:S05]  /*0c40*/  @P6 MOV R10, R20 ;  /* 0x00000014000a6202 */ /* 0x000fca0000000f00 */
[----:B------:R-:W-:-:S05]  /*0c50*/  @P6 IMAD.WIDE.U32 R10, R107, R8, R10 ;  /* 0x000000086b0a6225 */ /* 0x000fca00078e000a */
[----:B------:R-:W-:Y:S02]  /*0c60*/  @P6 IADD3 R11, R11, R9, RZ ;  /* 0x000000090b0b6210 */ /* 0x000fe40007ffe0ff */
[C---:B------:R-:W-:Y:S02]  /*0c70*/  @P6 SHF.L.U32 R9, R10.reuse, 0x1, RZ ;  /* 0x000000010a096819 */ /* 0x040fe400000006ff */
[----:B------:R-:W-:Y:S02]  /*0c80*/  @P6 SHF.L.U64.HI R10, R10, 0x1, R11 ;  /* 0x000000010a0a6819 */ /* 0x000fe4000001020b */
[----:B----4-:R-:W-:Y:S02]  /*0c90*/  @P6 IADD3 R30, P0, R9, R30, RZ ;  /* 0x0000001e091e6210 */ /* 0x010fe40007f1e0ff */
[----:B------:R-:W-:Y:S02]  /*0ca0*/  @P2 MOV R11, R23 ;  /* 0x00000017000b2202 */ /* 0x000fe40000000f00 */
[----:B------:R-:W-:-:S02]  /*0cb0*/  @P6 IADD3.X R31, R10, R31, RZ, P0, !PT ;  /* 0x0000001f0a1f6210 */ /* 0x000fc400007fe4ff */
[----:B-1----:R-:W-:Y:S02]  /*0cc0*/  @P6 IADD3 R58, P0, R9, R58, RZ ;  /* 0x0000003a093a6210 */ /* 0x002fe40007f1e0ff */
[----:B------:R-:W0:Y:S02]  /*0cd0*/  @P2 LDC.64 R8, c[0x0][0x288] ;  /* 0x0000a200ff082b82 */ /* 0x000e240000000a00 */
[----:B------:R-:W-:Y:S02]  /*0ce0*/  @P6 IADD3.X R59, R10, R59, RZ, P0, !PT ;  /* 0x0000003b0a3b6210 */ /* 0x000fe400007fe4ff */
[----:B------:R-:W-:-:S13]  /*0cf0*/  ISETP.NE.AND P6, PT, R84, RZ, PT ;  /* 0x000000ff5400720c */ /* 0x000fda0003fc5270 */
[----:B------:R-:W-:Y:S01]  /*0d00*/  @P6 MOV R15, R23 ;  /* 0x00000017000f6202 */ /* 0x000fe20000000f00 */
        /* <DEDUP_REMOVED lines=8> */
[----:B---3--:R-:W-:-:S04]  /*0d90*/  @P2 IADD3 R56, P0, R9, R56, RZ ;  /* 0x0000003809382210 */ /* 0x008fc80007f1e0ff */
[C---:B------:R-:W-:Y:S02]  /*0da0*/  @P2 IADD3.X R57, R10.reuse, R57, RZ, P0, !PT ;  /* 0x000000390a392210 */ /* 0x040fe400007fe4ff */
[----:B--2---:R-:W-:Y:S02]  /*0db0*/  @P2 IADD3 R54, P0, R9, R54, RZ ;  /* 0x0000003609362210 */ /* 0x004fe40007f1e0ff */
[----:B------:R-:W0:Y:S02]  /*0dc0*/  @P1 LDC.64 R8, c[0x0][0x230] ;  /* 0x00008c00ff081b82 */ /* 0x000e240000000a00 */
[----:B------:R-:W-:Y:S02]  /*0dd0*/  @P2 IADD3.X R55, R10, R55, RZ, P0, !PT ;  /* 0x000000370a372210 */ /* 0x000fe400007fe4ff */
[----:B------:R-:W-:-:S04]  /*0de0*/  ISETP.NE.AND P2, PT, R86, RZ, PT ;  /* 0x000000ff5600720c */ /* 0x000fc80003f45270 */
[----:B------:R-:W2:Y:S09]  /*0df0*/  @P1 LDC.64 R10, c[0x0][0x288] ;  /* 0x0000a200ff0a1b82 */ /* 0x000eb20000000a00 */
[----:B------:R-:W3:Y:S08]  /*0e00*/  @P2 LDC.64 R50, c[0x0][0x230] ;  /* 0x00008c00ff322b82 */ /* 0x000ef00000000a00 */
[----:B------:R-:W4:Y:S01]  /*0e10*/  @P2 LDC.64 R48, c[0x0][0x228] ;  /* 0x00008a00ff302b82 */ /* 0x000f220000000a00 */
[----:B--2---:R-:W-:-:S04]  /*0e20*/  @P1 IMAD R12, R121, R10, RZ ;  /* 0x0000000a790c1224 */ /* 0x004fc800078e02ff */
        /* <DEDUP_REMOVED lines=9> */
[----:B------:R-:W-:Y:S02]  /*0ec0*/  @P1 IADD3 R52, P0, R11, R52, RZ ;  /* 0x000000340b341210 */ /* 0x000fe40007f1e0ff */
[----:B------:R-:W0:Y:S02]  /*0ed0*/  @P2 LDC.64 R10, c[0x0][0x288] ;  /* 0x0000a200ff0a2b82 */ /* 0x000e240000000a00 */
[----:B------:R-:W-:Y:S02]  /*0ee0*/  @P1 IADD3.X R53, R12, R53, RZ, P0, !PT ;  /* 0x000000350c351210 */ /* 0x000fe400007fe4ff */
[----:B------:R-:W-:-:S13]  /*0ef0*/  ISETP.NE.AND P1, PT, R85, RZ, PT ;  /* 0x000000ff5500720c */ /* 0x000fda0003f25270 */
[----:B------:R-:W2:Y:S01]  /*0f00*/  @P1 LDC.64 R46, c[0x0][0x230] ;  /* 0x00008c00ff2e1b82 */ /* 0x000ea20000000a00 */
[----:B0-----:R-:W-:-:S07]  /*0f10*/  @P2 IMAD R12, R120, R10, RZ ;  /* 0x0000000a780c2224 */ /* 0x001fce00078e02ff */
[----:B------:R-:W0:Y:S01]  /*0f20*/  @P1 LDC.64 R44, c[0x0][0x228] ;  /* 0x00008a00ff2c1b82 */ /* 0x000e220000000a00 */
[----:B------:R-:W-:Y:S01]  /*0f30*/  @P2 IMAD R11, R104, R11, R12 ;  /* 0x0000000b680b2224 */ /* 0x000fe200078e020c */
[----:B------:R-:W-:-:S05]  /*0f40*/  @P2 MOV R12, R20 ;  /* 0x00000014000c2202 */ /* 0x000fca0000000f00 */
[----:B------:R-:W-:-:S05]  /*0f50*/  @P2 IMAD.WIDE.U32 R12, R104, R10, R12 ;  /* 0x0000000a680c2225 */ /* 0x000fca00078e000c */
[----:B------:R-:W-:Y:S02]  /*0f60*/  @P2 IADD3 R13, R13, R11, RZ ;  /* 0x0000000b0d0d2210 */ /* 0x000fe40007ffe0ff */
[C---:B------:R-:W-:Y:S02]  /*0f70*/  @P2 SHF.L.U32 R11, R12.reuse, 0x1, RZ ;  /* 0x000000010c0b2819 */ /* 0x040fe400000006ff */
[----:B------:R-:W-:Y:S02]  /*0f80*/  @P2 SHF.L.U64.HI R12, R12, 0x1, R13 ;  /* 0x000000010c0c2819 */ /* 0x000fe4000001020d */
[----:B---3--:R-:W-:Y:S02]  /*0f90*/  @P2 IADD3 R50, P0, R11, R50, RZ ;  /* 0x000000320b322210 */ /* 0x008fe40007f1e0ff */
[----:B------:R-:W-:Y:S02]  /*0fa0*/  @P1 MOV R13, R23 ;  /* 0x00000017000d1202 */ /* 0x000fe40000000f00 */
[----:B------:R-:W-:-:S02]  /*0fb0*/  @P2 IADD3.X R51, R12, R51, RZ, P0, !PT ;  /* 0x000000330c332210 */ /* 0x000fc400007fe4ff */
[----:B----4-:R-:W-:Y:S02]  /*0fc0*/  @P2 IADD3 R48, P0, R11, R48, RZ ;  /* 0x000000300b302210 */ /* 0x010fe40007f1e0ff */
[----:B------:R-:W3:Y:S02]  /*0fd0*/  @P1 LDC.64 R10, c[0x0][0x288] ;  /* 0x0000a200ff0a1b82 */ /* 0x000ee40000000a00 */
[----:B------:R-:W-:Y:S02]  /*0fe0*/  @P2 IADD3.X R49, R12, R49, RZ, P0, !PT ;  /* 0x000000310c312210 */ /* 0x000fe400007fe4ff */
[----:B------:R-:W-:Y:S02]  /*0ff0*/  ISETP.NE.AND P2, PT, R14, RZ, PT ;  /* 0x000000ff0e00720c */ /* 0x000fe40003f45270 */
[----:B------:R-:W-:-:S11]  /*1000*/  @P6 MOV R14, R20 ;  /* 0x00000014000e6202 */ /* 0x000fd60000000f00 */
[----:B------:R-:W-:Y:S02]  /*1010*/  @P2 MOV R18, R20 ;  /* 0x0000001400122202 */ /* 0x000fe40000000f00 */
[----:B------:R-:W-:Y:S01]  /*1020*/  @P2 MOV R19, R23 ;  /* 0x0000001700132202 */ /* 0x000fe20000000f00 */
[----:B---3--:R-:W-:-:S04]  /*1030*/  @P1 IMAD R12, R119, R10, RZ ;  /* 0x0000000a770c1224 */ /* 0x008fc800078e02ff */
        /* <DEDUP_REMOVED lines=8> */
[----:B0-----:R-:W-:Y:S02]  /*10c0*/  @P1 IADD3 R44, P0, R11, R44, RZ ;  /* 0x0000002c0b2c1210 */ /* 0x001fe40007f1e0ff */
[----:B------:R-:W0:Y:S02]  /*10d0*/  @P6 LDC.64 R10, c[0x0][0x230] ;  /* 0x00008c00ff0a6b82 */ /* 0x000e240000000a00 */
[----:B------:R-:W-:Y:S02]  /*10e0*/  @P1 IADD3.X R45, R12, R45, RZ, P0, !PT ;  /* 0x0000002d0c2d1210 */ /* 0x000fe400007fe4ff */
[----:B------:R-:W-:-:S04]  /*10f0*/  ISETP.NE.AND P1, PT, R7, RZ, PT ;  /* 0x000000ff0700720c */ /* 0x000fc80003f25270 */
[----:B------:R-:W2:Y:S09]  /*1100*/  @P6 LDC.64 R12, c[0x0][0x288] ;  /* 0x0000a200ff0c6b82 */ /* 0x000eb20000000a00 */
[----:B------:R-:W3:Y:S01]  /*1110*/  @P1 LDC.64 R24, c[0x0][0x288] ;  /* 0x0000a200ff181b82 */ /* 0x000ee20000000a00 */
[----:B------:R-:W-:Y:S01]  /*1120*/  @P1 MOV R27, R23 ;  /* 0x00000017001b1202 */ /* 0x000fe20000000f00 */
[----:B--2---:R-:W-:-:S02]  /*1130*/  @P6 IMAD R7, R118, R12, RZ ;  /* 0x0000000c76076224 */ /* 0x004fc400078e02ff */
[----:B------:R-:W-:-:S04]  /*1140*/  @P6 IMAD.WIDE.U32 R14, R102, R12, R14 ;  /* 0x0000000c660e6225 */ /* 0x000fc800078e000e */
[----:B------:R-:W-:Y:S01]  /*1150*/  @P6 IMAD R13, R102, R13, R7 ;  /* 0x0000000d660d6224 */ /* 0x000fe200078e0207 */
[----:B------:R-:W-:Y:S01]  /*1160*/  @P6 SHF.L.U32 R7, R14, 0x1, RZ ;  /* 0x000000010e076819 */ /* 0x000fe200000006ff */
[----:B---3--:R-:W-:-:S03]  /*1170*/  @P1 IMAD R26, R113, R24, RZ ;  /* 0x00000018711a1224 */ /* 0x008fc600078e02ff */
[----:B------:R-:W-:Y:S02]  /*1180*/  @P6 IADD3 R13, R15, R13, RZ ;  /* 0x0000000d0f0d6210 */ /* 0x000fe40007ffe0ff */
[----:B0-----:R-:W-:Y:S01]  /*1190*/  @P6 IADD3 R10, P0, R7, R10, RZ ;  /* 0x0000000a070a6210 */ /* 0x001fe20007f1e0ff */
[----:B------:R-:W-:Y:S01]  /*11a0*/  @P1 IMAD R25, R97, R25, R26 ;  /* 0x0000001961191224 */ /* 0x000fe200078e021a */
[----:B------:R-:W-:Y:S02]  /*11b0*/  @P6 SHF.L.U64.HI R14, R14, 0x1, R13 ;  /* 0x000000010e0e6819 */ /* 0x000fe4000001020d */
[----:B------:R-:W0:Y:S01]  /*11c0*/  @P5 LDC.64 R12, c[0x0][0x288] ;  /* 0x0000a200ff0c5b82 */ /* 0x000e220000000a00 */
[----:B------:R-:W-:Y:S02]  /*11d0*/  @P5 MOV R15, R23 ;  /* 0x00000017000f5202 */ /* 0x000fe40000000f00 */
[----:B------:R-:W-:Y:S02]  /*11e0*/  @P6 IADD3.X R11, R14, R11, RZ, P0, !PT ;  /* 0x0000000b0e0b6210 */ /* 0x000fe400007fe4ff */
[----:B-1----:R-:W-:-:S02]  /*11f0*/  @P6 IADD3 R42, P0, R7, R42, RZ ;  /* 0x0000002a072a6210 */ /* 0x002fc40007f1e0ff */
[----:B------:R-:W-:Y:S02]  /*1200*/  @P1 MOV R26, R20 ;  /* 0x00000014001a1202 */ /* 0x000fe40000000f00 */
[----:B------:R-:W-:-:S03]  /*1210*/  @P6 IADD3.X R43, R14, R43, RZ, P0, !PT ;  /* 0x0000002b0e2b6210 */ /* 0x000fc600007fe4ff */
[----:B------:R-:W-:-:S05]  /*1220*/  @P1 IMAD.WIDE.U32 R26, R97, R24, R26 ;  /* 0x00000018611a1225 */ /* 0x000fca00078e001a */
[----:B------:R-:W-:-:S04]  /*1230*/  @P1 IADD3 R25, R27, R25, RZ ;  /* 0x000000191b191210 */ /* 0x000fc80007ffe0ff */
[----:B------:R-:W-:Y:S01]  /*1240*/  @P1 SHF.L.U64.HI R24, R26, 0x1, R25 ;  /* 0x000000011a181819 */ /* 0x000fe20000010219 */
        /* <DEDUP_REMOVED lines=59> */
[----:B0-----:R-:W-:-:S02]  /*1600*/  @P2 IADD3 R16, P0, R7, R16, RZ ;  /* 0x0000001007102210 */ /* 0x001fc40007f1e0ff */
[----:B------:R-:W-:Y:S02]  /*1610*/  @P1 SHF.L.U32 R7, R26, 0x1, RZ ;  /* 0x000000011a071819 */ /* 0x000fe400000006ff */
[----:B------:R-:W-:Y:S01]  /*1620*/  @P2 IADD3.X R17, R18, R17, RZ, P0, !PT ;  /* 0x0000001112112210 */ /* 0x000fe200007fe4ff */
[----:B------:R-:W0:Y:S08]  /*1630*/  @P1 LDC.64 R26, c[0x0][0x228] ;  /* 0x00008a00ff1a1b82 */ /* 0x000e300000000a00 */
[----:B------:R-:W1:Y:S02]  /*1640*/  @P1 LDC.64 R18, c[0x0][0x230] ;  /* 0x00008c00ff121b82 */ /* 0x000e640000000a00 */
        /* <DEDUP_REMOVED lines=120> */
[----:B------:R0:W5:Y:S04]  /*1dd0*/  @P5 LDG.E R31, desc[UR8][R8.64] ;  /* 0x00000008081f5981 */ /* 0x000168000c1e1900 */
[----:B------:R-:W5:Y:S01]  /*1de0*/  @P5 LDG.E R74, desc[UR8][R52.64] ;  /* 0x00000008344a5981 */ /* 0x000f62000c1e1900 */
[----:B------:R-:W-:Y:S02]  /*1df0*/  ISETP.NE.AND P5, PT, R71, RZ, PT ;  /* 0x000000ff4700720c */ /* 0x000fe40003fa5270 */
[----:B0-----:R-:W-:-:S06]  /*1e00*/  CS2R R8, SRZ ;  /* 0x0000000000087805 */ /* 0x001fcc000001ff00 */
[----:B------:R0:W5:Y:S05]  /*1e10*/  @P6 LDG.E R9, desc[UR8][R10.64] ;  /* 0x000000080a096981 */ /* 0x00016a000c1e1900 */
[----:B------:R-:W5:Y:S01]  /*1e20*/  @P5 LDG.E R8, desc[UR8][R50.64] ;  /* 0x0000000832085981 */ /* 0x000f62000c1e1900 */
[----:B0-----:R-:W-:Y:S02]  /*1e30*/  CS2R R10, SRZ ;  /* 0x00000000000a7805 */ /* 0x001fe4000001ff00 */
[----:B------:R-:W-:Y:S02]  /*1e40*/  CS2R R68, SRZ ;  /* 0x0000000000447805 */ /* 0x000fe4000001ff00 */
[----:B------:R-:W-:-:S02]  /*1e50*/  CS2R R66, SRZ ;  /* 0x0000000000427805 */ /* 0x000fc4000001ff00 */
[----:B------:R0:W5:Y:S04]  /*1e60*/  @P4 LDG.E R11, desc[UR8][R12.64] ;  /* 0x000000080c0b4981 */ /* 0x000168000c1e1900 */
[----:B------:R-:W5:Y:S04]  /*1e70*/  @P4 LDG.E R69, desc[UR8][R34.64] ;  /* 0x0000000822454981 */ /* 0x000f68000c1e1900 */
[----:B------:R-:W5:Y:S01]  /*1e80*/  @P3 LDG.E R68, desc[UR8][R28.64] ;  /* 0x000000081c443981 */ /* 0x000f62000c1e1900 */
[----:B0-----:R-:W-:-:S03]  /*1e90*/  CS2R R12, SRZ ;  /* 0x00000000000c7805 */ /* 0x001fc6000001ff00 */
[----:B------:R-:W5:Y:S04]  /*1ea0*/  @P1 LDG.E R66, desc[UR8][R26.64] ;  /* 0x000000081a421981 */ /* 0x000f68000c1e1900 */
[----:B------:R-:W5:Y:S04]  /*1eb0*/  @P3 LDG.E R12, desc[UR8][R32.64] ;  /* 0x00000008200c3981 */ /* 0x000f68000c1e1900 */
[----:B------:R0:W5:Y:S01]  /*1ec0*/  @P2 LDG.E R13, desc[UR8][R14.64] ;  /* 0x000000080e0d2981 */ /* 0x000162000c1e1900 */
[----:B------:R-:W-:Y:S03]  /*1ed0*/  BSSY B0, `(.L_x_1032) ;  /* 0x0000029000007945 */ /* 0x000fe60003800000 */
[----:B------:R1:W5:Y:S01]  /*1ee0*/  @P2 LDG.E R67, desc[UR8][R16.64] ;  /* 0x0000000810432981 */ /* 0x000362000c1e1900 */
[----:B--2---:R-:W-:-:S05]  /*1ef0*/  FFMA.FTZ R7, -R24, R24, R25 ;  /* 0x0000001818077223 */ /* 0x004fca0000010119 */
[----:B------:R-:W-:-:S13]  /*1f00*/  FSETP.GTU.FTZ.AND P0, PT, R7, RZ, PT ;  /* 0x000000ff0700720b */ /* 0x000fda0003f1c000 */
[----:B------:R-:W2:Y:S02]  /*1f10*/  @P0 LDC R72, c[0x0][0x250] ;  /* 0x00009400ff480b82 */ /* 0x000ea40000000800 */
[----:B--2---:R-:W-:Y:S01]  /*1f20*/  @P0 FADD.FTZ R72, R7, R72 ;  /* 0x0000004807480221 */ /* 0x004fe20000010000 */
[----:B------:R-:W-:-:S06]  /*1f30*/  MOV R7, 0x3f800000 ;  /* 0x3f80000000077802 */ /* 0x000fcc0000000f00 */
[----:B------:R2:W3:Y:S02]  /*1f40*/  @P0 MUFU.RSQ R7, R72 ;  /* 0x0000004800070308 */ /* 0x0004e40000001400 */
[----:B--2---:R-:W-:-:S06]  /*1f50*/  CS2R R72, SRZ ;  /* 0x0000000000487805 */ /* 0x004fcc000001ff00 */
[----:B------:R-:W5:Y:S01]  /*1f60*/  @P5 LDG.E R73, desc[UR8][R48.64] ;  /* 0x0000000830495981 */ /* 0x000f62000c1e1900 */
[----:B------:R-:W-:Y:S02]  /*1f70*/  ISETP.NE.AND P5, PT, R70, RZ, PT ;  /* 0x000000ff4600720c */ /* 0x000fe40003fa5270 */
[----:B------:R-:W-:-:S06]  /*1f80*/  CS2R R70, SRZ ;  /* 0x0000000000467805 */ /* 0x000fcc000001ff00 */
[----:B------:R-:W5:Y:S05]  /*1f90*/  @P6 LDG.E R71, desc[UR8][R42.64] ;  /* 0x000000082a476981 */ /* 0x000f6a000c1e1900 */
[----:B------:R-:W5:Y:S04]  /*1fa0*/  @P5 LDG.E R10, desc[UR8][R40.64] ;  /* 0x00000008280a5981 */ /* 0x000f68000c1e1900 */
[----:B------:R-:W5:Y:S01]  /*1fb0*/  @P5 LDG.E R70, desc[UR8][R38.64] ;  /* 0x0000000826465981 */ /* 0x000f62000c1e1900 */
[----:B------:R-:W-:-:S02]  /*1fc0*/  ISETP.NE.AND P0, PT, R85, RZ, PT ;  /* 0x000000ff5500720c */ /* 0x000fc40003f05270 */
[----:B------:R-:W-:Y:S02]  /*1fd0*/  MOV R25, RZ ;  /* 0x000000ff00197202 */ /* 0x000fe40000000f00 */
[----:B0-----:R-:W-:Y:S02]  /*1fe0*/  CS2R R14, SRZ ;  /* 0x00000000000e7805 */ /* 0x001fe4000001ff00 */
[----:B-1----:R-:W-:-:S04]  /*1ff0*/  CS2R R16, SRZ ;  /* 0x0000000000107805 */ /* 0x002fc8000001ff00 */
[----:B------:R0:W5:Y:S04]  /*2000*/  @P1 LDG.E R14, desc[UR8][R18.64] ;  /* 0x00000008120e1981 */ /* 0x000168000c1e1900 */
[----:B------:R1:W5:Y:S04]  /*2010*/  @P0 LDG.E R25, desc[UR8][R46.64] ;  /* 0x000000082e190981 */ /* 0x000368000c1e1900 */
[----:B------:R1:W5:Y:S01]  /*2020*/  @P0 LDG.E R72, desc[UR8][R44.64] ;  /* 0x000000082c480981 */ /* 0x000362000c1e1900 */
[----:B------:R-:W-:Y:S02]  /*2030*/  ISETP.GT.U32.AND P0, PT, R2, 0xdf, PT ;  /* 0x000000df0200780c */ /* 0x000fe40003f04070 */
[----:B0-----:R-:W-:-:S11]  /*2040*/  MOV R18, RZ ;  /* 0x000000ff00127202 */ /* 0x001fd60000000f00 */
[----:B-1-3--:R-:W-:Y:S05]  /*2050*/  @P0 BRA `(.L_x_1033) ;  /* 0x0000000000400947 */ /* 0x00afea0003800000 */
        /* <DEDUP_REMOVED lines=9> */
[----:B0-----:R-:W-:Y:S01]  /*20f0*/  IMAD.WIDE R18, R37, 0x2, R18 ;  /* 0x0000000225127825 */ /* 0x001fe200078e0212 */
[----:B--2---:R-:W-:-:S04]  /*2100*/  @P0 SHF.L.U32 R16, R26, 0x10, RZ ;  /* 0x000000101a100819 */ /* 0x004fc800000006ff */
[----:B------:R-:W2:Y:S01]  /*2110*/  LDG.E.U16 R26, desc[UR8][R18.64+0x2] ;  /* 0x00000208121a7981 */ /* 0x000ea2000c1e1500 */
[----:B---3--:R-:W-:-:S03]  /*2120*/  @P0 SHF.L.U32 R17, R15, 0x10, RZ ;  /* 0x000000100f110819 */ /* 0x008fc600000006ff */
[----:B------:R2:W3:Y:S02]  /*2130*/  LDG.E.U16 R15, desc[UR8][R18.64] ;  /* 0x00000008120f7981 */ /* 0x0004e4000c1e1500 */
[----:B--2---:R-:W-:Y:S02]  /*2140*/  SHF.L.U32 R18, R26, 0x10, RZ ;  /* 0x000000101a127819 */ /* 0x004fe400000006ff */
[----:B---3--:R-:W-:-:S07]  /*2150*/  SHF.L.U32 R15, R15, 0x10, RZ ;  /* 0x000000100f0f7819 */ /* 0x008fce00000006ff */
.L_x_1033:
[----:B------:R-:W-:Y:S05]  /*2160*/  BSYNC B0 ;  /* 0x0000000000007941 */ /* 0x000fea0003800000 */
.L_x_1032:
        /* <DEDUP_REMOVED lines=34> */
.L_x_1034:
[----:B------:R-:W-:Y:S01]  /*2390*/  FMUL.FTZ R28, R34, R15 ;  /* 0x0000000f221c7220 */ /* 0x000fe20000410000 */
[-C--:B------:R-:W-:Y:S01]  /*23a0*/  FMUL.FTZ R33, R40, R7.reuse ;  /* 0x0000000728217220 */ /* 0x080fe20000410000 */
        /* <DEDUP_REMOVED lines=24> */
.L_x_1035:
[----:B------:R-:W-:Y:S01]  /*2530*/  FFMA.FTZ R37, R26, R35, R19 ;  /* 0x000000231a257223 */ /* 0x000fe20000010013 */
[----:B------:R-:W-:Y:S01]  /*2540*/  FADD.FTZ R19, RZ, R34 ;  /* 0x00000022ff137221 */ /* 0x000fe20000010000 */
[----:B------:R-:W-:Y:S01]  /*2550*/  FMUL.FTZ R34, R32, R15 ;  /* 0x0000000f20227220 */ /* 0x000fe20000410000 */
[----:B------:R-:W-:Y:S01]  /*2560*/  FFMA.FTZ R40, R33, R32, R40 ;  /* 0x0000002021287223 */ /* 0x000fe20000010028 */
[----:B------:R-:W-:Y:S01]  /*2570*/  FADD.FTZ R39, R35, R28 ;  /* 0x0000001c23277221 */ /* 0x000fe20000010000 */
[----:B------:R-:W-:Y:S01]  /*2580*/  FADD.FTZ R32, R19, R32 ;  /* 0x0000002013207221 */ /* 0x000fe20000010000 */
[----:B------:R-:W-:Y:S01]  /*2590*/  FFMA.FTZ R19, R26, R29, RZ ;  /* 0x0000001d1a137223 */ /* 0x000fe200000100ff */
[----:B------:R-:W-:Y:S01]  /*25a0*/  FFMA.FTZ R28, R33, R34, R37 ;  /* 0x00000022211c7223 */ /* 0x000fe20000010025 */
        /* <DEDUP_REMOVED lines=33> */
.L_x_1036:
[----:B------:R-:W-:Y:S01]  /*27c0*/  FMUL.FTZ R37, R34, R15 ;  /* 0x0000000f22257220 */ /* 0x000fe20000410000 */
[----:B------:R-:W-:Y:S01]  /*27d0*/  FFMA.FTZ R40, R35, R34, R40 ;  /* 0x0000002223287223 */ /* 0x000fe20000010028 */
[----:B------:R-:W-:Y:S01]  /*27e0*/  FADD.FTZ R26, R29, R26 ;  /* 0x0000001a1d1a7221 */ /* 0x000fe20000010000 */
[--C-:B------:R-:W-:Y:S02]  /*27f0*/  HADD2.F32 R39, -RZ, R31.reuse.H1_H1 ;  /* 0x3000001fff277230 */ /* 0x100fe40000004100 */
[----:B------:R-:W-:Y:S01]  /*2800*/  FFMA.FTZ R38, R35, R37, R38 ;  /* 0x0000002523267223 */ /* 0x000fe20000010026 */
[----:B------:R-:W-:Y:S02]  /*2810*/  HADD2.F32 R35, -RZ, R31.H0_H0 ;  /* 0x2000001fff237230 */ /* 0x000fe40000004100 */
[----:B------:R-:W-:Y:S01]  /*2820*/  FMUL.FTZ R29, R33, R18 ;  /* 0x00000012211d7220 */ /* 0x000fe20000410000 */
[----:B------:R-:W-:Y:S01]  /*2830*/  FADD.FTZ R32, R32, R34 ;  /* 0x0000002220207221 */ /* 0x000fe20000010000 */
[C---:B------:R-:W-:Y:S01]  /*2840*/  FFMA.FTZ R19, R28.reuse, R33, R19 ;  /* 0x000000211c137223 */ /* 0x040fe20000010013 */
        /* <DEDUP_REMOVED lines=28> */
.L_x_1037:
[----:B------:R-:W-:Y:S01]  /*2a10*/  FMUL.FTZ R39, R37, R15 ;  /* 0x0000000f25277220 */ /* 0x000fe20000410000 */
[----:B------:R-:W-:Y:S01]  /*2a20*/  FADD.FTZ R26, R29, R26 ;  /* 0x0000001a1d1a7221 */ /* 0x000fe20000010000 */
[C---:B------:R-:W-:Y:S01]  /*2a30*/  FFMA.FTZ R40, R35.reuse, R37, R40 ;  /* 0x0000002523287223 */ /* 0x040fe20000010028 */
[----:B------:R-:W-:Y:S01]  /*2a40*/  FADD.FTZ R32, R32, R37 ;  /* 0x0000002520207221 */ /* 0x000fe20000010000 */
[----:B------:R-:W-:Y:S01]  /*2a50*/  FFMA.FTZ R28, R35, R39, R28 ;  /* 0x00000027231c7223 */ /* 0x000fe2000001001c */
[--C-:B------:R-:W-:Y:S02]  /*2a60*/  HADD2.F32 R35, -RZ, R8.reuse.H0_H0 ;  /* 0x20000008ff237230 */ /* 0x100fe40000004100 */
[----:B------:R-:W-:Y:S01]  /*2a70*/  FMUL.FTZ R29, R33, R18 ;  /* 0x00000012211d7220 */ /* 0x000fe20000410000 */
[----:B------:R-:W-:Y:S02]  /*2a80*/  HADD2.F32 R37, -RZ, R8.H1_H1 ;  /* 0x30000008ff257230 */ /* 0x000fe40000004100 */
        /* <DEDUP_REMOVED lines=29> */
.L_x_1038:
[----:B------:R-:W-:Y:S01]  /*2c60*/  FMUL.FTZ R39, R37, R15 ;  /* 0x0000000f25277220 */ /* 0x000fe20000410000 */
[----:B------:R-:W-:Y:S01]  /*2c70*/  FADD.FTZ R38, R29, R26 ;  /* 0x0000001a1d267221 */ /* 0x000fe20000010000 */
[----:B------:R-:W-:Y:S01]  /*2c80*/  FADD.FTZ R32, R32, R37 ;  /* 0x0000002520207221 */ /* 0x000fe20000010000 */
[C---:B------:R-:W-:Y:S01]  /*2c90*/  FFMA.FTZ R40, R35.reuse, R37, R40 ;  /* 0x0000002523287223 */ /* 0x040fe20000010028 */
        /* <DEDUP_REMOVED lines=33> */
.L_x_1039:
        /* <DEDUP_REMOVED lines=10> */
[C---:B------:R-:W-:Y:S01]  /*2f50*/  FADD.FTZ R42, -R24.reuse, R33 ;  /* 0x00000021182a7221 */ /* 0x040fe20000010100 */
[----:B------:R-:W-:Y:S01]  /*2f60*/  FFMA.FTZ R26, R27, R29, R32 ;  /* 0x0000001d1b1a7223 */ /* 0x000fe20000010020 */
        /* <DEDUP_REMOVED lines=25> */
.L_x_1040:
        /* <DEDUP_REMOVED lines=10> */
[-C--:B------:R-:W-:Y:S01]  /*31a0*/  FMUL.FTZ R19, R26, R7.reuse ;  /* 0x000000071a137220 */ /* 0x080fe20000410000 */
        /* <DEDUP_REMOVED lines=21> */
.L_x_1041:
[----:B------:R-:W-:Y:S01]  /*3300*/  FFMA.FTZ R46, R41, R44, R42 ;  /* 0x0000002c292e7223 */ /* 0x000fe2000001002a */
        /* <DEDUP_REMOVED lines=8> */
[----:B------:R-:W-:Y:S01]  /*3390*/  FFMA.FTZ R41, R41, R27, R28 ;  /* 0x0000001b29297223 */ /* 0x000fe2000001001c */
[C---:B------:R-:W-:Y:S01]  /*33a0*/  FADD.FTZ R40, -R24.reuse, R43 ;  /* 0x0000002b18287221 */ /* 0x040fe20000010100 */
[----:B------:R-:W-:Y:S01]  /*33b0*/  FADD.FTZ R35, R35, R38 ;  /* 0x0000002623237221 */ /* 0x000fe20000010000 */
[----:B------:R-:W-:Y:S01]  /*33c0*/  FADD.FTZ R28, -R24, R33 ;  /* 0x00000021181c7221 */ /* 0x000fe20000010100 */
        /* <DEDUP_REMOVED lines=25> */
.L_x_1042:
        /* <DEDUP_REMOVED lines=32> */
.L_x_1043:
[----:B------:R-:W-:Y:S01]  /*3760*/  FFMA.FTZ R48, R28, R38, R27 ;  /* 0x000000261c307223 */ /* 0x000fe2000001001b */
[----:B------:R-:W-:Y:S01]  /*3770*/  FMUL.FTZ R40, R46, R15 ;  /* 0x0000000f2e287220 */ /* 0x000fe20000410000 */
[----:B------:R-:W-:Y:S01]  /*3780*/  FADD.FTZ R39, R38, R39 ;  /* 0x0000002726277221 */ /* 0x000fe20000010000 */
[----:B------:R-:W-:Y:S01]  /*3790*/  FFMA.FTZ R44, R19, R32, R44 ;  /* 0x00000020132c7223 */ /* 0x000fe2000001002c */
[----:B------:R-:W-:Y:S01]  /*37a0*/  FMUL.FTZ R47, R52, R18 ;  /* 0x00000012342f7220 */ /* 0x000fe20000410000 */
[----:B------:R-:W-:Y:S01]  /*37b0*/  FFMA.FTZ R38, R45, R40, R48 ;  /* 0x000000282d267223 */ /* 0x000fe20000010030 */
[--C-:B------:R-:W-:Y:S02]  /*37c0*/  HADD2.F32 R19, -RZ, R13.reuse.H0_H0 ;  /* 0x2000000dff137230 */ /* 0x100fe40000004100 */
[----:B------:R-:W-:Y:S01]  /*37d0*/  FADD.FTZ R40, R39, R40 ;  /* 0x0000002827287221 */ /* 0x000fe20000010000 */
[----:B------:R-:W-:Y:S02]  /*37e0*/  HADD2.F32 R27, -RZ, R13.H1_H1 ;  /* 0x3000000dff1b7230 */ /* 0x000fe40000004100 */
[----:B------:R-:W-:Y:S01]  /*37f0*/  FADD.FTZ R35, R35, R32 ;  /* 0x0000002023237221 */ /* 0x000fe20000010000 */
[----:B------:R-:W-:Y:S01]  /*3800*/  FFMA.FTZ R38, R51, R47, R38 ;  /* 0x0000002f33267223 */ /* 0x000fe20000010026 */
[----:B------:R-:W-:Y:S01]  /*3810*/  FADD.FTZ R47, R47, R40 ;  /* 0x000000282f2f7221 */ /* 0x000fe20000010000 */
[C---:B------:R-:W-:Y:S01]  /*3820*/  FADD.FTZ R32, -R24.reuse, R19 ;  /* 0x0000001318207221 */ /* 0x040fe20000010100 */
[----:B------:R-:W-:Y:S01]  /*3830*/  FADD.FTZ R40, -R24, R27 ;  /* 0x0000001b18287221 */ /* 0x000fe20000010100 */
[----:B------:R-:W-:Y:S01]  /*3840*/  FFMA.FTZ R41, R26, R37, R41 ;  /* 0x000000251a297223 */ /* 0x000fe20000010029 */
        /* <DEDUP_REMOVED lines=23> */
.L_x_1044:
        /* <DEDUP_REMOVED lines=32> */
.L_x_1045:
[----:B------:R-:W-:Y:S01]  /*3bc0*/  FFMA.FTZ R54, R32, R48, R43 ;  /* 0x0000003020367223 */ /* 0x000fe2000001002b */
[----:B------:R-:W-:Y:S01]  /*3bd0*/  FMUL.FTZ R50, R37, R15 ;  /* 0x0000000f25327220 */ /* 0x000fe20000410000 */
[----:B------:R-:W-:Y:S01]  /*3be0*/  FADD.FTZ R47, R48, R47 ;  /* 0x0000002f302f7221 */ /* 0x000fe20000010000 */
[--C-:B------:R-:W-:Y:S02]  /*3bf0*/  HADD2.F32 R49, -RZ, R64.reuse.H0_H0 ;  /* 0x20000040ff317230 */ /* 0x100fe40000004100 */
[----:B------:R-:W-:Y:S01]  /*3c00*/  FFMA.FTZ R48, R33, R42, R44 ;  /* 0x0000002a21307223 */ /* 0x000fe2000001002c */
[----:B------:R-:W-:Y:S01]  /*3c10*/  FFMA.FTZ R43, R39, R50, R54 ;  /* 0x00000032272b7223 */ /* 0x000fe20000010036 */
[----:B------:R-:W-:Y:S01]  /*3c20*/  FADD.FTZ R50, R47, R50 ;  /* 0x000000322f327221 */ /* 0x000fe20000010000 */
[----:B------:R-:W-:Y:S01]  /*3c30*/  FMUL.FTZ R47, R38, R18 ;  /* 0x00000012262f7220 */ /* 0x000fe20000410000 */
[----:B------:R-:W-:Y:S02]  /*3c40*/  HADD2.F32 R53, -RZ, R64.H1_H1 ;  /* 0x30000040ff357230 */ /* 0x000fe40000004100 */
[----:B------:R-:W-:Y:S01]  /*3c50*/  FADD.FTZ R33, R35, R42 ;  /* 0x0000002a23217221 */ /* 0x000fe20000010000 */
[----:B------:R-:W-:Y:S01]  /*3c60*/  FFMA.FTZ R35, R28, R29, R41 ;  /* 0x0000001d1c237223 */ /* 0x000fe20000010029 */
        /* <DEDUP_REMOVED lines=27> */
.L_x_1046:
        /* <DEDUP_REMOVED lines=9> */
[----:B------:R-:W-:-:S02]  /*3eb0*/  HADD2.F32 R48, -RZ, R80.H1_H1 ;  /* 0x30000050ff307230 */ /* 0x000fc40000004100 */
[----:B------:R-:W-:Y:S01]  /*3ec0*/  FFMA.FTZ R29, R44, R28, R29 ;  /* 0x0000001c2c1d7223 */ /* 0x000fe2000001001d */
[----:B------:R-:W-:Y:S01]  /*3ed0*/  FADD.FTZ R33, R28, R47 ;  /* 0x0000002f1c217221 */ /* 0x000fe20000010000 */
[C---:B------:R-:W-:Y:S01]  /*3ee0*/  FADD.FTZ R28, -R24.reuse, R49 ;  /* 0x00000031181c7221 */ /* 0x040fe20000010100 */
[----:B------:R-:W-:Y:S01]  /*3ef0*/  FADD.FTZ R50, -R24, R53 ;  /* 0x0000003518327221 */ /* 0x000fe20000010100 */
[----:B------:R-:W-:Y:S02]  /*3f00*/  HADD2.F32 R47, -RZ, R80.H0_H0 ;  /* 0x20000050ff2f7230 */ /* 0x000fe40000004100 */
        /* <DEDUP_REMOVED lines=21> */
.L_x_1047:
        /* <DEDUP_REMOVED lines=35> */
.L_x_1048:
        /* <DEDUP_REMOVED lines=33> */
.L_x_1049:
        /* <DEDUP_REMOVED lines=86> */
.L_x_1051:
[----:B------:R-:W-:Y:S05]  /*4a00*/  BSYNC B0 ;  /* 0x0000000000007941 */ /* 0x000fea0003800000 */
.L_x_1050:
        /* <DEDUP_REMOVED lines=159> */
.L_x_1053:
[----:B------:R-:W-:Y:S05]  /*5400*/  BSYNC B0 ;  /* 0x0000000000007941 */ /* 0x000fea0003800000 */
.L_x_1052:
        /* <DEDUP_REMOVED lines=13> */
.L_x_1055:
[----:B------:R-:W-:Y:S05]  /*54e0*/  BSYNC B0 ;  /* 0x0000000000007941 */ /* 0x000fea0003800000 */
.L_x_1054:
        /* <DEDUP_REMOVED lines=34> */
.L_x_1058:
[----:B------:R-:W2:Y:S04]  /*5710*/  LDG.E.STRONG.GPU R19, desc[UR8][R26.64] ;  /* 0x000000081a137981 */ /* 0x000ea8000c1ef900 */
[----:B--2---:R-:W-:Y:S01]  /*5720*/  CCTL.IVALL ;  /* 0x00000000ff00798f */ /* 0x004fe20002000000 */
[----:B------:R-:W-:Y:S05]  /*5730*/  YIELD ;  /* 0x0000000000007946 */ /* 0x000fea0003800000 */
[----:B------:R-:W-:-:S13]  /*5740*/  ISETP.NE.AND P6, PT, R19, R36, PT ;  /* 0x000000241300720c */ /* 0x000fda0003fc5270 */
[----:B------:R-:W-:Y:S05]  /*5750*/  @P6 BRA `(.L_x_1058) ;  /* 0xfffffffc00ec6947 */ /* 0x000fea000383ffff */
.L_x_1057:
        /* <DEDUP_REMOVED lines=20> */
.L_x_1062:
        /* <DEDUP_REMOVED lines=115> */
.L_x_1061:
        /* <DEDUP_REMOVED lines=62> */
.L_x_1063:
[----:B------:R-:W-:-:S04]  /*63b0*/  ISETP.NE.AND P6, PT, R19, RZ, PT ;  /* 0x000000ff1300720c */ /* 0x000fc80003fc5270 */
[----:B------:R-:W-:-:S13]  /*63c0*/  ISETP.NE.OR P6, PT, R27, RZ, P6 ;  /* 0x000000ff1b00720c */ /* 0x000fda00037c5670 */
[----:B------:R-:W-:Y:S05]  /*63d0*/  @!P6 BRA `(.L_x_1059) ;  /* 0x00000000007ce947 */ /* 0x000fea0003800000 */
.L_x_1060:
        /* <DEDUP_REMOVED lines=31> */
.L_x_1059:
        /* <DEDUP_REMOVED lines=10> */
.L_x_1065:
[----:B------:R-:W-:Y:S05]  /*6670*/  BSYNC B0 ;  /* 0x0000000000007941 */ /* 0x000fea0003800000 */
.L_x_1064:
        /* <DEDUP_REMOVED lines=17> */
.L_x_1056:
        /* <DEDUP_REMOVED lines=43> */
.L_x_1066:
        /* <DEDUP_REMOVED lines=14> */
[----:B------:R-:W-:Y:S01]  /*6b20*/  FMUL.FTZ R27, R36, R7 ;  /* 0x00000007241b7220 */ /* 0x000fe20000410000 */
[----:B------:R-:W-:-:S04]  /*6b30*/  LEA R28, P0, R26, UR12, 0x1 ;  /* 0x0000000c1a1c7c11 */ /* 0x000fc8000f8008ff */
[----:B------:R-:W-:Y:S01]  /*6b40*/  LEA.HI.X R29, R26, UR13, R29, 0x1, P0 ;  /* 0x0000000d1a1d7c11 */ /* 0x000fe200080f0c1d */
[----:B------:R-:W-:-:S04]  /*6b50*/  FFMA.FTZ R26, R77, R18, -R38 ;  /* 0x000000124d1a7223 */ /* 0x000fc80000010826 */
[----:B------:R-:W-:-:S05]  /*6b60*/  FMUL.FTZ R26, R26, R7 ;  /* 0x000000071a1a7220 */ /* 0x000fca0000410000 */
[----:B------:R-:W-:-:S05]  /*6b70*/  F2FP.F16.F32.PACK_AB R27, R26, R27 ;  /* 0x0000001b1a1b723e */ /* 0x000fca00000000ff */
[----:B------:R0:W-:Y:S02]  /*6b80*/  STG.E desc[UR8][R28.64], R27 ;  /* 0x0000001b1c007986 */ /* 0x0001e4000c101908 */
.L_x_1068:
[----:B------:R-:W-:Y:S05]  /*6b90*/  BSYNC B0 ;  /* 0x0000000000007941 */ /* 0x000fea0003800000 */
.L_x_1067:
        /* <DEDUP_REMOVED lines=28> */
.L_x_1069:
        /* <DEDUP_REMOVED lines=21> */
.L_x_1071:
[----:B------:R-:W-:Y:S05]  /*6eb0*/  BSYNC B0 ;  /* 0x0000000000007941 */ /* 0x000fea0003800000 */
.L_x_1070:
[----:B------:R-:W-:Y:S01]  /*6ec0*/  ISETP.NE.AND P0, PT, RZ, UR10, PT ;  /* 0x0000000aff007c0c */ /* 0x000fe2000bf05270 */
[C---:B------:R-:W-:Y:S01]  /*6ed0*/  FADD.FTZ R26, -R24.reuse, R35 ;  /* 0x00000023181a7221 */ /* 0x040fe20000010100 */
[----:B0-----:R-:W-:Y:S01]  /*6ee0*/  FADD.FTZ R28, -R24, R37 ;  /* 0x00000025181c7221 */ /* 0x001fe20000010100 */
[----:B------:R-:W-:Y:S02]  /*6ef0*/  HADD2.F32 R30, -RZ, R75.H0_H0 ;  /* 0x2000004bff1e7230 */ /* 0x000fe40000004100 */
[----:B------:R-:W-:Y:S02]  /*6f00*/  HADD2.F32 R35, -RZ, R31.H0_H0 ;  /* 0x2000001fff237230 */ /* 0x000fe40000004100 */
        /* <DEDUP_REMOVED lines=23> */
.L_x_1072:
        /* <DEDUP_REMOVED lines=21> */
.L_x_1074:
[----:B------:R-:W-:Y:S05]  /*71d0*/  BSYNC B0 ;  /* 0x0000000000007941 */ /* 0x000fea0003800000 */
.L_x_1073:
        /* <DEDUP_REMOVED lines=28> */
.L_x_1075:
        /* <DEDUP_REMOVED lines=8> */
[----:B------:R-:W-:Y:S01]  /*7420*/  FFMA.FTZ R8, R32, R40, R33 ;  /* 0x0000002820087223 */ /* 0x000fe20000010021 */
[----:B------:R-:W-:Y:S01]  /*7430*/  IMAD.WIDE.U32 R26, R105, UR12, R26 ;  /* 0x0000000c691a7c25 */ /* 0x000fe2000f8e001a */
[----:B------:R-:W-:-:S03]  /*7440*/  ULDC.64 UR12, c[0x0][0x210] ;  /* 0x00008400000c7ab9 */ /* 0x000fc60000000a00 */
[----:B------:R-:W-:Y:S01]  /*7450*/  FFMA.FTZ R8, R37, R18, -R8 ;  /* 0x0000001225087223 */ /* 0x000fe20000010808 */
[----:B------:R-:W-:Y:S01]  /*7460*/  IADD3 R29, R27, R29, RZ ;  /* 0x0000001d1b1d7210 */ /* 0x000fe20007ffe0ff */
[----:B------:R-:W-:Y:S02]  /*7470*/  FFMA.FTZ R27, R32, R43, R33 ;  /* 0x0000002b201b7223 */ /* 0x000fe40000010021 */
[----:B------:R-:W-:Y:S01]  /*7480*/  FMUL.FTZ R8, R8, R7 ;  /* 0x0000000708087220 */ /* 0x000fe20000410000 */
[----:B------:R-:W-:Y:S01]  /*7490*/  LEA R28, P0, R26, UR12, 0x1 ;  /* 0x0000000c1a1c7c11 */ /* 0x000fe2000f8008ff */
[----:B------:R-:W-:-:S03]  /*74a0*/  FFMA.FTZ R30, R30, R15, -R27 ;  /* 0x0000000f1e1e7223 */ /* 0x000fc6000001081b */
[----:B------:R-:W-:Y:S01]  /*74b0*/  LEA.HI.X R29, R26, UR13, R29, 0x1, P0 ;  /* 0x0000000d1a1d7c11 */ /* 0x000fe200080f0c1d */
[----:B------:R-:W-:-:S05]  /*74c0*/  FMUL.FTZ R27, R30, R7 ;  /* 0x000000071e1b7220 */ /* 0x000fca0000410000 */
[----:B------:R-:W-:-:S05]  /*74d0*/  F2FP.F16.F32.PACK_AB R27, R8, R27 ;  /* 0x0000001b081b723e */ /* 0x000fca00000000ff */
[----:B------:R0:W-:Y:S02]  /*74e0*/  STG.E desc[UR8][R28.64], R27 ;  /* 0x0000001b1c007986 */ /* 0x0001e4000c101908 */
.L_x_1077:
[----:B------:R-:W-:Y:S05]  /*74f0*/  BSYNC B0 ;  /* 0x0000000000007941 */ /* 0x000fea0003800000 */
.L_x_1076:
        /* <DEDUP_REMOVED lines=28> */
.L_x_1078:
        /* <DEDUP_REMOVED lines=21> */
.L_x_1080:
[----:B------:R-:W-:Y:S05]  /*7810*/  BSYNC B0 ;  /* 0x0000000000007941 */ /* 0x000fea0003800000 */
.L_x_1079:
[----:B------:R-:W-:Y:S01]  /*7820*/  ISETP.NE.AND P0, PT, RZ, UR10, PT ;  /* 0x0000000aff007c0c */ /* 0x000fe2000bf05270 */
[C---:B------:R-:W-:Y:S01]  /*7830*/  FADD.FTZ R8, -R24.reuse, R31 ;  /* 0x0000001f18087221 */ /* 0x040fe20000010100 */
[----:B------:R-:W-:Y:S01]  /*7840*/  FADD.FTZ R26, -R24, R25 ;  /* 0x00000019181a7221 */ /* 0x000fe20000010100 */
[--C-:B0-----:R-:W-:Y:S02]  /*7850*/  HADD2.F32 R28, -RZ, R72.reuse.H0_H0 ;  /* 0x20000048ff1c7230 */ /* 0x101fe40000004100 */
        /* <DEDUP_REMOVED lines=24> */
.L_x_1081:
        /* <DEDUP_REMOVED lines=21> */
.L_x_1083:
[----:B------:R-:W-:Y:S05]  /*7b30*/  BSYNC B0 ;  /* 0x0000000000007941 */ /* 0x000fea0003800000 */
.L_x_1082:
        /* <DEDUP_REMOVED lines=28> */
.L_x_1084:
        /* <DEDUP_REMOVED lines=21> */
.L_x_1086:
[----:B------:R-:W-:Y:S05]  /*7e50*/  BSYNC B0 ;  /* 0x0000000000007941 */ /* 0x000fea0003800000 */
.L_x_1085:
        /* <DEDUP_REMOVED lines=28> */
.L_x_1087:
        /* <DEDUP_REMOVED lines=20> */
.L_x_1089:
[----:B------:R-:W-:Y:S05]  /*8160*/  BSYNC B0 ;  /* 0x0000000000007941 */ /* 0x000fea0003800000 */
.L_x_1088:
        /* <DEDUP_REMOVED lines=27> */
.L_x_1090:
        /* <DEDUP_REMOVED lines=20> */
.L_x_1092:
[----:B------:R-:W-:Y:S05]  /*8460*/  BSYNC B0 ;  /* 0x0000000000007941 */ /* 0x000fea0003800000 */
.L_x_1091:
        /* <DEDUP_REMOVED lines=26> */
.L_x_1093:
        /* <DEDUP_REMOVED lines=20> */
.L_x_1095:
[----:B------:R-:W-:Y:S05]  /*8750*/  BSYNC B0 ;  /* 0x0000000000007941 */ /* 0x000fea0003800000 */
.L_x_1094:
        /* <DEDUP_REMOVED lines=29> */
.L_x_1096:
        /* <DEDUP_REMOVED lines=20> */
.L_x_1098:
[----:B------:R-:W-:Y:S05]  /*8a70*/  BSYNC B0 ;  /* 0x0000000000007941 */ /* 0x000fea0003800000 */
.L_x_1097:
[C---:B------:R-:W-:Y:S01]  /*8a80*/  FADD.FTZ R8, -R24.reuse, R27 ;  /* 0x0000001b18087221 */ /* 0x040fe20000010100 */
[----:B0-----:R-:W-:Y:S01]  /*8a90*/  FADD.FTZ R10, -R24, R29 ;  /* 0x0000001d180a7221 */ /* 0x001fe20000010100 */
[----:B------:R-:W-:Y:S02]  /*8aa0*/  IMAD R34, R34, UR7, R31 ;  /* 0x0000000722227c24 */ /* 0x000fe4000f8e021f */
[--C-:B------:R-:W-:Y:S02]  /*8ab0*/  HADD2.F32 R12, -RZ, R66.reuse.H0_H0 ;  /* 0x20000042ff0c7230 */ /* 0x100fe40000004100 */
        /* <DEDUP_REMOVED lines=23> */
.L_x_1099:
        /* <DEDUP_REMOVED lines=20> */
.L_x_1101:
[----:B------:R-:W-:Y:S05]  /*8d70*/  BSYNC B0 ;  /* 0x0000000000007941 */ /* 0x000fea0003800000 */
.L_x_1100:
        /* <DEDUP_REMOVED lines=29> */
.L_x_1102:
        /* <DEDUP_REMOVED lines=26> */
.L_x_1104:
[----:B------:R-:W-:Y:S05]  /*90f0*/  BSYNC B0 ;  /* 0x0000000000007941 */ /* 0x000fea0003800000 */
.L_x_1103:
        /* <DEDUP_REMOVED lines=27> */
.L_x_1105:
        /* <DEDUP_REMOVED lines=26> */
.L_x_1107:
[----:B------:R-:W-:Y:S05]  /*9450*/  BSYNC B0 ;  /* 0x0000000000007941 */ /* 0x000fea0003800000 */
.L_x_1106:
        /* <DEDUP_REMOVED lines=27> */
.L_x_1108:
        /* <DEDUP_REMOVED lines=28> */
.L_x_1110:
[----:B------:R-:W-:Y:S05]  /*97d0*/  BSYNC B0 ;  /* 0x0000000000007941 */ /* 0x000fea0003800000 */
.L_x_1109:
        /* <DEDUP_REMOVED lines=25> */
.L_x_1111:
[----:B------:R-:W-:Y:S01]  /*9970*/  ISETP.GE.U32.AND P0, PT, R34, UR12, PT ;  /* 0x0000000c22007c0c */ /* 0x000fe2000bf06070 */
[----:B------:R-:W-:Y:S03]  /*9980*/  BSSY B0, `(.L_x_1112) ;  /* 0x0000017000007945 */ /* 0x000fe60003800000 */
[----:B------:R-:W-:-:S04]  /*9990*/  ISETP.GE.AND.EX P0, PT, R27, UR13, PT, P0 ;  /* 0x0000000d1b007c0c */ /* 0x000fc8000bf06300 */
[----:B------:R-:W-:-:S13]  /*99a0*/  ISETP.LT.U32.AND P0, PT, R2, 0xe0, !P0 ;  /* 0x000000e00200780c */ /* 0x000fda0004701070 */
[----:B------:R-:W-:Y:S05]  /*99b0*/  @!P0 BRA `(.L_x_1113) ;  /* 0x00000000004c8947 */ /* 0x000fea0003800000 */
[----:B------:R-:W-:Y:S01]  /*99c0*/  SHF.R.S32.HI R8, RZ, 0x1f, R93 ;  /* 0x0000001fff087819 */ /* 0x000fe2000001145d */
[----:B------:R-:W-:Y:S01]  /*99d0*/  ULDC.64 UR12, c[0x0][0x288] ;  /* 0x0000a200000c7ab9 */ /* 0x000fe20000000a00 */
[----:B0-----:R-:W-:-:S03]  /*99e0*/  MOV R9, R23 ;  /* 0x0000001700097202 */ /* 0x001fc60000000f00 */
[----:B------:R-:W-:Y:S01]  /*99f0*/  IMAD R10, R8, UR12, RZ ;  /* 0x0000000c080a7c24 */ /* 0x000fe2000f8e02ff */
[----:B------:R-:W-:-:S03]  /*9a00*/  MOV R8, R20 ;  /* 0x0000001400087202 */ /* 0x000fc60000000f00 */
[C---:B------:R-:W-:Y:S02]  /*9a10*/  IMAD R11, R93.reuse, UR13, R10 ;  /* 0x0000000d5d0b7c24 */ /* 0x040fe4000f8e020a */
[----:B------:R-:W-:Y:S01]  /*9a20*/  IMAD.WIDE.U32 R8, R93, UR12, R8 ;  /* 0x0000000c5d087c25 */ /* 0x000fe2000f8e0008 */
[----:B------:R-:W-:-:S04]  /*9a30*/  ULDC.64 UR12, c[0x0][0x210] ;  /* 0x00008400000c7ab9 */ /* 0x000fc80000000a00 */
[----:B------:R-:W-:Y:S01]  /*9a40*/  IADD3 R11, R9, R11, RZ ;  /* 0x0000000b090b7210 */ /* 0x000fe20007ffe0ff */
[C-C-:B------:R-:W-:Y:S01]  /*9a50*/  FFMA.FTZ R9, R32.reuse, R25, R33.reuse ;  /* 0x0000001920097223 */ /* 0x140fe20000010021 */
[----:B------:R-:W-:Y:S01]  /*9a60*/  FFMA.FTZ R32, R32, R26, R33 ;  /* 0x0000001a20207223 */ /* 0x000fe20000010021 */
[----:B------:R-:W-:Y:S02]  /*9a70*/  LEA R10, P0, R8, UR12, 0x1 ;  /* 0x0000000c080a7c11 */ /* 0x000fe4000f8008ff */
[----:B------:R-:W-:Y:S01]  /*9a80*/  FFMA.FTZ R12, R12, R15, -R9 ;  /* 0x0000000f0c0c7223 */ /* 0x000fe20000010809 */
[----:B------:R-:W-:Y:S01]  /*9a90*/  FFMA.FTZ R32, R13, R18, -R32 ;  /* 0x000000120d207223 */ /* 0x000fe20000010820 */
[----:B------:R-:W-:Y:S02]  /*9aa0*/  LEA.HI.X R11, R8, UR13, R11, 0x1, P0 ;  /* 0x0000000d080b7c11 */ /* 0x000fe400080f0c0b */
[-C--:B------:R-:W-:Y:S01]  /*9ab0*/  FMUL.FTZ R12, R12, R7.reuse ;  /* 0x000000070c0c7220 */ /* 0x080fe20000410000 */
[----:B------:R-:W-:-:S05]  /*9ac0*/  FMUL.FTZ R7, R32, R7 ;  /* 0x0000000720077220 */ /* 0x000fca0000410000 */
[----:B------:R-:W-:-:S05]  /*9ad0*/  F2FP.F16.F32.PACK_AB R7, R7, R12 ;  /* 0x0000000c0707723e */ /* 0x000fca00000000ff */
[----:B------:R1:W-:Y:S02]  /*9ae0*/  STG.E desc[UR8][R10.64], R7 ;  /* 0x000000070a007986 */ /* 0x0003e4000c101908 */
.L_x_1113:
[----:B------:R-:W-:Y:S05]  /*9af0*/  BSYNC B0 ;  /* 0x0000000000007941 */ /* 0x000fea0003800000 */
.L_x_1112:
[----:B------:R-:W-:Y:S02]  /*9b00*/  IADD3 R6, R4, R6, RZ ;  /* 0x0000000604067210 */ /* 0x000fe40007ffe0ff */
[----:B------:R-:W-:Y:S02]  /*9b10*/  IADD3 R82, R82, 0x1, RZ ;  /* 0x0000000152527810 */ /* 0x000fe40007ffe0ff */
[----:B------:R-:W-:-:S13]  /*9b20*/  ISETP.GE.AND P0, PT, R6, UR4, PT ;  /* 0x0000000406007c0c */ /* 0x000fda000bf06270 */
[----:B------:R-:W-:Y:S05]  /*9b30*/  @!P0 BRA `(.L_x_1114) ;  /* 0xffffff6800f08947 */ /* 0x000fea000383ffff */
.L_x_1031:
[----:B------:R-:W2:Y:S01]  /*9b40*/  LDC R6, c[0x0][0xc] ;  /* 0x00000300ff067b82 */ /* 0x000ea20000000800 */
[----:B------:R-:W-:Y:S01]  /*9b50*/  ISETP.NE.AND P2, PT, R2, RZ, PT ;  /* 0x000000ff0200720c */ /* 0x000fe20003f45270 */
[----:B------:R-:W-:Y:S06]  /*9b60*/  BSSY B0, `(.L_x_1115) ;  /* 0x0000015000007945 */ /* 0x000fec0003800000 */
[----:B0-----:R-:W0:Y:S08]  /*9b70*/  LDC R9, c[0x0][0x10] ;  /* 0x00000400ff097b82 */ /* 0x001e300000000800 */
[----:B------:R-:W3:Y:S01]  /*9b80*/  LDC.64 R4, c[0x0][0x258] ;  /* 0x00009600ff047b82 */ /* 0x000ee20000000a00 */
[----:B--2---:R-:W-:-:S02]  /*9b90*/  IADD3 R3, R6, -0x1, RZ ;  /* 0xffffffff06037810 */ /* 0x004fc40007ffe0ff */
[----:B------:R-:W-:Y:S02]  /*9ba0*/  ISETP.NE.AND P1, PT, R6, 0x1, PT ;  /* 0x000000010600780c */ /* 0x000fe40003f25270 */
[----:B------:R-:W-:Y:S02]  /*9bb0*/  ISETP.NE.AND P0, PT, R3, UR7, PT ;  /* 0x0000000703007c0c */ /* 0x000fe4000bf05270 */
[C---:B0-----:R-:W-:Y:S02]  /*9bc0*/  SHF.L.U32 R3, R9.reuse, 0x1, RZ ;  /* 0x0000000109037819 */ /* 0x041fe400000006ff */
[----:B-1----:R-:W-:Y:S02]  /*9bd0*/  IADD3 R7, R9, -0x1, RZ ;  /* 0xffffffff09077810 */ /* 0x002fe40007ffe0ff */
[----:B------:R-:W-:Y:S02]  /*9be0*/  SEL R3, R3, RZ, P1 ;  /* 0x000000ff03037207 */ /* 0x000fe40000800000 */
[----:B------:R-:W-:-:S03]  /*9bf0*/  ISETP.NE.OR P0, PT, R0, R7, P0 ;  /* 0x000000070000720c */ /* 0x000fc60000705670 */
[----:B---3--:R-:W-:Y:S01]  /*9c00*/  IMAD.WIDE.U32 R4, R3, 0x4, R4 ;  /* 0x0000000403047825 */ /* 0x008fe200078e0004 */
        /* <DEDUP_REMOVED lines=10> */
.L_x_1116:
[----:B------:R-:W-:Y:S05]  /*9cb0*/  BSYNC B0 ;  /* 0x0000000000007941 */ /* 0x000fea0003800000 */
.L_x_1115:
[----:B------:R-:W-:Y:S05]  /*9cc0*/  @P0 EXIT ;  /* 0x000000000000094d */ /* 0x000fea0003800000 */
[----:B------:R-:W-:Y:S05]  /*9cd0*/  @P2 BRA `(.L_x_1117) ;  /* 0x0000000000202947 */ /* 0x000fea0003800000 */
[----:B------:R-:W-:-:S05]  /*9ce0*/  IMAD R0, R6, R9, RZ ;  /* 0x0000000906007224 */ /* 0x000fca00078e02ff */
[----:B------:R-:W-:-:S13]  /*9cf0*/  ISETP.NE.AND P0, PT, R0, -0x1, PT ;  /* 0xffffffff0000780c */ /* 0x000fda0003f05270 */
[----:B------:R-:W-:Y:S05]  /*9d00*/  @!P0 BRA `(.L_x_1117) ;  /* 0x0000000000148947 */ /* 0x000fea0003800000 */
.L_x_1118:
[----:B0-----:R-:W2:Y:S04]  /*9d10*/  LDG.E.STRONG.GPU R3, desc[UR8][R4.64] ;  /* 0x0000000804037981 */ /* 0x001ea8000c1ef900 */
[----:B--2---:R-:W-:Y:S01]  /*9d20*/  CCTL.IVALL ;  /* 0x00000000ff00798f */ /* 0x004fe20002000000 */
[----:B------:R-:W-:Y:S05]  /*9d30*/  YIELD ;  /* 0x0000000000007946 */ /* 0x000fea0003800000 */
[----:B------:R-:W-:-:S13]  /*9d40*/  ISETP.NE.AND P0, PT, R3, R0, PT ;  /* 0x000000000300720c */ /* 0x000fda0003f05270 */
[----:B------:R-:W-:Y:S05]  /*9d50*/  @P0 BRA `(.L_x_1118) ;  /* 0xfffffffc00ec0947 */ /* 0x000fea000383ffff */
.L_x_1117:
        /* <DEDUP_REMOVED lines=24> */
.L_x_1119:
        /* <DEDUP_REMOVED lines=25> */
.L_x_1120:
        /* <DEDUP_REMOVED lines=9> */
.L_x_3297:


//--------------------- .text._Z35group_norm_nhwc_bwd_one_pass_kernelI11Fp16IOFp16WLi64ELi14ELi224EEv26Group_norm_nhwc_bwd_params --------------------------
	.section	.text._Z35group_norm_nhwc_bwd_one_pass_kernelI11Fp16IOFp16WLi64ELi14ELi224EEv26Group_norm_nhwc_bwd_params,"ax",@progbits
	.align	128
        .global         _Z35group_norm_nhwc_bwd_one_pass_kernelI11Fp16IOFp16WLi64ELi14ELi224EEv26Group_norm_nhwc_bwd_params
        .type           _Z35group_norm_nhwc_bwd_one_pass_kernelI11Fp16IOFp16WLi64ELi14ELi224EEv26Group_norm_nhwc_bwd_params,@function
        .size           _Z35group_norm_nhwc_bwd_one_pass_kernelI11Fp16IOFp16WLi64ELi14ELi224EEv26Group_norm_nhwc_bwd_params,(.L_x_3298 - _Z35group_norm_nhwc_bwd_one_pass_kernelI11Fp16IOFp16WLi64ELi14ELi224EEv26Group_norm_nhwc_bwd_params)
        .other          _Z35group_norm_nhwc_bwd_one_pass_kernelI11Fp16IOFp16WLi64ELi14ELi224EEv26Group_norm_nhwc_bwd_params,@"STO_CUDA_ENTRY STV_DEFAULT"
_Z35group_norm_nhwc_bwd_one_pass_kernelI11Fp16IOFp16WLi64ELi14ELi224EEv26Group_norm_nhwc_bwd_params:
.text._Z35group_norm_nhwc_bwd_one_pass_kernelI11Fp16IOFp16WLi64ELi14ELi224EEv26Group_norm_nhwc_bwd_params:
        /* <DEDUP_REMOVED lines=50> */
.L_x_1148:
        /* <DEDUP_REMOVED lines=120> */
.L_x_1123:
[----:B------:R-:W-:Y:S05]  /*0aa0*/  BSYNC B0 ;  /* 0x0000000000007941 */ /* 0x000fea0003800000 */
.L_x_1122:
        /* <DEDUP_REMOVED lines=33> */
.L_x_1124:
        /* <DEDUP_REMOVED lines=26> */
.L_x_1125:
        /* <DEDUP_REMOVED lines=72> */
.L_x_1127:
[----:B------:R-:W-:Y:S05]  /*12e0*/  BSYNC B0 ;  /* 0x0000000000007941 */ /* 0x000fea0003800000 */
.L_x_1126:
        /* <DEDUP_REMOVED lines=158> */
.L_x_1129:
[----:B------:R-:W-:Y:S05]  /*1cd0*/  BSYNC B0 ;  /* 0x0000000000007941 */ /* 0x000fea0003800000 */
.L_x_1128:
        /* <DEDUP_REMOVED lines=20> */
.L_x_1131:
[----:B------:R-:W-:Y:S05]  /*1e20*/  BSYNC B0 ;  /* 0x0000000000007941 */ /* 0x000fea0003800000 */
.L_x_1130:
        /* <DEDUP_REMOVED lines=34> */
.L_x_1134:
[----:B------:R-:W2:Y:S04]  /*2050*/  LDG.E.STRONG.GPU R10, desc[UR14][R8.64] ;  /* 0x0000000e080a7981 */ /* 0x000ea8000c1ef900 */
[----:B--2---:R-:W-:Y:S01]  /*2060*/  CCTL.IVALL ;  /* 0x00000000ff00798f */ /* 0x004fe20002000000 */
[----:B------:R-:W-:Y:S05]  /*2070*/  YIELD ;  /* 0x0000000000007946 */ /* 0x000fea0003800000 */
[----:B------:R-:W-:-:S13]  /*2080*/  ISETP.NE.AND P0, PT, R10, R13, PT ;  /* 0x0000000d0a00720c */ /* 0x000fda0003f05270 */
[----:B------:R-:W-:Y:S05]  /*2090*/  @P0 BRA `(.L_x_1134) ;  /* 0xfffffffc00ec0947 */ /* 0x000fea000383ffff */
.L_x_1133:
        /* <DEDUP_REMOVED lines=17> */
.L_x_1138:
        /* <DEDUP_REMOVED lines=115> */
.L_x_1137:
        /* <DEDUP_REMOVED lines=61> */
.L_x_1139:
[----:B------:R-:W-:-:S13]  /*2cb0*/  ISETP.NE.OR P0, PT, R17, RZ, P0 ;  /* 0x000000ff1100720c */ /* 0x000fda0000705670 */
[----:B------:R-:W-:Y:S05]  /*2cc0*/  @!P0 BRA `(.L_x_1135) ;  /* 0x00000000007c8947 */ /* 0x000fea0003800000 */
.L_x_1136:
        /* <DEDUP_REMOVED lines=31> */
.L_x_1135:
        /* <DEDUP_REMOVED lines=11> */
.L_x_1141:
[----:B------:R-:W-:Y:S05]  /*2f70*/  BSYNC B0 ;  /* 0x0000000000007941 */ /* 0x000fea0003800000 */
.L_x_1140:
        /* <DEDUP_REMOVED lines=16> */
.L_x_1132:
        /* <DEDUP_REMOVED lines=40> */
.L_x_1142:
        /* <DEDUP_REMOVED lines=20> */
.L_x_1144:
[----:B------:R-:W-:Y:S05]  /*3440*/  BSYNC B0 ;  /* 0x0000000000007941 */ /* 0x000fea0003800000 */
.L_x_1143:
        /* <DEDUP_REMOVED lines=23> */
.L_x_1145:
        /* <DEDUP_REMOVED lines=23> */
.L_x_1147:
[----:B------:R-:W-:Y:S05]  /*3730*/  BSYNC B0 ;  /* 0x0000000000007941 */ /* 0x000fea0003800000 */
.L_x_1146:
[----:B------:R-:W-:Y:S01]  /*3740*/  ULDC UR8, c[0x0][0x10] ;  /* 0x0000040000087ab9 */ /* 0x000fe20000000800 */
[----:B------:R-:W-:Y:S02]  /*3750*/  UIADD3 UR4, UR4, 0x1, URZ ;  /* 0x0000000104047890 */ /* 0x000fe4000fffe03f */
[----:B------:R-:W-:-:S04]  /*3760*/  UIADD3 UR7, UR8, UR7, URZ ;  /* 0x0000000708077290 */ /* 0x000fc8000fffe03f */
[----:B------:R-:W-:-:S06]  /*3770*/  UISETP.GE.AND UP0, UPT, UR7, UR5, UPT ;  /* 0x000000050700728c */ /* 0x000fcc000bf06270 */
[----:B------:R-:W-:-:S13]  /*3780*/  PLOP3.LUT P0, PT, PT, PT, UP0, 0x80, 0x0 ;  /* 0x000000000000781c */ /* 0x000fda0003f0f008 */
[----:B------:R-:W-:Y:S05]  /*3790*/  @!P0 BRA `(.L_x_1148) ;  /* 0xffffffc800e08947 */ /* 0x000fea000383ffff */
.L_x_1121:
        /* <DEDUP_REMOVED lines=19> */
.L_x_1150:
[----:B------:R-:W-:Y:S05]  /*38d0*/  BSYNC B0 ;  /* 0x0000000000007941 */ /* 0x000fea0003800000 */
.L_x_1149:
        /* <DEDUP_REMOVED lines=11> */
.L_x_1152:
[----:B------:R-:W2:Y:S04]  /*3990*/  LDG.E.STRONG.GPU R5, desc[UR14][R2.64] ;  /* 0x0000000e02057981 */ /* 0x000ea8000c1ef900 */
[----:B--2---:R-:W-:Y:S01]  /*39a0*/  CCTL.IVALL ;  /* 0x00000000ff00798f */ /* 0x004fe20002000000 */
[----:B------:R-:W-:Y:S05]  /*39b0*/  YIELD ;  /* 0x0000000000007946 */ /* 0x000fea0003800000 */
[----:B------:R-:W-:-:S13]  /*39c0*/  ISETP.NE.AND P0, PT, R5, R0, PT ;  /* 0x000000000500720c */ /* 0x000fda0003f05270 */
[----:B------:R-:W-:Y:S05]  /*39d0*/  @P0 BRA `(.L_x_1152) ;  /* 0xfffffffc00ec0947 */ /* 0x000fea000383ffff */
.L_x_1151:
        /* <DEDUP_REMOVED lines=24> */
.L_x_1153:
        /* <DEDUP_REMOVED lines=19> */
[----:B--2---:R-:W-:Y:S02]  /*3c90*/  F2FP.F16.F32.PACK_AB R3, R16, R3 ;  /* 0x000000031003723e */ /* 0x004fe400000000ff */
[----:B---3--:R-:W-:-:S03]  /*3ca0*/  F2FP.F16.F32.PACK_AB R23, R21, R18 ;  /* 0x000000121517723e */ /* 0x008fc600000000ff */
[----:B------:R2:W-:Y:S04]  /*3cb0*/  STG.E desc[UR14][R10.64], R3 ;  /* 0x000000030a007986 */ /* 0x0005e8000c10190e */
[----:B------:R2:W-:Y:S02]  /*3cc0*/  STG.E desc[UR14][R12.64], R23 ;  /* 0x000000170c007986 */ /* 0x0005e4000c10190e */
[----:B------:R-:W-:Y:S05]  /*3cd0*/  @P0 BRA `(.L_x_1153) ;  /* 0xfffffffc00a00947 */ /* 0x000fea000383ffff */
[----:B------:R-:W-:Y:S05]  /*3ce0*/  EXIT ;  /* 0x000000000000794d */ /* 0x000fea0003800000 */
.L_x_1154:
        /* <DEDUP_REMOVED lines=9> */
.L_x_3298:


//--------------------- .text._Z35group_norm_nhwc_bwd_one_pass_kernelI11Fp16IOFp16WLi128ELi14ELi224EEv26Group_norm_nhwc_bwd_params --------------------------
	.section	.text._Z35group_norm_nhwc_bwd_one_pass_kernelI11Fp16IOFp16WLi128ELi14ELi224EEv26Group_norm_nhwc_bwd_params,"ax",@progbits
	.align	128
        .global         _Z35group_norm_nhwc_bwd_one_pass_kernelI11Fp16IOFp16WLi128ELi14ELi224EEv26Group_norm_nhwc_bwd_params
        .type           _Z35group_norm_nhwc_bwd_one_pass_kernelI11Fp16IOFp16WLi128ELi14ELi224EEv26Group_norm_nhwc_bwd_params,@function
        .size           _Z35group_norm_nhwc_bwd_one_pass_kernelI11Fp16IOFp16WLi128ELi14ELi224EEv26Group_norm_nhwc_bwd_params,(.L_x_3299 - _Z35group_norm_nhwc_bwd_one_pass_kernelI11Fp16IOFp16WLi128ELi14ELi224EEv26Group_norm_nhwc_bwd_params)
        .other          _Z35group_norm_nhwc_bwd_one_pass_kernelI11Fp16IOFp16WLi128ELi14ELi224EEv26Group_norm_nhwc_bwd_params,@"STO_CUDA_ENTRY STV_DEFAULT"
_Z35group_norm_nhwc_bwd_one_pass_kernelI11Fp16IOFp16WLi128ELi14ELi224EEv26Group_norm_nhwc_bwd_params:
.text._Z35group_norm_nhwc_bwd_one_pass_kernelI11Fp16IOFp16WLi128ELi14ELi224EEv26Group_norm_nhwc_bwd_params:
        /* <DEDUP_REMOVED lines=56> */
.L_x_1190:
        /* <DEDUP_REMOVED lines=175> */
.L_x_1157:
[----:B------:R-:W-:Y:S05]  /*0e70*/  BSYNC B0 ;  /* 0x0000000000007941 */ /* 0x000fea0003800000 */
.L_x_1156:
        /* <DEDUP_REMOVED lines=25> */
.L_x_1158:
        /* <DEDUP_REMOVED lines=33> */
.L_x_1159:
        /* <DEDUP_REMOVED lines=31> */
.L_x_1160:
        /* <DEDUP_REMOVED lines=35> */
.L_x_1161:
        /* <DEDUP_REMOVED lines=76> */
.L_x_1163:
[----:B------:R-:W-:Y:S05]  /*1b00*/  BSYNC B0 ;  /* 0x0000000000007941 */ /* 0x000fea0003800000 */
.L_x_1162:
        /* <DEDUP_REMOVED lines=158> */
.L_x_1165:
[----:B------:R-:W-:Y:S05]  /*24f0*/  BSYNC B0 ;  /* 0x0000000000007941 */ /* 0x000fea0003800000 */
.L_x_1164:
        /* <DEDUP_REMOVED lines=19> */
.L_x_1167:
[----:B------:R-:W-:Y:S05]  /*2630*/  BSYNC B0 ;  /* 0x0000000000007941 */ /* 0x000fea0003800000 */
.L_x_1166:
        /* <DEDUP_REMOVED lines=31> */
.L_x_1170:
[----:B--2---:R-:W2:Y:S04]  /*2830*/  LDG.E.STRONG.GPU R10, desc[UR14][R8.64] ;  /* 0x0000000e080a7981 */ /* 0x004ea8000c1ef900 */
[----:B--2---:R-:W-:Y:S01]  /*2840*/  CCTL.IVALL ;  /* 0x00000000ff00798f */ /* 0x004fe20002000000 */
[----:B------:R-:W-:Y:S05]  /*2850*/  YIELD ;  /* 0x0000000000007946 */ /* 0x000fea0003800000 */
[----:B------:R-:W-:-:S13]  /*2860*/  ISETP.NE.AND P0, PT, R10, R15, PT ;  /* 0x0000000f0a00720c */ /* 0x000fda0003f05270 */
[----:B------:R-:W-:Y:S05]  /*2870*/  @P0 BRA `(.L_x_1170) ;  /* 0xfffffffc00ec0947 */ /* 0x000fea000383ffff */
.L_x_1169:
        /* <DEDUP_REMOVED lines=16> */
.L_x_1174:
        /* <DEDUP_REMOVED lines=115> */
.L_x_1173:
        /* <DEDUP_REMOVED lines=61> */
.L_x_1175:
[----:B------:R-:W-:-:S13]  /*3480*/  ISETP.NE.OR P0, PT, R14, RZ, P0 ;  /* 0x000000ff0e00720c */ /* 0x000fda0000705670 */
[----:B------:R-:W-:Y:S05]  /*3490*/  @!P0 BRA `(.L_x_1171) ;  /* 0x00000000007c8947 */ /* 0x000fea0003800000 */
.L_x_1172:
        /* <DEDUP_REMOVED lines=31> */
.L_x_1171:
        /* <DEDUP_REMOVED lines=11> */
.L_x_1177:
[----:B------:R-:W-:Y:S05]  /*3740*/  BSYNC B0 ;  /* 0x0000000000007941 */ /* 0x000fea0003800000 */
.L_x_1176:
        /* <DEDUP_REMOVED lines=16> */
.L_x_1168:
        /* <DEDUP_REMOVED lines=53> */
.L_x_1178:
        /* <DEDUP_REMOVED lines=21> */
.L_x_1180:
[----:B------:R-:W-:Y:S05]  /*3cf0*/  BSYNC B0 ;  /* 0x0000000000007941 */ /* 0x000fea0003800000 */
.L_x_1179:
        /* <DEDUP_REMOVED lines=25> */
.L_x_1181:
        /* <DEDUP_REMOVED lines=22> */
.L_x_1183:
[----:B------:R-:W-:Y:S05]  /*3ff0*/  BSYNC B0 ;  /* 0x0000000000007941 */ /* 0x000fea0003800000 */
.L_x_1182:
        /* <DEDUP_REMOVED lines=31> */
.L_x_1184:
        /* <DEDUP_REMOVED lines=22> */
.L_x_1186:
[----:B------:R-:W-:Y:S05]  /*4350*/  BSYNC B0 ;  /* 0x0000000000007941 */ /* 0x000fea0003800000 */
.L_x_1185:
        /* <DEDUP_REMOVED lines=25> */
.L_x_1187:
        /* <DEDUP_REMOVED lines=20> */
.L_x_1189:
[----:B------:R-:W-:Y:S05]  /*4630*/  BSYNC B0 ;  /* 0x0000000000007941 */ /* 0x000fea0003800000 */
.L_x_1188:
[----:B------:R-:W-:Y:S02]  /*4640*/  IADD3 R40, R3, R40, RZ ;  /* 0x0000002803287210 */ /* 0x000fe40007ffe0ff */
[----:B------:R-:W-:Y:S02]  /*4650*/  IADD3 R41, R41, 0x1, RZ ;  /* 0x0000000129297810 */ /* 0x000fe40007ffe0ff */
[----:B------:R-:W-:-:S13]  /*4660*/  ISETP.GE.AND P0, PT, R40, UR4, PT ;  /* 0x0000000428007c0c */ /* 0x000fda000bf06270 */
[----:B------:R-:W-:Y:S05]  /*4670*/  @!P0 BRA `(.L_x_1190) ;  /* 0xffffffbc00408947 */ /* 0x000fea000383ffff */
.L_x_1155:
        /* <DEDUP_REMOVED lines=23> */
.L_x_1192:
[----:B------:R-:W-:Y:S05]  /*47f0*/  BSYNC B0 ;  /* 0x0000000000007941 */ /* 0x000fea0003800000 */
.L_x_1191:
[----:B------:R-:W-:Y:S05]  /*4800*/  @P0 EXIT ;  /* 0x000000000000094d */ /* 0x000fea0003800000 */
[----:B------:R-:W-:Y:S05]  /*4810*/  @P2 BRA `(.L_x_1193) ;  /* 0x0000000000202947 */ /* 0x000fea0003800000 */
[----:B------:R-:W-:-:S05]  /*4820*/  IMAD R0, R6, R7, RZ ;  /* 0x0000000706007224 */ /* 0x000fca00078e02ff */
[----:B------:R-:W-:-:S13]  /*4830*/  ISETP.NE.AND P0, PT, R0, -0x1, PT ;  /* 0xffffffff0000780c */ /* 0x000fda0003f05270 */
[----:B------:R-:W-:Y:S05]  /*4840*/  @!P0 BRA `(.L_x_1193) ;  /* 0x0000000000148947 */ /* 0x000fea0003800000 */
.L_x_1194:
[----:B0-----:R-:W2:Y:S04]  /*4850*/  LDG.E.STRONG.GPU R5, desc[UR14][R2.64] ;  /* 0x0000000e02057981 */ /* 0x001ea8000c1ef900 */
[----:B--2---:R-:W-:Y:S01]  /*4860*/  CCTL.IVALL ;  /* 0x00000000ff00798f */ /* 0x004fe20002000000 */
[----:B------:R-:W-:Y:S05]  /*4870*/  YIELD ;  /* 0x0000000000007946 */ /* 0x000fea0003800000 */
[----:B------:R-:W-:-:S13]  /*4880*/  ISETP.NE.AND P0, PT, R5, R0, PT ;  /* 0x000000000500720c */ /* 0x000fda0003f05270 */
[----:B------:R-:W-:Y:S05]  /*4890*/  @P0 BRA `(.L_x_1194) ;  /* 0xfffffffc00ec0947 */ /* 0x000fea000383ffff */
.L_x_1193:
        /* <DEDUP_REMOVED lines=24> */
.L_x_1195:
        /* <DEDUP_REMOVED lines=25> */
.L_x_1196:
        /* <DEDUP_REMOVED lines=13> */
.L_x_3299:


//--------------------- .text._Z35group_norm_nhwc_bwd_one_pass_kernelI11Fp16IOFp16WLi256ELi14ELi224EEv26Group_norm_nhwc_bwd_params --------------------------
	.section	.text._Z35group_norm_nhwc_bwd_one_pass_kernelI11Fp16IOFp16WLi256ELi14ELi224EEv26Group_norm_nhwc_bwd_params,"ax",@progbits
	.align	128
        .global         _Z35group_norm_nhwc_bwd_one_pass_kernelI11Fp16IOFp16WLi256ELi14ELi224EEv26Group_norm_nhwc_bwd_params
        .type           _Z35group_norm_nhwc_bwd_one_pass_kernelI11Fp16IOFp16WLi256ELi14ELi224EEv26Group_norm_nhwc_bwd_params,@function
        .size           _Z35group_norm_nhwc_bwd_one_pass_kernelI11Fp16IOFp16WLi256ELi14ELi224EEv26Group_norm_nhwc_bwd_params,(.L_x_3300 - _Z35group_norm_nhwc_bwd_one_pass_kernelI11Fp16IOFp16WLi256ELi14ELi224EEv26Group_norm_nhwc_bwd_params)
        .other          _Z35group_norm_nhwc_bwd_one_pass_kernelI11Fp16IOFp16WLi256ELi14ELi224EEv26Group_norm_nhwc_bwd_params,@"STO_CUDA_ENTRY STV_DEFAULT"
_Z35group_norm_nhwc_bwd_one_pass_kernelI11Fp16IOFp16WLi256ELi14ELi224EEv26Group_norm_nhwc_bwd_params:
.text._Z35group_norm_nhwc_bwd_one_pass_kernelI11Fp16IOFp16WLi256ELi14ELi224EEv26Group_norm_nhwc_bwd_params:
        /* <DEDUP_REMOVED lines=68> */
.L_x_1248:
        /* <DEDUP_REMOVED lines=257> */
.L_x_1199:
[----:B------:R-:W-:Y:S05]  /*1450*/  BSYNC B0 ;  /* 0x0000000000007941 */ /* 0x000fea0003800000 */
.L_x_1198:
        /* <DEDUP_REMOVED lines=36> */
.L_x_1200:
        /* <DEDUP_REMOVED lines=26> */
.L_x_1201:
        /* <DEDUP_REMOVED lines=41> */
.L_x_1202:
        /* <DEDUP_REMOVED lines=39> */
.L_x_1203:
        /* <DEDUP_REMOVED lines=32> */
.L_x_1204:
        /* <DEDUP_REMOVED lines=38> */
.L_x_1205:
        /* <DEDUP_REMOVED lines=36> */
.L_x_1206:
        /* <DEDUP_REMOVED lines=35> */
.L_x_1207:
        /* <DEDUP_REMOVED lines=70> */
.L_x_1209:
[----:B------:R-:W-:Y:S05]  /*2a70*/  BSYNC B0 ;  /* 0x0000000000007941 */ /* 0x000fea0003800000 */
.L_x_1208:
        /* <DEDUP_REMOVED lines=159> */
.L_x_1211:
[----:B------:R-:W-:Y:S05]  /*3470*/  BSYNC B0 ;  /* 0x0000000000007941 */ /* 0x000fea0003800000 */
.L_x_1210:
        /* <DEDUP_REMOVED lines=19> */
.L_x_1213:
[----:B------:R-:W-:Y:S05]  /*35b0*/  BSYNC B0 ;  /* 0x0000000000007941 */ /* 0x000fea0003800000 */
.L_x_1212:
        /* <DEDUP_REMOVED lines=35> */
.L_x_1216:
[----:B------:R-:W2:Y:S04]  /*37f0*/  LDG.E.STRONG.GPU R16, desc[UR14][R14.64] ;  /* 0x0000000e0e107981 */ /* 0x000ea8000c1ef900 */
[----:B--2---:R-:W-:Y:S01]  /*3800*/  CCTL.IVALL ;  /* 0x00000000ff00798f */ /* 0x004fe20002000000 */
[----:B------:R-:W-:Y:S05]  /*3810*/  YIELD ;  /* 0x0000000000007946 */ /* 0x000fea0003800000 */
[----:B------:R-:W-:-:S13]  /*3820*/  ISETP.NE.AND P6, PT, R16, R21, PT ;  /* 0x000000151000720c */ /* 0x000fda0003fc5270 */
[----:B------:R-:W-:Y:S05]  /*3830*/  @P6 BRA `(.L_x_1216) ;  /* 0xfffffffc00ec6947 */ /* 0x000fea000383ffff */
.L_x_1215:
        /* <DEDUP_REMOVED lines=21> */
.L_x_1220:
        /* <DEDUP_REMOVED lines=115> */
.L_x_1219:
        /* <DEDUP_REMOVED lines=62> */
.L_x_1221:
[----:B------:R-:W-:-:S04]  /*44a0*/  ISETP.NE.AND P6, PT, R15, RZ, PT ;  /* 0x000000ff0f00720c */ /* 0x000fc80003fc5270 */
[----:B------:R-:W-:-:S13]  /*44b0*/  ISETP.NE.OR P6, PT, R16, RZ, P6 ;  /* 0x000000ff1000720c */ /* 0x000fda00037c5670 */
[----:B------:R-:W-:Y:S05]  /*44c0*/  @!P6 BRA `(.L_x_1217) ;  /* 0x00000000007ce947 */ /* 0x000fea0003800000 */
.L_x_1218:
        /* <DEDUP_REMOVED lines=31> */
.L_x_1217:
        /* <DEDUP_REMOVED lines=10> */
.L_x_1223:
[----:B------:R-:W-:Y:S05]  /*4760*/  BSYNC B0 ;  /* 0x0000000000007941 */ /* 0x000fea0003800000 */
.L_x_1222:
        /* <DEDUP_REMOVED lines=17> */
.L_x_1214:
        /* <DEDUP_REMOVED lines=43> */
.L_x_1224:
        /* <DEDUP_REMOVED lines=21> */
.L_x_1226:
[----:B------:R-:W-:Y:S05]  /*4c80*/  BSYNC B0 ;  /* 0x0000000000007941 */ /* 0x000fea0003800000 */
.L_x_1225:
        /* <DEDUP_REMOVED lines=28> */
.L_x_1227:
        /* <DEDUP_REMOVED lines=22> */
.L_x_1229:
[----:B------:R-:W-:Y:S05]  /*4fb0*/  BSYNC B0 ;  /* 0x0000000000007941 */ /* 0x000fea0003800000 */
.L_x_1228:
        /* <DEDUP_REMOVED lines=27> */
.L_x_1230:
        /* <DEDUP_REMOVED lines=22> */
.L_x_1232:
[----:B------:R-:W-:Y:S05]  /*52d0*/  BSYNC B0 ;  /* 0x0000000000007941 */ /* 0x000fea0003800000 */
.L_x_1231:
        /* <DEDUP_REMOVED lines=26> */
.L_x_1233:
        /* <DEDUP_REMOVED lines=21> */
.L_x_1235:
[----:B------:R-:W-:Y:S05]  /*55d0*/  BSYNC B0 ;  /* 0x0000000000007941 */ /* 0x000fea0003800000 */
.L_x_1234:
        /* <DEDUP_REMOVED lines=29> */
.L_x_1236:
        /* <DEDUP_REMOVED lines=22> */
.L_x_1238:
[----:B------:R-:W-:Y:S05]  /*5910*/  BSYNC B0 ;  /* 0x0000000000007941 */ /* 0x000fea0003800000 */
.L_x_1237:
        /* <DEDUP_REMOVED lines=27> */
.L_x_1239:
        /* <DEDUP_REMOVED lines=22> */
.L_x_1241:
[----:B------:R-:W-:Y:S05]  /*5c30*/  BSYNC B0 ;  /* 0x0000000000007941 */ /* 0x000fea0003800000 */
.L_x_1240:
        /* <DEDUP_REMOVED lines=29> */
.L_x_1242:
        /* <DEDUP_REMOVED lines=26> */
.L_x_1244:
[----:B------:R-:W-:Y:S05]  /*5fb0*/  BSYNC B0 ;  /* 0x0000000000007941 */ /* 0x000fea0003800000 */
.L_x_1243:
        /* <DEDUP_REMOVED lines=30> */
.L_x_1245:
        /* <DEDUP_REMOVED lines=19> */
.L_x_1247:
[----:B------:R-:W-:Y:S05]  /*62d0*/  BSYNC B0 ;  /* 0x0000000000007941 */ /* 0x000fea0003800000 */
.L_x_1246:
        /* <DEDUP_REMOVED lines=9> */
.L_x_1197:
        /* <DEDUP_REMOVED lines=19> */
.L_x_1250:
[----:B------:R-:W-:Y:S05]  /*64a0*/  BSYNC B0 ;  /* 0x0000000000007941 */ /* 0x000fea0003800000 */
.L_x_1249:
        /* <DEDUP_REMOVED lines=11> */
.L_x_1252:
[----:B------:R-:W2:Y:S04]  /*6560*/  LDG.E.STRONG.GPU R5, desc[UR14][R2.64] ;  /* 0x0000000e02057981 */ /* 0x000ea8000c1ef900 */
[----:B--2---:R-:W-:Y:S01]  /*6570*/  CCTL.IVALL ;  /* 0x00000000ff00798f */ /* 0x004fe20002000000 */
[----:B------:R-:W-:Y:S05]  /*6580*/  YIELD ;  /* 0x0000000000007946 */ /* 0x000fea0003800000 */
[----:B------:R-:W-:-:S13]  /*6590*/  ISETP.NE.AND P0, PT, R5, R0, PT ;  /* 0x000000000500720c */ /* 0x000fda0003f05270 */
[----:B------:R-:W-:Y:S05]  /*65a0*/  @P0 BRA `(.L_x_1252) ;  /* 0xfffffffc00ec0947 */ /* 0x000fea000383ffff */
.L_x_1251:
        /* <DEDUP_REMOVED lines=24> */
.L_x_1253:
        /* <DEDUP_REMOVED lines=25> */
.L_x_1254:
        /* <DEDUP_REMOVED lines=12> */
.L_x_3300:


//--------------------- .text._Z35group_norm_nhwc_bwd_one_pass_kernelI11Fp16IOFp16WLi512ELi14ELi224EEv26Group_norm_nhwc_bwd_params --------------------------
	.section	.text._Z35group_norm_nhwc_bwd_one_pass_kernelI11Fp16IOFp16WLi512ELi14ELi224EEv26Group_norm_nhwc_bwd_params,"ax",@progbits
	.align	128
        .global         _Z35group_norm_nhwc_bwd_one_pass_kernelI11Fp16IOFp16WLi512ELi14ELi224EEv26Group_norm_nhwc_bwd_params
        .type           _Z35group_norm_nhwc_bwd_one_pass_kernelI11Fp16IOFp16WLi512ELi14ELi224EEv26Group_norm_nhwc_bwd_params,@function
        .size           _Z35group_norm_nhwc_bwd_one_pass_kernelI11Fp16IOFp16WLi512ELi14ELi224EEv26Group_norm_nhwc_bwd_params,(.L_x_3301 - _Z35group_norm_nhwc_bwd_one_pass_kernelI11Fp16IOFp16WLi512ELi14ELi224EEv26Group_norm_nhwc_bwd_params)
        .other          _Z35group_norm_nhwc_bwd_one_pass_kernelI11Fp16IOFp16WLi512ELi14ELi224EEv26Group_norm_nhwc_bwd_params,@"STO_CUDA_ENTRY STV_DEFAULT"
_Z35group_norm_nhwc_bwd_one_pass_kernelI11Fp16IOFp16WLi512ELi14ELi224EEv26Group_norm_nhwc_bwd_params:
.text._Z35group_norm_nhwc_bwd_one_pass_kernelI11Fp16IOFp16WLi512ELi14ELi224EEv26Group_norm_nhwc_bwd_params:
        /* <DEDUP_REMOVED lines=112> */
.L_x_1338:
        /* <DEDUP_REMOVED lines=415> */
[----:B0-----:R-:W-:-:S04]  /*20f0*/  IMAD.WIDE R18, R37, 0x2, R18 ;  /* 0x0000000225127825 */ /* 0x001fc800078e0212 */
[----:B--2---:R-:W-:Y:S02]  /*2100*/  @P0 HADD2.F32 R16, -RZ, R26.H0_H0 ;  /* 0x2000001aff100230 */ /* 0x004fe40000004100 */
[----:B------:R-:W2:Y:S01]  /*2110*/  LDG.E.U16 R26, desc[UR8][R18.64+0x2] ;  /* 0x00000208121a7981 */ /* 0x000ea2000c1e1500 */
[----:B---3--:R-:W-:-:S03]  /*2120*/  @P0 HADD2.F32 R17, -RZ, R15.H0_H0 ;  /* 0x2000000fff110230 */ /* 0x008fc60000004100 */
[----:B------:R2:W3:Y:S02]  /*2130*/  LDG.E.U16 R15, desc[UR8][R18.64] ;  /* 0x00000008120f7981 */ /* 0x0004e4000c1e1500 */
[----:B--2---:R-:W-:Y:S02]  /*2140*/  HADD2.F32 R18, -RZ, R26.H0_H0 ;  /* 0x2000001aff127230 */ /* 0x004fe40000004100 */
[----:B---3--:R-:W-:-:S07]  /*2150*/  HADD2.F32 R15, -RZ, R15.H0_H0 ;  /* 0x2000000fff0f7230 */ /* 0x008fce0000004100 */
.L_x_1257:
[----:B------:R-:W-:Y:S05]  /*2160*/  BSYNC B0 ;  /* 0x0000000000007941 */ /* 0x000fea0003800000 */
.L_x_1256:
        /* <DEDUP_REMOVED lines=34> */
.L_x_1258:
        /* <DEDUP_REMOVED lines=26> */
.L_x_1259:
        /* <DEDUP_REMOVED lines=41> */
.L_x_1260:
        /* <DEDUP_REMOVED lines=37> */
.L_x_1261:
        /* <DEDUP_REMOVED lines=37> */
.L_x_1262:
        /* <DEDUP_REMOVED lines=37> */
.L_x_1263:
        /* <DEDUP_REMOVED lines=37> */
.L_x_1264:
        /* <DEDUP_REMOVED lines=32> */
.L_x_1265:
        /* <DEDUP_REMOVED lines=38> */
.L_x_1266:
        /* <DEDUP_REMOVED lines=32> */
.L_x_1267:
        /* <DEDUP_REMOVED lines=38> */
.L_x_1268:
        /* <DEDUP_REMOVED lines=32> */
.L_x_1269:
        /* <DEDUP_REMOVED lines=38> */
.L_x_1270:
        /* <DEDUP_REMOVED lines=36> */
.L_x_1271:
        /* <DEDUP_REMOVED lines=35> */
.L_x_1272:
        /* <DEDUP_REMOVED lines=33> */
.L_x_1273:
        /* <DEDUP_REMOVED lines=86> */
.L_x_1275:
[----:B------:R-:W-:Y:S05]  /*4a00*/  BSYNC B0 ;  /* 0x0000000000007941 */ /* 0x000fea0003800000 */
.L_x_1274:
        /* <DEDUP_REMOVED lines=159> */
.L_x_1277:
[----:B------:R-:W-:Y:S05]  /*5400*/  BSYNC B0 ;  /* 0x0000000000007941 */ /* 0x000fea0003800000 */
.L_x_1276:
        /* <DEDUP_REMOVED lines=13> */
.L_x_1279:
[----:B------:R-:W-:Y:S05]  /*54e0*/  BSYNC B0 ;  /* 0x0000000000007941 */ /* 0x000fea0003800000 */
.L_x_1278:
        /* <DEDUP_REMOVED lines=34> */
.L_x_1282:
[----:B------:R-:W2:Y:S04]  /*5710*/  LDG.E.STRONG.GPU R19, desc[UR8][R26.64] ;  /* 0x000000081a137981 */ /* 0x000ea8000c1ef900 */
[----:B--2---:R-:W-:Y:S01]  /*5720*/  CCTL.IVALL ;  /* 0x00000000ff00798f */ /* 0x004fe20002000000 */
[----:B------:R-:W-:Y:S05]  /*5730*/  YIELD ;  /* 0x0000000000007946 */ /* 0x000fea0003800000 */
[----:B------:R-:W-:-:S13]  /*5740*/  ISETP.NE.AND P6, PT, R19, R36, PT ;  /* 0x000000241300720c */ /* 0x000fda0003fc5270 */
[----:B------:R-:W-:Y:S05]  /*5750*/  @P6 BRA `(.L_x_1282) ;  /* 0xfffffffc00ec6947 */ /* 0x000fea000383ffff */
.L_x_1281:
        /* <DEDUP_REMOVED lines=20> */
.L_x_1286:
        /* <DEDUP_REMOVED lines=115> */
.L_x_1285:
        /* <DEDUP_REMOVED lines=62> */
.L_x_1287:
[----:B------:R-:W-:-:S04]  /*63b0*/  ISETP.NE.AND P6, PT, R19, RZ, PT ;  /* 0x000000ff1300720c */ /* 0x000fc80003fc5270 */
[----:B------:R-:W-:-:S13]  /*63c0*/  ISETP.NE.OR P6, PT, R27, RZ, P6 ;  /* 0x000000ff1b00720c */ /* 0x000fda00037c5670 */
[----:B------:R-:W-:Y:S05]  /*63d0*/  @!P6 BRA `(.L_x_1283) ;  /* 0x00000000007ce947 */ /* 0x000fea0003800000 */
.L_x_1284:
        /* <DEDUP_REMOVED lines=31> */
.L_x_1283:
        /* <DEDUP_REMOVED lines=10> */
.L_x_1289:
[----:B------:R-:W-:Y:S05]  /*6670*/  BSYNC B0 ;  /* 0x0000000000007941 */ /* 0x000fea0003800000 */
.L_x_1288:
        /* <DEDUP_REMOVED lines=17> */
.L_x_1280:
        /* <DEDUP_REMOVED lines=43> */
.L_x_1290:
        /* <DEDUP_REMOVED lines=21> */
.L_x_1292:
[----:B------:R-:W-:Y:S05]  /*6b90*/  BSYNC B0 ;  /* 0x0000000000007941 */ /* 0x000fea0003800000 */
.L_x_1291:
        /* <DEDUP_REMOVED lines=28> */
.L_x_1293:
        /* <DEDUP_REMOVED lines=21> */
.L_x_1295:
[----:B------:R-:W-:Y:S05]  /*6eb0*/  BSYNC B0 ;  /* 0x0000000000007941 */ /* 0x000fea0003800000 */
.L_x_1294:
        /* <DEDUP_REMOVED lines=28> */
.L_x_1296:
        /* <DEDUP_REMOVED lines=21> */
.L_x_1298:
[----:B------:R-:W-:Y:S05]  /*71d0*/  BSYNC B0 ;  /* 0x0000000000007941 */ /* 0x000fea0003800000 */
.L_x_1297:
        /* <DEDUP_REMOVED lines=28> */
.L_x_1299:
        /* <DEDUP_REMOVED lines=21> */
.L_x_1301:
[----:B------:R-:W-:Y:S05]  /*74f0*/  BSYNC B0 ;  /* 0x0000000000007941 */ /* 0x000fea0003800000 */
.L_x_1300:
        /* <DEDUP_REMOVED lines=28> */
.L_x_1302:
        /* <DEDUP_REMOVED lines=21> */
.L_x_1304:
[----:B------:R-:W-:Y:S05]  /*7810*/  BSYNC B0 ;  /* 0x0000000000007941 */ /* 0x000fea0003800000 */
.L_x_1303:
        /* <DEDUP_REMOVED lines=28> */
.L_x_1305:
        /* <DEDUP_REMOVED lines=21> */
.L_x_1307:
[----:B------:R-:W-:Y:S05]  /*7b30*/  BSYNC B0 ;  /* 0x0000000000007941 */ /* 0x000fea0003800000 */
.L_x_1306:
        /* <DEDUP_REMOVED lines=28> */
.L_x_1308:
        /* <DEDUP_REMOVED lines=21> */
.L_x_1310:
[----:B------:R-:W-:Y:S05]  /*7e50*/  BSYNC B0 ;  /* 0x0000000000007941 */ /* 0x000fea0003800000 */
.L_x_1309:
        /* <DEDUP_REMOVED lines=28> */
.L_x_1311:
        /* <DEDUP_REMOVED lines=20> */
.L_x_1313:
[----:B------:R-:W-:Y:S05]  /*8160*/  BSYNC B0 ;  /* 0x0000000000007941 */ /* 0x000fea0003800000 */
.L_x_1312:
        /* <DEDUP_REMOVED lines=27> */
.L_x_1314:
        /* <DEDUP_REMOVED lines=20> */
.L_x_1316:
[----:B------:R-:W-:Y:S05]  /*8460*/  BSYNC B0 ;  /* 0x0000000000007941 */ /* 0x000fea0003800000 */
.L_x_1315:
        /* <DEDUP_REMOVED lines=26> */
.L_x_1317:
        /* <DEDUP_REMOVED lines=20> */
.L_x_1319:
[----:B------:R-:W-:Y:S05]  /*8750*/  BSYNC B0 ;  /* 0x0000000000007941 */ /* 0x000fea0003800000 */
.L_x_1318:
        /* <DEDUP_REMOVED lines=29> */
.L_x_1320:
        /* <DEDUP_REMOVED lines=20> */
.L_x_1322:
[----:B------:R-:W-:Y:S05]  /*8a70*/  BSYNC B0 ;  /* 0x0000000000007941 */ /* 0x000fea0003800000 */
.L_x_1321:
        /* <DEDUP_REMOVED lines=27> */
.L_x_1323:
        /* <DEDUP_REMOVED lines=20> */
.L_x_1325:
[----:B------:R-:W-:Y:S05]  /*8d70*/  BSYNC B0 ;  /* 0x0000000000007941 */ /* 0x000fea0003800000 */
.L_x_1324:
        /* <DEDUP_REMOVED lines=29> */
.L_x_1326:
        /* <DEDUP_REMOVED lines=26> */
.L_x_1328:
[----:B------:R-:W-:Y:S05]  /*90f0*/  BSYNC B0 ;  /* 0x0000000000007941 */ /* 0x000fea0003800000 */
.L_x_1327:
        /* <DEDUP_REMOVED lines=27> */
.L_x_1329:
        /* <DEDUP_REMOVED lines=26> */
.L_x_1331:
[----:B------:R-:W-:Y:S05]  /*9450*/  BSYNC B0 ;  /* 0x0000000000007941 */ /* 0x000fea0003800000 */
.L_x_1330:
        /* <DEDUP_REMOVED lines=27> */
.L_x_1332:
        /* <DEDUP_REMOVED lines=28> */
.L_x_1334:
[----:B------:R-:W-:Y:S05]  /*97d0*/  BSYNC B0 ;  /* 0x0000000000007941 */ /* 0x000fea0003800000 */
.L_x_1333:
        /* <DEDUP_REMOVED lines=25> */
.L_x_1335:
        /* <DEDUP_REMOVED lines=24> */
.L_x_1337:
[----:B------:R-:W-:Y:S05]  /*9af0*/  BSYNC B0 ;  /* 0x0000000000007941 */ /* 0x000fea0003800000 */
.L_x_1336:
[----:B------:R-:W-:Y:S02]  /*9b00*/  IADD3 R6, R4, R6, RZ ;  /* 0x0000000604067210 */ /* 0x000fe40007ffe0ff */
[----:B------:R-:W-:Y:S02]  /*9b10*/  IADD3 R82, R82, 0x1, RZ ;  /* 0x0000000152527810 */ /* 0x000fe40007ffe0ff */
[----:B------:R-:W-:-:S13]  /*9b20*/  ISETP.GE.AND P0, PT, R6, UR4, PT ;  /* 0x0000000406007c0c */ /* 0x000fda000bf06270 */
[----:B------:R-:W-:Y:S05]  /*9b30*/  @!P0 BRA `(.L_x_1338) ;  /* 0xffffff6800f08947 */ /* 0x000fea000383ffff */
.L_x_1255:
        /* <DEDUP_REMOVED lines=23> */
.L_x_1340:
[----:B------:R-:W-:Y:S05]  /*9cb0*/  BSYNC B0 ;  /* 0x0000000000007941 */ /* 0x000fea0003800000 */
.L_x_1339:
[----:B------:R-:W-:Y:S05]  /*9cc0*/  @P0 EXIT ;  /* 0x000000000000094d */ /* 0x000fea0003800000 */
[----:B------:R-:W-:Y:S05]  /*9cd0*/  @P2 BRA `(.L_x_1341) ;  /* 0x0000000000202947 */ /* 0x000fea0003800000 */
[----:B------:R-:W-:-:S05]  /*9ce0*/  IMAD R0, R6, R9, RZ ;  /* 0x0000000906007224 */ /* 0x000fca00078e02ff */
[----:B------:R-:W-:-:S13]  /*9cf0*/  ISETP.NE.AND P0, PT, R0, -0x1, PT ;  /* 0xffffffff0000780c */ /* 0x000fda0003f05270 */
[----:B------:R-:W-:Y:S05]  /*9d00*/  @!P0 BRA `(.L_x_1341) ;  /* 0x0000000000148947 */ /* 0x000fea0003800000 */
.L_x_1342:
[----:B0-----:R-:W2:Y:S04]  /*9d10*/  LDG.E.STRONG.GPU R3, desc[UR8][R4.64] ;  /* 0x0000000804037981 */ /* 0x001ea8000c1ef900 */
[----:B--2---:R-:W-:Y:S01]  /*9d20*/  CCTL.IVALL ;  /* 0x00000000ff00798f */ /* 0x004fe20002000000 */
[----:B------:R-:W-:Y:S05]  /*9d30*/  YIELD ;  /* 0x0000000000007946 */ /* 0x000fea0003800000 */
[----:B------:R-:W-:-:S13]  /*9d40*/  ISETP.NE.AND P0, PT, R3, R0, PT ;  /* 0x000000000300720c */ /* 0x000fda0003f05270 */
[----:B------:R-:W-:Y:S05]  /*9d50*/  @P0 BRA `(.L_x_1342) ;  /* 0xfffffffc00ec0947 */ /* 0x000fea000383ffff */
.L_x_1341:
        /* <DEDUP_REMOVED lines=24> */
.L_x_1343:
        /* <DEDUP_REMOVED lines=25> */
.L_x_1344:
        /* <DEDUP_REMOVED lines=9> */
.L_x_3301:


//--------------------- .text._Z35group_norm_nhwc_bwd_one_pass_kernelI11Fp32IOFp32WLi64ELi14ELi224EEv26Group_norm_nhwc_bwd_params --------------------------
	.section	.text._Z35group_norm_nhwc_bwd_one_pass_kernelI11Fp32IOFp32WLi64ELi14ELi224EEv26Group_norm_nhwc_bwd_params,"ax",@progbits
	.align	128
        .global         _Z35group_norm_nhwc_bwd_one_pass_kernelI11Fp32IOFp32WLi64ELi14ELi224EEv26Group_norm_nhwc_bwd_params
        .type           _Z35group_norm_nhwc_bwd_one_pass_kernelI11Fp32IOFp32WLi64ELi14ELi224EEv26Group_norm_nhwc_bwd_params,@function
        .size           _Z35group_norm_nhwc_bwd_one_pass_kernelI11Fp32IOFp32WLi64ELi14ELi224EEv26Group_norm_nhwc_bwd_params,(.L_x_3302 - _Z35group_norm_nhwc_bwd_one_pass_kernelI11Fp32IOFp32WLi64ELi14ELi224EEv26Group_norm_nhwc_bwd_params)
        .other          _Z35group_norm_nhwc_bwd_one_pass_kernelI11Fp32IOFp32WLi64ELi14ELi224EEv26Group_norm_nhwc_bwd_params,@"STO_CUDA_ENTRY STV_DEFAULT"
_Z35group_norm_nhwc_bwd_one_pass_kernelI11Fp32IOFp32WLi64ELi14ELi224EEv26Group_norm_nhwc_bwd_params:
.text._Z35group_norm_nhwc_bwd_one_pass_kernelI11Fp32IOFp32WLi64ELi14ELi224EEv26Group_norm_nhwc_bwd_params:
        /* <DEDUP_REMOVED lines=50> */
.L_x_1372:
[----:B0-----:R-:W0:Y:S01]  /*0320*/  LDC R8, c[0x0][0x2a0] ;  /* 0x0000a800ff087b82 */ /* 0x001e220000000800 */
[----:B------:R-:W-:Y:S01]  /*0330*/  IABS R6, UR7 ;  /* 0x0000000700067c13 */ /* 0x000fe20008000000 */
[----:B------:R-:W-:Y:S01]  /*0340*/  ULDC.64 UR8, c[0x0][0x248] ;  /* 0x0000920000087ab9 */ /* 0x000fe20000000a00 */
[----:B------:R-:W-:Y:S01]  /*0350*/  ULDC.64 UR20, c[0x0][0x290] ;  /* 0x0000a40000147ab9 */ /* 0x000fe20000000a00 */
[----:B------:R-:W-:Y:S02]  /*0360*/  UIMAD.WIDE UR8, UR7, 0x8, UR8 ;  /* 0x00000008070878a5 */ /* 0x000fe4000f8e0208 */
[----:B------:R-:W-:Y:S02]  /*0370*/  ISETP.LE.AND P2, PT, RZ, UR7, PT ;  /* 0x00000007ff007c0c */ /* 0x000fe4000bf43270 */
[----:B------:R-:W-:Y:S01]  /*0380*/  SHF.R.S32.HI R41, RZ, 0x1f, R44 ;  /* 0x0000001fff297819 */ /* 0x000fe2000001142c */
[----:B-1----:R-:W1:Y:S01]  /*0390*/  @P1 LDC.64 R16, c[0x0][0x288] ;  /* 0x0000a200ff101b82 */ /* 0x002e620000000a00 */
[----:B------:R-:W-:-:S04]  /*03a0*/  ISETP.GE.U32.AND P0, PT, R44, UR20, PT ;  /* 0x000000142c007c0c */ /* 0x000fc8000bf06070 */
[----:B------:R-:W-:-:S03]  /*03b0*/  ISETP.GE.AND.EX P0, PT, R41, UR21, PT, P0 ;  /* 0x0000001529007c0c */ /* 0x000fc6000bf06300 */
[----:B------:R-:W2:Y:S01]  /*03c0*/  @P1 LDC.64 R10, c[0x0][0x230] ;  /* 0x00008c00ff0a1b82 */ /* 0x000ea20000000a00 */
[----:B------:R-:W-:Y:S02]  /*03d0*/  ISETP.GT.U32.OR P0, PT, R47, 0xdf, P0 ;  /* 0x000000df2f00780c */ /* 0x000fe40000704470 */
[----:B0-----:R-:W-:-:S04]  /*03e0*/  IABS R5, R8 ;  /* 0x0000000800057213 */ /* 0x001fc80000000000 */
[----:B------:R-:W0:Y:S07]  /*03f0*/  I2F.RP R0, R5 ;  /* 0x0000000500007306 */ /* 0x000e2e0000209400 */
[----:B------:R-:W3:Y:S01]  /*0400*/  @!P0 LDC.64 R12, c[0x0][0x288] ;  /* 0x0000a200ff0c8b82 */ /* 0x000ee20000000a00 */
[----:B0-----:R-:W0:Y:S02]  /*0410*/  MUFU.RCP R0, R0 ;  /* 0x0000000000007308 */ /* 0x001e240000001000 */
[----:B0-----:R-:W-:-:S06]  /*0420*/  IADD3 R2, R0, 0xffffffe, RZ ;  /* 0x0ffffffe00027810 */ /* 0x001fcc0007ffe0ff */
[----:B------:R0:W4:Y:S02]  /*0430*/  F2I.FTZ.U32.TRUNC.NTZ R3, R2 ;  /* 0x0000000200037305 */ /* 0x000124000021f000 */
[----:B0-----:R-:W-:Y:S01]  /*0440*/  HFMA2.MMA R2, -RZ, RZ, 0, 0 ;  /* 0x00000000ff027435 */ /* 0x001fe200000001ff */
[----:B----4-:R-:W-:-:S05]  /*0450*/  IADD3 R4, RZ, -R3, RZ ;  /* 0x80000003ff047210 */ /* 0x010fca0007ffe0ff */
[----:B------:R-:W-:-:S04]  /*0460*/  IMAD R7, R4, R5, RZ ;  /* 0x0000000504077224 */ /* 0x000fc800078e02ff */
[----:B------:R-:W-:Y:S01]  /*0470*/  IMAD.HI.U32 R3, R3, R7, R2 ;  /* 0x0000000703037227 */ /* 0x000fe200078e0002 */
[----:B------:R-:W-:-:S04]  /*0480*/  LOP3.LUT R2, R8, UR7, RZ, 0x3c, !PT ;  /* 0x0000000708027c12 */ /* 0x000fc8000f8e3cff */
[----:B------:R-:W-:Y:S01]  /*0490*/  ISETP.GE.AND P4, PT, R2, RZ, PT ;  /* 0x000000ff0200720c */ /* 0x000fe20003f86270 */
[----:B------:R-:W-:Y:S01]  /*04a0*/  IMAD.HI.U32 R4, R3, R6, RZ ;  /* 0x0000000603047227 */ /* 0x000fe200078e00ff */
[----:B------:R-:W-:-:S04]  /*04b0*/  MOV R2, UR8 ;  /* 0x0000000800027c02 */ /* 0x000fc80008000f00 */
[----:B------:R-:W-:-:S05]  /*04c0*/  IADD3 R0, -R4, RZ, RZ ;  /* 0x000000ff04007210 */ /* 0x000fca0007ffe1ff */
[C---:B------:R-:W-:Y:S02]  /*04d0*/  IMAD R0, R5.reuse, R0, R6 ;  /* 0x0000000005007224 */ /* 0x040fe400078e0206 */
[----:B------:R-:W0:Y:S03]  /*04e0*/  @!P0 LDC.64 R6, c[0x0][0x228] ;  /* 0x00008a00ff068b82 */ /* 0x000e260000000a00 */
[----:B------:R-:W-:-:S13]  /*04f0*/  ISETP.GT.U32.AND P5, PT, R5, R0, PT ;  /* 0x000000000500720c */ /* 0x000fda0003fa4070 */
[-C--:B------:R-:W-:Y:S02]  /*0500*/  @!P5 IADD3 R0, R0, -R5.reuse, RZ ;  /* 0x800000050000d210 */ /* 0x080fe40007ffe0ff */
[----:B------:R-:W-:Y:S02]  /*0510*/  @!P5 IADD3 R4, R4, 0x1, RZ ;  /* 0x000000010404d810 */ /* 0x000fe40007ffe0ff */
[-C--:B------:R-:W-:Y:S02]  /*0520*/  ISETP.GT.U32.AND P6, PT, R5, R0.reuse, PT ;  /* 0x000000000500720c */ /* 0x080fe40003fc4070 */
[CC--:B------:R-:W-:Y:S02]  /*0530*/  IADD3 R3, R0.reuse, -R5.reuse, RZ ;  /* 0x8000000500037210 */ /* 0x0c0fe40007ffe0ff */
[----:B------:R-:W-:Y:S02]  /*0540*/  ISETP.GE.U32.AND P3, PT, R0, R5, PT ;  /* 0x000000050000720c */ /* 0x000fe40003f66070 */
[----:B------:R-:W-:-:S02]  /*0550*/  SEL R0, R3, R0, !P6 ;  /* 0x0000000003007207 */ /* 0x000fc40007000000 */
[----:B------:R-:W-:Y:S01]  /*0560*/  MOV R3, UR9 ;  /* 0x0000000900037c02 */ /* 0x000fe20008000f00 */
[----:B------:R-:W-:Y:S01]  /*0570*/  ULDC.64 UR8, c[0x0][0x298] ;  /* 0x0000a60000087ab9 */ /* 0x000fe20000000a00 */
[----:B------:R-:W-:Y:S02]  /*0580*/  ISETP.NE.AND P5, PT, R8, RZ, PT ;  /* 0x000000ff0800720c */ /* 0x000fe40003fa5270 */
[----:B------:R-:W-:Y:S02]  /*0590*/  LOP3.LUT R5, RZ, R8, RZ, 0x33, !PT ;  /* 0x00000008ff057212 */ /* 0x000fe400078e33ff */
[----:B------:R-:W4:Y:S01]  /*05a0*/  LDG.E.64 R2, desc[UR14][R2.64] ;  /* 0x0000000e02027981 */ /* 0x000f22000c1e1b00 */
[----:B------:R-:W-:Y:S01]  /*05b0*/  @!P2 IADD3 R0, -R0, RZ, RZ ;  /* 0x000000ff0000a210 */ /* 0x000fe20007ffe1ff */
[----:B------:R-:W0:Y:S01]  /*05c0*/  @!P0 LDC.64 R8, c[0x0][0x230] ;  /* 0x00008c00ff088b82 */ /* 0x000e220000000a00 */
[----:B------:R-:W-:Y:S02]  /*05d0*/  @P3 IADD3 R4, R4, 0x1, RZ ;  /* 0x0000000104043810 */ /* 0x000fe40007ffe0ff */
[----:B------:R-:W-:-:S02]  /*05e0*/  SEL R38, R5, R0, !P5 ;  /* 0x0000000005267207 */ /* 0x000fc40006800000 */
[----:B------:R-:W-:-:S03]  /*05f0*/  @!P4 IADD3 R4, -R4, RZ, RZ ;  /* 0x000000ff0404c210 */ /* 0x000fc60007ffe1ff */
[----:B------:R-:W-:Y:S01]  /*0600*/  IMAD R15, R38, 0xe, RZ ;  /* 0x0000000e260f7824 */ /* 0x000fe200078e02ff */
[----:B------:R-:W-:Y:S02]  /*0610*/  SEL R5, R5, R4, !P5 ;  /* 0x0000000405057207 */ /* 0x000fe40006800000 */
[----:B------:R-:W-:Y:S02]  /*0620*/  SHF.R.S32.HI R4, RZ, 0x1f, R46 ;  /* 0x0000001fff047819 */ /* 0x000fe4000001142e */
[----:B------:R-:W-:Y:S02]  /*0630*/  IADD3 R50, P2, R46, R15, RZ ;  /* 0x0000000f2e327210 */ /* 0x000fe40007f5e0ff */
[----:B------:R-:W-:Y:S02]  /*0640*/  SHF.R.S32.HI R0, RZ, 0x1f, R5 ;  /* 0x0000001fff007819 */ /* 0x000fe40000011405 */
[----:B------:R-:W-:-:S03]  /*0650*/  LEA.HI.X.SX32 R51, R15, R4, 0x1, P2 ;  /* 0x000000040f337211 */ /* 0x000fc600010f0eff */
[----:B------:R-:W-:Y:S02]  /*0660*/  IMAD R0, R0, UR8, RZ ;  /* 0x0000000800007c24 */ /* 0x000fe4000f8e02ff */
[----:B------:R-:W-:-:S04]  /*0670*/  IMAD.WIDE.U32 R50, R5, UR8, R50 ;  /* 0x0000000805327c25 */ /* 0x000fc8000f8e0032 */
[----:B------:R-:W-:Y:S02]  /*0680*/  IMAD R53, R5, UR9, R0 ;  /* 0x0000000905357c24 */ /* 0x000fe4000f8e0200 */
[----:B-1----:R-:W-:Y:S01]  /*0690*/  @P1 IMAD R0, R43, R16, RZ ;  /* 0x000000102b001224 */ /* 0x002fe200078e02ff */
[-C--:B------:R-:W-:Y:S01]  /*06a0*/  @P1 MOV R52, R50.reuse ;  /* 0x0000003200341202 */ /* 0x080fe20000000f00 */
[----:B------:R-:W1:Y:S01]  /*06b0*/  @P1 LDC.64 R4, c[0x0][0x228] ;  /* 0x00008a00ff041b82 */ /* 0x000e620000000a00 */
[----:B------:R-:W-:Y:S01]  /*06c0*/  IADD3 R53, R51, R53, RZ ;  /* 0x0000003533357210 */ /* 0x000fe20007ffe0ff */
[----:B------:R-:W-:Y:S01]  /*06d0*/  @P1 IMAD R21, R45, R17, R0 ;  /* 0x000000112d151224 */ /* 0x000fe200078e0200 */
[----:B------:R-:W-:Y:S01]  /*06e0*/  @!P0 MOV R18, R50 ;  /* 0x0000003200128202 */ /* 0x000fe20000000f00 */
[----:B---3--:R-:W-:Y:S01]  /*06f0*/  @!P0 IMAD R0, R41, R12, RZ ;  /* 0x0000000c29008224 */ /* 0x008fe200078e02ff */
[----:B------:R-:W-:Y:S01]  /*0700*/  @!P0 MOV R19, R53 ;  /* 0x0000003500138202 */ /* 0x000fe20000000f00 */
[----:B------:R-:W-:-:S04]  /*0710*/  @P1 IMAD.WIDE.U32 R16, R45, R16, R52 ;  /* 0x000000102d101225 */ /* 0x000fc800078e0034 */
[C---:B------:R-:W-:Y:S02]  /*0720*/  @!P0 IMAD R23, R44.reuse, R13, R0 ;  /* 0x0000000d2c178224 */ /* 0x040fe400078e0200 */
[----:B------:R-:W-:Y:S01]  /*0730*/  @!P0 IMAD.WIDE.U32 R12, R44, R12, R18 ;  /* 0x0000000c2c0c8225 */ /* 0x000fe200078e0012 */
[----:B------:R-:W-:Y:S02]  /*0740*/  @P1 IADD3 R19, R17, R21, RZ ;  /* 0x0000001511131210 */ /* 0x000fe40007ffe0ff */
[C---:B------:R-:W-:Y:S02]  /*0750*/  @P1 SHF.L.U32 R17, R16.reuse, 0x2, RZ ;  /* 0x0000000210111819 */ /* 0x040fe400000006ff */
[----:B------:R-:W-:Y:S02]  /*0760*/  @!P0 IADD3 R13, R13, R23, RZ ;  /* 0x000000170d0d8210 */ /* 0x000fe40007ffe0ff */
[----:B------:R-:W-:Y:S02]  /*0770*/  @P1 SHF.L.U64.HI R16, R16, 0x2, R19 ;  /* 0x0000000210101819 */ /* 0x000fe40000010213 */
[----:B--2---:R-:W-:-:S02]  /*0780*/  @P1 IADD3 R18, P2, R17, R10, RZ ;  /* 0x0000000a11121210 */ /* 0x004fc40007f5e0ff */
[C---:B------:R-:W-:Y:S02]  /*0790*/  @!P0 SHF.L.U32 R21, R12.reuse, 0x2, RZ ;  /* 0x000000020c158819 */ /* 0x040fe400000006ff */
[----:B------:R-:W-:Y:S02]  /*07a0*/  @!P0 SHF.L.U64.HI R0, R12, 0x2, R13 ;  /* 0x000000020c008819 */ /* 0x000fe4000001020d */
[----:B------:R-:W-:Y:S02]  /*07b0*/  CS2R R12, SRZ ;  /* 0x00000000000c7805 */ /* 0x000fe4000001ff00 */
[----:B------:R-:W-:-:S05]  /*07c0*/  @P1 IADD3.X R19, R16, R11, RZ, P2, !PT ;  /* 0x0000000b10131210 */ /* 0x000fca00017fe4ff */
[----:B------:R-:W5:Y:S01]  /*07d0*/  @P1 LDG.E.64 R12, desc[UR14][R18.64] ;  /* 0x0000000e120c1981 */ /* 0x000f62000c1e1b00 */
[----:B-1----:R-:W-:Y:S02]  /*07e0*/  @P1 IADD3 R10, P3, R17, R4, RZ ;  /* 0x00000004110a1210 */ /* 0x002fe40007f7e0ff */
[C---:B0-----:R-:W-:Y:S02]  /*07f0*/  @!P0 IADD3 R20, P5, R21.reuse, R6, RZ ;  /* 0x0000000615148210 */ /* 0x041fe40007fbe0ff */
[----:B------:R-:W-:Y:S02]  /*0800*/  @!P0 IADD3 R8, P4, R21, R8, RZ ;  /* 0x0000000815088210 */ /* 0x000fe40007f9e0ff */
[----:B------:R-:W-:Y:S02]  /*0810*/  @P1 IADD3.X R11, R16, R5, RZ, P3, !PT ;  /* 0x00000005100b1210 */ /* 0x000fe40001ffe4ff */
[----:B------:R-:W-:Y:S02]  /*0820*/  CS2R R16, SRZ ;  /* 0x0000000000107805 */ /* 0x000fe4000001ff00 */
[----:B------:R-:W-:-:S02]  /*0830*/  @!P0 IADD3.X R21, R0, R7, RZ, P5, !PT ;  /* 0x0000000700158210 */ /* 0x000fc40002ffe4ff */
[----:B------:R-:W-:Y:S02]  /*0840*/  CS2R R6, SRZ ;  /* 0x0000000000067805 */ /* 0x000fe4000001ff00 */
[----:B------:R-:W-:-:S05]  /*0850*/  @!P0 IADD3.X R9, R0, R9, RZ, P4, !PT ;  /* 0x0000000900098210 */ /* 0x000fca00027fe4ff */
[----:B------:R0:W5:Y:S04]  /*0860*/  @!P0 LDG.E.64 R16, desc[UR14][R8.64] ;  /* 0x0000000e08108981 */ /* 0x000168000c1e1b00 */
[----:B------:R-:W5:Y:S01]  /*0870*/  @!P0 LDG.E.64 R6, desc[UR14][R20.64] ;  /* 0x0000000e14068981 */ /* 0x000f62000c1e1b00 */
[----:B------:R-:W-:Y:S01]  /*0880*/  CS2R R4, SRZ ;  /* 0x0000000000047805 */ /* 0x000fe2000001ff00 */
[----:B------:R-:W-:Y:S01]  /*0890*/  UMOV UR13, 0x3f800000 ;  /* 0x3f800000000d7882 */ /* 0x000fe20000000000 */
[----:B------:R-:W-:Y:S01]  /*08a0*/  BSSY B0, `(.L_x_1346) ;  /* 0x0000019000007945 */ /* 0x000fe20003800000 */
[----:B0-----:R-:W-:-:S03]  /*08b0*/  CS2R R8, SRZ ;  /* 0x0000000000087805 */ /* 0x001fc6000001ff00 */
[----:B------:R0:W5:Y:S02]  /*08c0*/  @P1 LDG.E.64 R4, desc[UR14][R10.64] ;  /* 0x0000000e0a041981 */ /* 0x000164000c1e1b00 */
[----:B0-----:R-:W-:Y:S01]  /*08d0*/  CS2R R10, SRZ ;  /* 0x00000000000a7805 */ /* 0x001fe2000001ff00 */
[----:B----4-:R-:W-:-:S05]  /*08e0*/  FFMA.FTZ R3, -R2, R2, R3 ;  /* 0x0000000202037223 */ /* 0x010fca0000010103 */
        /* <DEDUP_REMOVED lines=20> */
.L_x_1347:
[----:B------:R-:W-:Y:S05]  /*0a30*/  BSYNC B0 ;  /* 0x0000000000007941 */ /* 0x000fea0003800000 */
.L_x_1346:
[----:B------:R-:W-:Y:S01]  /*0a40*/  ISETP.NE.AND P2, PT, RZ, UR18, PT ;  /* 0x00000012ff007c0c */ /* 0x000fe2000bf45270 */
[C---:B-----5:R-:W-:Y:S01]  /*0a50*/  FADD.FTZ R39, -R2.reuse, R12 ;  /* 0x0000000c02277221 */ /* 0x060fe20000010100 */
[C---:B------:R-:W-:Y:S01]  /*0a60*/  FADD.FTZ R0, -R2.reuse, R13 ;  /* 0x0000000d02007221 */ /* 0x040fe20000010100 */
[C---:B------:R-:W-:Y:S01]  /*0a70*/  FADD.FTZ R20, -R2.reuse, R16 ;  /* 0x0000001002147221 */ /* 0x040fe20000010100 */
[----:B------:R-:W-:Y:S01]  /*0a80*/  FADD.FTZ R21, -R2, R17 ;  /* 0x0000001102157221 */ /* 0x000fe20000010100 */
[----:B------:R-:W-:Y:S01]  /*0a90*/  MOV R12, R4 ;  /* 0x00000004000c7202 */ /* 0x000fe20000000f00 */
[----:B------:R-:W-:Y:S01]  /*0aa0*/  FMUL.FTZ R39, R39, UR13 ;  /* 0x0000000d27277c20 */ /* 0x000fe20008410000 */
[----:B0-----:R-:W-:Y:S01]  /*0ab0*/  MOV R14, R5 ;  /* 0x00000005000e7202 */ /* 0x001fe20000000f00 */
[----:B------:R-:W-:Y:S01]  /*0ac0*/  FMUL.FTZ R2, R0, UR13 ;  /* 0x0000000d00027c20 */ /* 0x000fe20008410000 */
[----:B------:R-:W-:-:S04]  /*0ad0*/  MOV R13, R6 ;  /* 0x00000006000d7202 */ /* 0x000fc80000000f00 */
        /* <DEDUP_REMOVED lines=11> */
[----:B0-----:R-:W-:-:S04]  /*0b90*/  FADD.FTZ R18, -R16, 1 ;  /* 0x3f80000010127421 */ /* 0x001fc80000010100 */
[----:B------:R-:W-:Y:S01]  /*0ba0*/  FFMA.FTZ R18, R3, R18, 1 ;  /* 0x3f80000003127423 */ /* 0x000fe20000010012 */
[----:B------:R-:W-:Y:S01]  /*0bb0*/  FMUL.FTZ R3, R5, R16 ;  /* 0x0000001005037220 */ /* 0x000fe20000410000 */
[----:B-1----:R-:W-:Y:S01]  /*0bc0*/  FADD.FTZ R19, -R15, 1 ;  /* 0x3f8000000f137421 */ /* 0x002fe20000010100 */
[----:B------:R-:W-:Y:S02]  /*0bd0*/  FMUL.FTZ R17, R4, R15 ;  /* 0x0000000f04117220 */ /* 0x000fe40000410000 */
[----:B------:R-:W-:Y:S01]  /*0be0*/  FMUL.FTZ R14, R3, R18 ;  /* 0x00000012030e7220 */ /* 0x000fe20000410000 */
[----:B------:R-:W-:-:S04]  /*0bf0*/  FFMA.FTZ R0, R0, R19, 1 ;  /* 0x3f80000000007423 */ /* 0x000fc80000010013 */
[----:B------:R-:W-:-:S07]  /*0c00*/  FMUL.FTZ R12, R17, R0 ;  /* 0x00000000110c7220 */ /* 0x000fce0000410000 */
.L_x_1348:
[----:B------:R-:W-:Y:S01]  /*0c10*/  FMUL.FTZ R0, R12, R8 ;  /* 0x000000080c007220 */ /* 0x000fe20000410000 */
[----:B------:R-:W-:Y:S01]  /*0c20*/  MOV R15, R7 ;  /* 0x00000007000f7202 */ /* 0x000fe20000000f00 */
        /* <DEDUP_REMOVED lines=24> */
.L_x_1349:
        /* <DEDUP_REMOVED lines=13> */
[C---:B------:R-:W-:Y:S01]  /*0e80*/  ISETP.NE.AND P3, PT, R47.reuse, RZ, PT ;  /* 0x000000ff2f00720c */ /* 0x040fe20003f65270 */
[----:B------:R-:W1:Y:S01]  /*0e90*/  SHFL.DOWN PT, R17, R36, 0x1, 0x1f ;  /* 0x08201f0024117f89 */ /* 0x000e6200000e0000 */
[----:B------:R-:W-:Y:S01]  /*0ea0*/  FADD.FTZ R18, RZ, R14 ;  /* 0x0000000eff127221 */ /* 0x000fe20000010000 */
[----:B------:R-:W-:Y:S01]  /*0eb0*/  BSSY B0, `(.L_x_1350) ;  /* 0x0000036000007945 */ /* 0x000fe20003800000 */
[----:B------:R-:W-:Y:S01]  /*0ec0*/  ISETP.GT.U32.AND P4, PT, R47, 0x6, PT ;  /* 0x000000062f00780c */ /* 0x000fe20003f84070 */
        /* <DEDUP_REMOVED lines=24> */
[----:B------:R-:W-:Y:S01]  /*1050*/  FFMA.FTZ R17, R2, R14, RZ ;  /* 0x0000000e02117223 */ /* 0x000fe200000100ff */
[----:B-1----:R-:W-:Y:S01]  /*1060*/  @!P0 FADD.FTZ R37, R37, R16 ;  /* 0x0000001025258221 */ /* 0x002fe20000010000 */
[----:B------:R-:W-:Y:S01]  /*1070*/  ISETP.NE.AND P0, PT, R42, RZ, PT ;  /* 0x000000ff2a00720c */ /* 0x000fe20003f05270 */
[----:B------:R-:W-:Y:S01]  /*1080*/  FADD.FTZ R16, RZ, R12 ;  /* 0x0000000cff107221 */ /* 0x000fe20000010000 */
[----:B------:R-:W-:-:S03]  /*1090*/  FFMA.FTZ R12, R3, R13, R20 ;  /* 0x0000000d030c7223 */ /* 0x000fc60000010014 */
[----:B------:R-:W-:Y:S01]  /*10a0*/  FADD.FTZ R14, R16, R13 ;  /* 0x0000000d100e7221 */ /* 0x000fe20000010000 */
[----:B------:R-:W-:Y:S01]  /*10b0*/  FFMA.FTZ R13, R0, R15, R17 ;  /* 0x0000000f000d7223 */ /* 0x000fe20000010011 */
[----:B------:R-:W-:-:S05]  /*10c0*/  FADD.FTZ R15, R18, R15 ;  /* 0x0000000f120f7221 */ /* 0x000fca0000010000 */
[----:B------:R0:W-:Y:S04]  /*10d0*/  STS.128 [R48], R12 ;  /* 0x0000000c30007388 */ /* 0x0001e80000000c00 */
        /* <DEDUP_REMOVED lines=19> */
.L_x_1351:
[----:B------:R-:W-:Y:S05]  /*1210*/  BSYNC B0 ;  /* 0x0000000000007941 */ /* 0x000fea0003800000 */
.L_x_1350:
        /* <DEDUP_REMOVED lines=9> */
[----:B0-----:R-:W-:Y:S01]  /*12b0*/  FADD.FTZ R12, R13, R17 ;  /* 0x000000110d0c7221 */ /* 0x001fe20000010000 */
[----:B------:R-:W-:Y:S01]  /*12c0*/  FADD.FTZ R17, R14, R18 ;  /* 0x000000120e117221 */ /* 0x000fe20000010000 */
[----:B------:R-:W-:Y:S01]  /*12d0*/  FADD.FTZ R16, R15, R19 ;  /* 0x000000130f107221 */ /* 0x000fe20000010000 */
[----:B--2---:R-:W-:Y:S01]  /*12e0*/  FADD.FTZ R49, R49, R20 ;  /* 0x0000001431317221 */ /* 0x004fe20000010000 */
[----:B------:R-:W-:Y:S01]  /*12f0*/  FADD.FTZ R18, R12, R21 ;  /* 0x000000150c127221 */ /* 0x000fe20000010000 */
[----:B------:R-:W-:Y:S01]  /*1300*/  FADD.FTZ R17, R17, R22 ;  /* 0x0000001611117221 */ /* 0x000fe20000010000 */
[----:B------:R-:W0:Y:S01]  /*1310*/  LDS.128 R12, [R48+0x2a0] ;  /* 0x0002a000300c7984 */ /* 0x000e220000000c00 */
[----:B------:R-:W-:Y:S01]  /*1320*/  FADD.FTZ R16, R16, R23 ;  /* 0x0000001710107221 */ /* 0x000fe20000010000 */
[----:B---3--:R-:W-:Y:S01]  /*1330*/  FADD.FTZ R49, R49, R24 ;  /* 0x0000001831317221 */ /* 0x008fe20000010000 */
[----:B------:R-:W-:Y:S01]  /*1340*/  FADD.FTZ R18, R18, R25 ;  /* 0x0000001912127221 */ /* 0x000fe20000010000 */
[----:B------:R-:W1:Y:S01]  /*1350*/  LDS.128 R20, [R48+0x310] ;  /* 0x0003100030147984 */ /* 0x000e620000000c00 */
[----:B------:R-:W-:Y:S01]  /*1360*/  FADD.FTZ R25, R17, R26 ;  /* 0x0000001a11197221 */ /* 0x000fe20000010000 */
[----:B------:R-:W-:Y:S01]  /*1370*/  FADD.FTZ R24, R16, R27 ;  /* 0x0000001b10187221 */ /* 0x000fe20000010000 */
[----:B----4-:R-:W-:Y:S01]  /*1380*/  FADD.FTZ R49, R49, R28 ;  /* 0x0000001c31317221 */ /* 0x010fe20000010000 */
[----:B------:R-:W-:Y:S01]  /*1390*/  FADD.FTZ R28, R18, R29 ;  /* 0x0000001d121c7221 */ /* 0x000fe20000010000 */
[----:B------:R-:W-:Y:S01]  /*13a0*/  FADD.FTZ R29, R25, R30 ;  /* 0x0000001e191d7221 */ /* 0x000fe20000010000 */
[----:B------:R-:W2:Y:S01]  /*13b0*/  LDS.128 R16, [R48+0x380] ;  /* 0x0003800030107984 */ /* 0x000ea20000000c00 */
[----:B------:R-:W-:Y:S01]  /*13c0*/  FADD.FTZ R30, R24, R31 ;  /* 0x0000001f181e7221 */ /* 0x000fe20000010000 */
[----:B-----5:R-:W-:Y:S01]  /*13d0*/  FADD.FTZ R31, R49, R32 ;  /* 0x00000020311f7221 */ /* 0x020fe20000010000 */
[----:B------:R-:W-:Y:S01]  /*13e0*/  FADD.FTZ R32, R28, R33 ;  /* 0x000000211c207221 */ /* 0x000fe20000010000 */
[----:B------:R-:W-:Y:S01]  /*13f0*/  FADD.FTZ R33, R29, R34 ;  /* 0x000000221d217221 */ /* 0x000fe20000010000 */
[----:B------:R-:W3:Y:S01]  /*1400*/  LDS.128 R24, [R48+0x3f0] ;  /* 0x0003f00030187984 */ /* 0x000ee20000000c00 */
        /* <DEDUP_REMOVED lines=8> */
[----:B------:R-:W-:Y:S01]  /*1490*/  FADD.FTZ R33, R33, R22 ;  /* 0x0000001621217221 */ /* 0x000fe20000010000 */
[----:B------:R-:W-:Y:S01]  /*14a0*/  FADD.FTZ R34, R34, R23 ;  /* 0x0000001722227221 */ /* 0x000fe20000010000 */
[----:B------:R-:W-:Y:S01]  /*14b0*/  LDS.128 R12, [R48+0x540] ;  /* 0x00054000300c7984 */ /* 0x000fe20000000c00 */
[----:B--2---:R-:W-:Y:S01]  /*14c0*/  FADD.FTZ R35, R35, R16 ;  /* 0x0000001023237221 */ /* 0x004fe20000010000 */
[----:B------:R-:W-:Y:S01]  /*14d0*/  FADD.FTZ R32, R32, R17 ;  /* 0x0000001120207221 */ /* 0x000fe20000010000 */
[----:B------:R-:W-:Y:S01]  /*14e0*/  FADD.FTZ R33, R33, R18 ;  /* 0x0000001221217221 */ /* 0x000fe20000010000 */
[----:B------:R-:W1:Y:S01]  /*14f0*/  LDS.128 R20, [R48+0x4d0] ;  /* 0x0004d00030147984 */ /* 0x000e620000000c00 */
[----:B------:R-:W-:Y:S01]  /*1500*/  FADD.FTZ R34, R34, R19 ;  /* 0x0000001322227221 */ /* 0x000fe20000010000 */
[----:B---3--:R-:W-:Y:S01]  /*1510*/  FADD.FTZ R35, R35, R24 ;  /* 0x0000001823237221 */ /* 0x008fe20000010000 */
[----:B------:R-:W-:Y:S01]  /*1520*/  FADD.FTZ R32, R32, R25 ;  /* 0x0000001920207221 */ /* 0x000fe20000010000 */
[----:B------:R-:W2:Y:S01]  /*1530*/  LDS.128 R16, [R48+0x5b0] ;  /* 0x0005b00030107984 */ /* 0x000ea20000000c00 */
[----:B------:R-:W-:Y:S01]  /*1540*/  FADD.FTZ R33, R33, R26 ;  /* 0x0000001a21217221 */ /* 0x000fe20000010000 */
[----:B------:R-:W-:-:S02]  /*1550*/  FADD.FTZ R34, R34, R27 ;  /* 0x0000001b22227221 */ /* 0x000fc40000010000 */
[----:B------:R-:W3:Y:S01]  /*1560*/  LDS.128 R24, [R48+0x620] ;  /* 0x0006200030187984 */ /* 0x000ee20000000c00 */
        /* <DEDUP_REMOVED lines=9> */
[----:B------:R-:W-:Y:S01]  /*1600*/  FADD.FTZ R35, R35, R12 ;  /* 0x0000000c23237221 */ /* 0x000fe20000010000 */
[----:B------:R-:W1:Y:S01]  /*1610*/  LDS.128 R20, [R48+0x700] ;  /* 0x0007000030147984 */ /* 0x000e620000000c00 */
        /* <DEDUP_REMOVED lines=8> */
[----:B---3--:R-:W-:Y:S01]  /*16a0*/  FADD.FTZ R35, R35, R24 ;  /* 0x0000001823237221 */ /* 0x008fe20000010000 */
[----:B------:R-:W-:Y:S01]  /*16b0*/  FADD.FTZ R32, R32, R25 ;  /* 0x0000001920207221 */ /* 0x000fe20000010000 */
[----:B------:R-:W-:Y:S01]  /*16c0*/  FADD.FTZ R33, R33, R26 ;  /* 0x0000001a21217221 */ /* 0x000fe20000010000 */
[----:B------:R-:W3:Y:S01]  /*16d0*/  LDS.128 R16, [R48+0x7e0] ;  /* 0x0007e00030107984 */ /* 0x000ee20000000c00 */
[----:B------:R-:W-:-:S03]  /*16e0*/  FADD.FTZ R34, R34, R27 ;  /* 0x0000001b22227221 */ /* 0x000fc60000010000 */
[----:B------:R-:W4:Y:S01]  /*16f0*/  LDS.128 R24, [R48+0x850] ;  /* 0x0008500030187984 */ /* 0x000f220000000c00 */
[----:B0-----:R-:W-:Y:S01]  /*1700*/  FADD.FTZ R32, R32, R29 ;  /* 0x0000001d20207221 */ /* 0x001fe20000010000 */
[----:B------:R-:W-:Y:S01]  /*1710*/  FADD.FTZ R29, R33, R30 ;  /* 0x0000001e211d7221 */ /* 0x000fe20000010000 */
[----:B------:R-:W-:Y:S01]  /*1720*/  FADD.FTZ R35, R35, R28 ;  /* 0x0000001c23237221 */ /* 0x000fe20000010000 */
[----:B------:R-:W-:Y:S01]  /*1730*/  FADD.FTZ R34, R34, R31 ;  /* 0x0000001f22227221 */ /* 0x000fe20000010000 */
[----:B-1----:R-:W-:Y:S02]  /*1740*/  FADD.FTZ R32, R32, R21 ;  /* 0x0000001520207221 */ /* 0x002fe40000010000 */
[----:B------:R-:W-:Y:S01]  /*1750*/  FADD.FTZ R33, R35, R20 ;  /* 0x0000001423217221 */ /* 0x000fe20000010000 */
[----:B------:R-:W-:Y:S01]  /*1760*/  FADD.FTZ R21, R29, R22 ;  /* 0x000000161d157221 */ /* 0x000fe20000010000 */
[----:B------:R-:W-:Y:S01]  /*1770*/  FADD.FTZ R34, R34, R23 ;  /* 0x0000001722227221 */ /* 0x000fe20000010000 */
[----:B------:R-:W0:Y:S01]  /*1780*/  LDS.128 R28, [R48+0x8c0] ;  /* 0x0008c000301c7984 */ /* 0x000e220000000c00 */
[----:B--2---:R-:W-:Y:S01]  /*1790*/  FADD.FTZ R35, R33, R12 ;  /* 0x0000000c21237221 */ /* 0x004fe20000010000 */
[----:B------:R-:W-:Y:S01]  /*17a0*/  FADD.FTZ R33, R21, R14 ;  /* 0x0000000e15217221 */ /* 0x000fe20000010000 */
[----:B------:R-:W-:Y:S01]  /*17b0*/  FADD.FTZ R32, R32, R13 ;  /* 0x0000000d20207221 */ /* 0x000fe20000010000 */
[----:B------:R-:W1:Y:S01]  /*17c0*/  LDS.128 R20, [R48+0x930] ;  /* 0x0009300030147984 */ /* 0x000e620000000c00 */
[----:B------:R-:W-:-:S02]  /*17d0*/  FADD.FTZ R34, R34, R15 ;  /* 0x0000000f22227221 */ /* 0x000fc40000010000 */
[----:B---3--:R-:W-:Y:S01]  /*17e0*/  FADD.FTZ R32, R32, R17 ;  /* 0x0000001120207221 */ /* 0x008fe20000010000 */
[----:B------:R-:W-:Y:S01]  /*17f0*/  FADD.FTZ R35, R35, R16 ;  /* 0x0000001023237221 */ /* 0x000fe20000010000 */
[----:B------:R-:W-:Y:S01]  /*1800*/  FADD.FTZ R33, R33, R18 ;  /* 0x0000001221217221 */ /* 0x000fe20000010000 */
[----:B------:R-:W2:Y:S01]  /*1810*/  LDS.128 R12, [R48+0x9a0] ;  /* 0x0009a000300c7984 */ /* 0x000ea20000000c00 */
[----:B----4-:R-:W-:Y:S01]  /*1820*/  FADD.FTZ R32, R32, R25 ;  /* 0x0000001920207221 */ /* 0x010fe20000010000 */
[----:B------:R-:W-:Y:S01]  /*1830*/  FADD.FTZ R35, R35, R24 ;  /* 0x0000001823237221 */ /* 0x000fe20000010000 */
[----:B------:R-:W-:Y:S01]  /*1840*/  FADD.FTZ R25, R33, R26 ;  /* 0x0000001a21197221 */ /* 0x000fe20000010000 */
[----:B------:R-:W-:Y:S02]  /*1850*/  FADD.FTZ R34, R34, R19 ;  /* 0x0000001322227221 */ /* 0x000fe40000010000 */
[----:B------:R-:W3:Y:S02]  /*1860*/  LDS.128 R16, [R48+0xa10] ;  /* 0x000a100030107984 */ /* 0x000ee40000000c00 */
[----:B------:R-:W-:Y:S01]  /*1870*/  FADD.FTZ R34, R34, R27 ;  /* 0x0000001b22227221 */ /* 0x000fe20000010000 */
        /* <DEDUP_REMOVED lines=9> */
[----:B------:R-:W-:Y:S01]  /*1910*/  FADD.FTZ R34, R34, R23 ;  /* 0x0000001722227221 */ /* 0x000fe20000010000 */
[----:B--2---:R-:W-:-:S02]  /*1920*/  FADD.FTZ R35, R35, R12 ;  /* 0x0000000c23237221 */ /* 0x004fc40000010000 */
[----:B------:R-:W2:Y:S01]  /*1930*/  LDS.128 R20, [R48+0xb60] ;  /* 0x000b600030147984 */ /* 0x000ea20000000c00 */
[----:B------:R-:W-:Y:S01]  /*1940*/  FADD.FTZ R32, R32, R13 ;  /* 0x0000000d20207221 */ /* 0x000fe20000010000 */
[----:B------:R-:W-:Y:S01]  /*1950*/  FADD.FTZ R33, R33, R14 ;  /* 0x0000000e21217221 */ /* 0x000fe20000010000 */
[----:B------:R-:W-:Y:S01]  /*1960*/  FADD.FTZ R34, R34, R15 ;  /* 0x0000000f22227221 */ /* 0x000fe20000010000 */
[----:B---3--:R-:W-:Y:S01]  /*1970*/  FADD.FTZ R35, R35, R16 ;  /* 0x0000001023237221 */ /* 0x008fe20000010000 */
[----:B------:R-:W-:Y:S01]  /*1980*/  FADD.FTZ R32, R32, R17 ;  /* 0x0000001120207221 */ /* 0x000fe20000010000 */
[----:B------:R-:W-:Y:S01]  /*1990*/  FADD.FTZ R33, R33, R18 ;  /* 0x0000001221217221 */ /* 0x000fe20000010000 */
[----:B------:R-:W-:Y:S01]  /*19a0*/  FADD.FTZ R34, R34, R19 ;  /* 0x0000001322227221 */ /* 0x000fe20000010000 */
[----:B------:R-:W3:Y:S04]  /*19b0*/  LDS.128 R12, [R48+0xbd0] ;  /* 0x000bd000300c7984 */ /* 0x000ee80000000c00 */
[----:B------:R-:W4:Y:S01]  /*19c0*/  LDS.128 R16, [R48+0xc40] ;  /* 0x000c400030107984 */ /* 0x000f220000000c00 */
        /* <DEDUP_REMOVED lines=8> */
[----:B------:R-:W0:Y:S01]  /*1a50*/  LDS.128 R24, [R48+0xcb0] ;  /* 0x000cb00030187984 */ /* 0x000e220000000c00 */
[----:B--2---:R-:W-:Y:S01]  /*1a60*/  FADD.FTZ R33, R35, R20 ;  /* 0x0000001423217221 */ /* 0x004fe20000010000 */
[----:B------:R-:W-:Y:S01]  /*1a70*/  FADD.FTZ R32, R32, R21 ;  /* 0x0000001520207221 */ /* 0x000fe20000010000 */
[----:B------:R-:W-:Y:S01]  /*1a80*/  FADD.FTZ R35, R29, R22 ;  /* 0x000000161d237221 */ /* 0x000fe20000010000 */
[----:B------:R-:W-:Y:S01]  /*1a90*/  FADD.FTZ R34, R34, R23 ;  /* 0x0000001722227221 */ /* 0x000fe20000010000 */
[----:B------:R-:W-:Y:S04]  /*1aa0*/  LDS.128 R28, [R48+0xd90] ;  /* 0x000d9000301c7984 */ /* 0x000fe80000000c00 */
[----:B------:R-:W1:Y:S01]  /*1ab0*/  LDS.128 R20, [R48+0xd20] ;  /* 0x000d200030147984 */ /* 0x000e620000000c00 */
        /* <DEDUP_REMOVED lines=20> */
.L_x_1353:
[----:B------:R-:W-:Y:S05]  /*1c00*/  BSYNC B0 ;  /* 0x0000000000007941 */ /* 0x000fea0003800000 */
.L_x_1352:
        /* <DEDUP_REMOVED lines=20> */
.L_x_1355:
[----:B------:R-:W-:Y:S05]  /*1d50*/  BSYNC B0 ;  /* 0x0000000000007941 */ /* 0x000fea0003800000 */
.L_x_1354:
[----:B------:R-:W-:Y:S05]  /*1d60*/  @!P0 BRA `(.L_x_1356) ;  /* 0x0000001000908947 */ /* 0x000fea0003800000 */
[----:B0-2---:R-:W0:Y:S01]  /*1d70*/  LDC R13, c[0x0][0x10] ;  /* 0x00000400ff0d7b82 */ /* 0x005e220000000800 */
        /* <DEDUP_REMOVED lines=32> */
.L_x_1358:
[----:B------:R-:W2:Y:S04]  /*1f80*/  LDG.E.STRONG.GPU R17, desc[UR14][R14.64] ;  /* 0x0000000e0e117981 */ /* 0x000ea8000c1ef900 */
[----:B--2---:R-:W-:Y:S01]  /*1f90*/  CCTL.IVALL ;  /* 0x00000000ff00798f */ /* 0x004fe20002000000 */
[----:B------:R-:W-:Y:S05]  /*1fa0*/  YIELD ;  /* 0x0000000000007946 */ /* 0x000fea0003800000 */
[----:B------:R-:W-:-:S13]  /*1fb0*/  ISETP.NE.AND P0, PT, R17, R20, PT ;  /* 0x000000141100720c */ /* 0x000fda0003f05270 */
[----:B------:R-:W-:Y:S05]  /*1fc0*/  @P0 BRA `(.L_x_1358) ;  /* 0xfffffffc00ec0947 */ /* 0x000fea000383ffff */
.L_x_1357:
        /* <DEDUP_REMOVED lines=17> */
.L_x_1362:
[----:B------:R-:W-:-:S13]  /*20e0*/  ISETP.EQ.OR P6, PT, R24, UR16, P3 ;  /* 0x0000001018007c0c */ /* 0x000fda0009fc2670 */
[----:B------:R-:W-:-:S04]  /*20f0*/  @!P6 IMAD R15, R13, R24, R12 ;  /* 0x000000180d0fe224 */ /* 0x000fc800078e020c */
[----:B------:R-:W-:-:S06]  /*2100*/  @!P6 IMAD.WIDE.U32 R14, R15, 0x8, R26 ;  /* 0x000000080f0ee825 */ /* 0x000fcc00078e001a */
[----:B------:R-:W2:Y:S01]  /*2110*/  @!P6 LDG.E.64 R14, desc[UR14][R14.64] ;  /* 0x0000000e0e0ee981 */ /* 0x000ea2000c1e1b00 */
[C---:B------:R-:W-:Y:S02]  /*2120*/  IADD3 R19, R24.reuse, 0x1, RZ ;  /* 0x0000000118137810 */ /* 0x040fe40007ffe0ff */
[C---:B------:R-:W-:Y:S02]  /*2130*/  IADD3 R21, R24.reuse, 0x2, RZ ;  /* 0x0000000218157810 */ /* 0x040fe40007ffe0ff */
[----:B------:R-:W-:Y:S02]  /*2140*/  ISETP.EQ.OR P4, PT, R19, UR16, P3 ;  /* 0x0000001013007c0c */ /* 0x000fe40009f82670 */
[----:B------:R-:W-:Y:S02]  /*2150*/  ISETP.EQ.OR P5, PT, R21, UR16, P3 ;  /* 0x0000001015007c0c */ /* 0x000fe40009fa2670 */
[----:B------:R-:W-:-:S09]  /*2160*/  IADD3 R20, R24, 0x3, RZ ;  /* 0x0000000318147810 */ /* 0x000fd20007ffe0ff */
[C-C-:B------:R-:W-:Y:S02]  /*2170*/  @!P4 IMAD R19, R13.reuse, R19, R12.reuse ;  /* 0x000000130d13c224 */ /* 0x140fe400078e020c */
[----:B------:R-:W-:Y:S02]  /*2180*/  @!P5 IMAD R21, R13, R21, R12 ;  /* 0x000000150d15d224 */ /* 0x000fe400078e020c */
[----:B--2---:R-:W-:Y:S01]  /*2190*/  @!P6 FADD.FTZ R36, R36, R14 ;  /* 0x0000000e2424e221 */ /* 0x004fe20000010000 */
        /* <DEDUP_REMOVED lines=103> */
.L_x_1361:
[----:B------:R-:W-:-:S13]  /*2810*/  ISETP.GT.AND P4, PT, R17, 0x4, PT ;  /* 0x000000041100780c */ /* 0x000fda0003f84270 */
[----:B------:R-:W-:Y:S05]  /*2820*/  @!P4 BRA `(.L_x_1363) ;  /* 0x0000000000ecc947 */ /* 0x000fea0003800000 */
[C---:B------:R-:W-:Y:S02]  /*2830*/  IADD3 R19, R24.reuse, 0x1, RZ ;  /* 0x0000000118137810 */ /* 0x040fe40007ffe0ff */
[C---:B------:R-:W-:Y:S02]  /*2840*/  ISETP.EQ.OR P0, PT, R24.reuse, UR16, P3 ;  /* 0x0000001018007c0c */ /* 0x040fe40009f02670 */
        /* <DEDUP_REMOVED lines=9> */
[----:B------:R-:W2:Y:S02]  /*28e0*/  @!P0 LDG.E.64 R14, desc[UR14][R14.64] ;  /* 0x0000000e0e0e8981 */ /* 0x000ea4000c1e1b00 */
[C-C-:B------:R-:W-:Y:S02]  /*28f0*/  @!P6 IMAD R21, R13.reuse, R21, R12.reuse ;  /* 0x000000150d15e224 */ /* 0x140fe400078e020c */
[----:B------:R-:W-:Y:S01]  /*2900*/  @!P4 IMAD R23, R13, R23, R12 ;  /* 0x000000170d17c224 */ /* 0x000fe200078e020c */
[----:B------:R-:W3:Y:S01]  /*2910*/  @!P5 LDG.E.64 R18, desc[UR14][R18.64] ;  /* 0x0000000e1212d981 */ /* 0x000ee2000c1e1b00 */
[----:B------:R-:W-:-:S04]  /*2920*/  @!P6 IMAD.WIDE.U32 R20, R21, 0x8, R26 ;  /* 0x000000081514e825 */ /* 0x000fc800078e001a */
[----:B------:R-:W-:Y:S02]  /*2930*/  @!P4 IMAD.WIDE.U32 R22, R23, 0x8, R26 ;  /* 0x000000081716c825 */ /* 0x000fe400078e001a */
[----:B------:R-:W4:Y:S04]  /*2940*/  @!P6 LDG.E.64 R20, desc[UR14][R20.64] ;  /* 0x0000000e1414e981 */ /* 0x000f28000c1e1b00 */
[----:B------:R-:W5:Y:S01]  /*2950*/  @!P4 LDG.E.64 R22, desc[UR14][R22.64] ;  /* 0x0000000e1616c981 */ /* 0x000f62000c1e1b00 */
[----:B------:R-:W-:Y:S01]  /*2960*/  IADD3 R24, R24, 0x4, RZ ;  /* 0x0000000418187810 */ /* 0x000fe20007ffe0ff */
[----:B--2---:R-:W-:Y:S01]  /*2970*/  @!P0 FADD.FTZ R36, R36, R14 ;  /* 0x0000000e24248221 */ /* 0x004fe20000010000 */
[----:B------:R-:W-:Y:S02]  /*2980*/  @!P0 FADD.FTZ R37, R37, R15 ;  /* 0x0000000f25258221 */ /* 0x000fe40000010000 */
[----:B------:R-:W-:-:S02]  /*2990*/  IADD3 R14, R24, 0x1, RZ ;  /* 0x00000001180e7810 */ /* 0x000fc40007ffe0ff */
[----:B------:R-:W-:Y:S01]  /*29a0*/  ISETP.EQ.OR P0, PT, R24, UR16, P3 ;  /* 0x0000001018007c0c */ /* 0x000fe20009f02670 */
[----:B---3--:R-:W-:Y:S01]  /*29b0*/  @!P5 FADD.FTZ R36, R36, R18 ;  /* 0x000000122424d221 */ /* 0x008fe20000010000 */
[----:B------:R-:W-:Y:S01]  /*29c0*/  @!P5 FADD.FTZ R37, R37, R19 ;  /* 0x000000132525d221 */ /* 0x000fe20000010000 */
[----:B------:R-:W-:Y:S02]  /*29d0*/  IADD3 R18, R24, 0x2, RZ ;  /* 0x0000000218127810 */ /* 0x000fe40007ffe0ff */
[----:B------:R-:W-:Y:S01]  /*29e0*/  ISETP.EQ.OR P5, PT, R14, UR16, P3 ;  /* 0x000000100e007c0c */ /* 0x000fe20009fa2670 */
[----:B----4-:R-:W-:Y:S01]  /*29f0*/  @!P6 FADD.FTZ R36, R36, R20 ;  /* 0x000000142424e221 */ /* 0x010fe20000010000 */
[----:B------:R-:W-:Y:S01]  /*2a00*/  @!P6 FADD.FTZ R37, R37, R21 ;  /* 0x000000152525e221 */ /* 0x000fe20000010000 */
[----:B------:R-:W-:Y:S02]  /*2a10*/  IADD3 R20, R24, 0x3, RZ ;  /* 0x0000000318147810 */ /* 0x000fe40007ffe0ff */
[----:B------:R-:W-:Y:S01]  /*2a20*/  ISETP.EQ.OR P6, PT, R18, UR16, P3 ;  /* 0x0000001012007c0c */ /* 0x000fe20009fc2670 */
[----:B-----5:R-:W-:Y:S01]  /*2a30*/  @!P4 FADD.FTZ R36, R36, R22 ;  /* 0x000000162424c221 */ /* 0x020fe20000010000 */
        /* <DEDUP_REMOVED lines=26> */
.L_x_1363:
[----:B------:R-:W-:-:S13]  /*2be0*/  ISETP.NE.OR P0, PT, R17, RZ, P0 ;  /* 0x000000ff1100720c */ /* 0x000fda0000705670 */
[----:B------:R-:W-:Y:S05]  /*2bf0*/  @!P0 BRA `(.L_x_1359) ;  /* 0x00000000007c8947 */ /* 0x000fea0003800000 */
.L_x_1360:
[C---:B------:R-:W-:Y:S02]  /*2c00*/  ISETP.EQ.OR P5, PT, R24.reuse, UR16, P3 ;  /* 0x0000001018007c0c */ /* 0x040fe40009fa2670 */
[C---:B------:R-:W-:Y:S02]  /*2c10*/  IADD3 R19, R24.reuse, 0x1, RZ ;  /* 0x0000000118137810 */ /* 0x040fe40007ffe0ff */
[C---:B------:R-:W-:Y:S02]  /*2c20*/  IADD3 R21, R24.reuse, 0x2, RZ ;  /* 0x0000000218157810 */ /* 0x040fe40007ffe0ff */
[----:B------:R-:W-:Y:S02]  /*2c30*/  ISETP.EQ.OR P6, PT, R19, UR16, P3 ;  /* 0x0000001013007c0c */ /* 0x000fe40009fc2670 */
[----:B------:R-:W-:Y:S02]  /*2c40*/  IADD3 R23, R24, 0x3, RZ ;  /* 0x0000000318177810 */ /* 0x000fe40007ffe0ff */
[----:B------:R-:W-:-:S02]  /*2c50*/  ISETP.EQ.OR P4, PT, R21, UR16, P3 ;  /* 0x0000001015007c0c */ /* 0x000fc40009f82670 */
[----:B------:R-:W-:Y:S01]  /*2c60*/  ISETP.EQ.OR P0, PT, R23, UR16, P3 ;  /* 0x0000001017007c0c */ /* 0x000fe20009f02670 */
[----:B------:R-:W-:-:S04]  /*2c70*/  @!P5 IMAD R15, R13, R24, R12 ;  /* 0x000000180d0fd224 */ /* 0x000fc800078e020c */
[----:B------:R-:W-:-:S04]  /*2c80*/  @!P5 IMAD.WIDE.U32 R14, R15, 0x8, R26 ;  /* 0x000000080f0ed825 */ /* 0x000fc800078e001a */
[C-C-:B------:R-:W-:Y:S02]  /*2c90*/  @!P6 IMAD R19, R13.reuse, R19, R12.reuse ;  /* 0x000000130d13e224 */ /* 0x140fe400078e020c */
[----:B------:R-:W2:Y:S01]  /*2ca0*/  @!P5 LDG.E.64 R14, desc[UR14][R14.64] ;  /* 0x0000000e0e0ed981 */ /* 0x000ea2000c1e1b00 */
[----:B------:R-:W-:Y:S02]  /*2cb0*/  @!P4 IMAD R21, R13, R21, R12 ;  /* 0x000000150d15c224 */ /* 0x000fe400078e020c */
        /* <DEDUP_REMOVED lines=8> */
[----:B------:R-:W-:Y:S01]  /*2d40*/  IADD3 R24, R24, 0x4, RZ ;  /* 0x0000000418187810 */ /* 0x000fe20007ffe0ff */
[----:B--2---:R-:W-:Y:S01]  /*2d50*/  @!P5 FADD.FTZ R36, R36, R14 ;  /* 0x0000000e2424d221 */ /* 0x004fe20000010000 */
[----:B------:R-:W-:Y:S01]  /*2d60*/  @!P5 FADD.FTZ R37, R37, R15 ;  /* 0x0000000f2525d221 */ /* 0x000fe20000010000 */
[----:B------:R-:W-:Y:S02]  /*2d70*/  ISETP.NE.AND P5, PT, R17, RZ, PT ;  /* 0x000000ff1100720c */ /* 0x000fe40003fa5270 */
[----:B---3--:R-:W-:Y:S01]  /*2d80*/  @!P6 FADD.FTZ R36, R36, R18 ;  /* 0x000000122424e221 */ /* 0x008fe20000010000 */
[----:B------:R-:W-:-:S03]  /*2d90*/  @!P6 FADD.FTZ R37, R37, R19 ;  /* 0x000000132525e221 */ /* 0x000fc60000010000 */
[----:B----4-:R-:W-:Y:S01]  /*2da0*/  @!P4 FADD.FTZ R36, R36, R20 ;  /* 0x000000142424c221 */ /* 0x010fe20000010000 */
[----:B------:R-:W-:-:S03]  /*2db0*/  @!P4 FADD.FTZ R37, R37, R21 ;  /* 0x000000152525c221 */ /* 0x000fc60000010000 */
[----:B-----5:R-:W-:Y:S01]  /*2dc0*/  @!P0 FADD.FTZ R36, R36, R22 ;  /* 0x0000001624248221 */ /* 0x020fe20000010000 */
[----:B------:R-:W-:Y:S02]  /*2dd0*/  @!P0 FADD.FTZ R37, R37, R23 ;  /* 0x0000001725258221 */ /* 0x000fe40000010000 */
[----:B------:R-:W-:Y:S05]  /*2de0*/  @P5 BRA `(.L_x_1360) ;  /* 0xfffffffc00845947 */ /* 0x000fea000383ffff */
.L_x_1359:
        /* <DEDUP_REMOVED lines=11> */
.L_x_1365:
[----:B------:R-:W-:Y:S05]  /*2ea0*/  BSYNC B0 ;  /* 0x0000000000007941 */ /* 0x000fea0003800000 */
.L_x_1364:
        /* <DEDUP_REMOVED lines=16> */
.L_x_1356:
[----:B------:R-:W1:Y:S01]  /*2fb0*/  S2UR UR9, SR_CgaCtaId ;  /* 0x00000000000979c3 */ /* 0x000e620000008800 */
[----:B------:R-:W-:Y:S02]  /*2fc0*/  UMOV UR8, 0x400 ;  /* 0x0000040000087882 */ /* 0x000fe40000000000 */
[----:B-1----:R-:W-:-:S09]  /*2fd0*/  ULEA UR8, UR9, UR8, 0x18 ;  /* 0x0000000809087291 */ /* 0x002fd2000f8ec03f */
[----:B------:R-:W-:Y:S01]  /*2fe0*/  @!P3 STS.64 [UR8+0x48], R36 ;  /* 0x00004824ff00b988 */ /* 0x000fe20008000a08 */
[----:B------:R-:W-:Y:S06]  /*2ff0*/  BAR.SYNC.DEFER_BLOCKING 0x0 ;  /* 0x0000000000007b1d */ /* 0x000fec0000010000 */
[----:B0-2---:R-:W0:Y:S01]  /*3000*/  LDS.64 R12, [UR8+0x48] ;  /* 0x00004808ff0c7984 */ /* 0x005e220008000a00 */
        /* <DEDUP_REMOVED lines=22> */
.L_x_1366:
[----:B------:R-:W-:Y:S04]  /*3170*/  BSSY B0, `(.L_x_1367) ;  /* 0x0000013000007945 */ /* 0x000fe80003800000 */
[----:B------:R-:W-:Y:S05]  /*3180*/  @!P1 BRA `(.L_x_1368) ;  /* 0x0000000000449947 */ /* 0x000fea0003800000 */
[----:B------:R-:W-:Y:S01]  /*3190*/  ULDC.64 UR8, c[0x0][0x288] ;  /* 0x0000a20000087ab9 */ /* 0x000fe20000000a00 */
[----:B------:R-:W-:Y:S01]  /*31a0*/  MOV R14, R50 ;  /* 0x00000032000e7202 */ /* 0x000fe20000000f00 */
[----:B------:R-:W-:Y:S01]  /*31b0*/  IMAD R16, R43, UR8, RZ ;  /* 0x000000082b107c24 */ /* 0x000fe2000f8e02ff */
[----:B------:R-:W-:Y:S01]  /*31c0*/  MOV R15, R53 ;  /* 0x00000035000f7202 */ /* 0x000fe20000000f00 */
[-CC-:B------:R-:W-:Y:S01]  /*31d0*/  FFMA.FTZ R39, R39, R12.reuse, R13.reuse ;  /* 0x0000000c27277223 */ /* 0x180fe2000001000d */
[----:B------:R-:W-:Y:S01]  /*31e0*/  FFMA.FTZ R2, R2, R12, R13 ;  /* 0x0000000c02027223 */ /* 0x000fe2000001000d */
[C---:B------:R-:W-:Y:S02]  /*31f0*/  IMAD R17, R45.reuse, UR9, R16 ;  /* 0x000000092d117c24 */ /* 0x040fe4000f8e0210 */
[----:B------:R-:W-:Y:S01]  /*3200*/  IMAD.WIDE.U32 R14, R45, UR8, R14 ;  /* 0x000000082d0e7c25 */ /* 0x000fe2000f8e000e */
[----:B------:R-:W-:-:S03]  /*3210*/  ULDC.64 UR8, c[0x0][0x210] ;  /* 0x0000840000087ab9 */ /* 0x000fc60000000a00 */
[----:B------:R-:W-:Y:S01]  /*3220*/  FFMA.FTZ R39, R8, R4, -R39 ;  /* 0x0000000408277223 */ /* 0x000fe20000010827 */
[----:B------:R-:W-:Y:S01]  /*3230*/  FFMA.FTZ R2, R9, R5, -R2 ;  /* 0x0000000509027223 */ /* 0x000fe20000010802 */
[----:B------:R-:W-:Y:S02]  /*3240*/  LEA R4, P0, R14, UR8, 0x2 ;  /* 0x000000080e047c11 */ /* 0x000fe4000f8010ff */
[----:B------:R-:W-:Y:S01]  /*3250*/  FMUL.FTZ R16, R39, UR13 ;  /* 0x0000000d27107c20 */ /* 0x000fe20008410000 */
[----:B------:R-:W-:-:S04]  /*3260*/  IADD3 R17, R15, R17, RZ ;  /* 0x000000110f117210 */ /* 0x000fc80007ffe0ff */
[----:B------:R-:W-:Y:S01]  /*3270*/  LEA.HI.X R5, R14, UR9, R17, 0x2, P0 ;  /* 0x000000090e057c11 */ /* 0x000fe200080f1411 */
[----:B------:R-:W-:-:S05]  /*3280*/  FMUL.FTZ R17, R2, UR13 ;  /* 0x0000000d02117c20 */ /* 0x000fca0008410000 */
[----:B------:R0:W-:Y:S02]  /*3290*/  STG.E.64 desc[UR14][R4.64], R16 ;  /* 0x0000001004007986 */ /* 0x0001e4000c101b0e */
.L_x_1368:
[----:B------:R-:W-:Y:S05]  /*32a0*/  BSYNC B0 ;  /* 0x0000000000007941 */ /* 0x000fea0003800000 */
.L_x_1367:
        /* <DEDUP_REMOVED lines=19> */
.L_x_1369:
[----:B------:R-:W-:Y:S01]  /*33e0*/  ULDC.64 UR8, c[0x0][0x290] ;  /* 0x0000a40000087ab9 */ /* 0x000fe20000000a00 */
[----:B------:R-:W-:Y:S01]  /*33f0*/  BSSY B0, `(.L_x_1370) ;  /* 0x0000015000007945 */ /* 0x000fe20003800000 */
[----:B------:R-:W-:-:S04]  /*3400*/  ISETP.GE.U32.AND P0, PT, R44, UR8, PT ;  /* 0x000000082c007c0c */ /* 0x000fc8000bf06070 */
[----:B------:R-:W-:-:S04]  /*3410*/  ISETP.GE.AND.EX P0, PT, R41, UR9, PT, P0 ;  /* 0x0000000929007c0c */ /* 0x000fc8000bf06300 */
[----:B------:R-:W-:-:S13]  /*3420*/  ISETP.GT.U32.OR P0, PT, R47, 0xdf, P0 ;  /* 0x000000df2f00780c */ /* 0x000fda0000704470 */
[----:B------:R-:W-:Y:S05]  /*3430*/  @P0 BRA `(.L_x_1371) ;  /* 0x0000000000400947 */ /* 0x000fea0003800000 */
[----:B------:R-:W-:Y:S01]  /*3440*/  ULDC.64 UR8, c[0x0][0x288] ;  /* 0x0000a20000087ab9 */ /* 0x000fe20000000a00 */
[----:B------:R-:W-:Y:S01]  /*3450*/  MOV R51, R53 ;  /* 0x0000003500337202 */ /* 0x000fe20000000f00 */
[----:B------:R-:W-:Y:S02]  /*3460*/  IMAD R41, R41, UR8, RZ ;  /* 0x0000000829297c24 */ /* 0x000fe4000f8e02ff */
[-CC-:B------:R-:W-:Y:S01]  /*3470*/  FFMA.FTZ R3, R3, R12.reuse, R13.reuse ;  /* 0x0000000c03037223 */ /* 0x180fe2000001000d */
[----:B------:R-:W-:Y:S01]  /*3480*/  FFMA.FTZ R0, R0, R12, R13 ;  /* 0x0000000c00007223 */ /* 0x000fe2000001000d */
[----:B------:R-:W-:-:S04]  /*3490*/  IMAD.WIDE.U32 R50, R44, UR8, R50 ;  /* 0x000000082c327c25 */ /* 0x000fc8000f8e0032 */
[----:B------:R-:W-:Y:S01]  /*34a0*/  FFMA.FTZ R3, R8, R6, -R3 ;  /* 0x0000000608037223 */ /* 0x000fe20000010803 */
[----:B------:R-:W-:Y:S01]  /*34b0*/  FFMA.FTZ R0, R9, R7, -R0 ;  /* 0x0000000709007223 */ /* 0x000fe20000010800 */
[----:B------:R-:W-:Y:S01]  /*34c0*/  IMAD R41, R44, UR9, R41 ;  /* 0x000000092c297c24 */ /* 0x000fe2000f8e0229 */
[----:B------:R-:W-:Y:S01]  /*34d0*/  ULDC.64 UR8, c[0x0][0x210] ;  /* 0x0000840000087ab9 */ /* 0x000fe20000000a00 */
[----:B0-----:R-:W-:Y:S01]  /*34e0*/  FMUL.FTZ R4, R3, UR13 ;  /* 0x0000000d03047c20 */ /* 0x001fe20008410000 */
[----:B------:R-:W-:Y:S01]  /*34f0*/  LEA R2, P0, R50, UR8, 0x2 ;  /* 0x0000000832027c11 */ /* 0x000fe2000f8010ff */
[----:B------:R-:W-:Y:S01]  /*3500*/  FMUL.FTZ R5, R0, UR13 ;  /* 0x0000000d00057c20 */ /* 0x000fe20008410000 */
[----:B------:R-:W-:-:S04]  /*3510*/  IADD3 R41, R51, R41, RZ ;  /* 0x0000002933297210 */ /* 0x000fc80007ffe0ff */
[----:B------:R-:W-:-:S05]  /*3520*/  LEA.HI.X R3, R50, UR9, R41, 0x2, P0 ;  /* 0x0000000932037c11 */ /* 0x000fca00080f1429 */
[----:B------:R1:W-:Y:S02]  /*3530*/  STG.E.64 desc[UR14][R2.64], R4 ;  /* 0x0000000402007986 */ /* 0x0003e4000c101b0e */
.L_x_1371:
[----:B------:R-:W-:Y:S05]  /*3540*/  BSYNC B0 ;  /* 0x0000000000007941 */ /* 0x000fea0003800000 */
.L_x_1370:
[----:B------:R-:W-:Y:S01]  /*3550*/  ULDC UR8, c[0x0][0x10] ;  /* 0x0000040000087ab9 */ /* 0x000fe20000000800 */
[----:B------:R-:W-:Y:S02]  /*3560*/  UIADD3 UR4, UR4, 0x1, URZ ;  /* 0x0000000104047890 */ /* 0x000fe4000fffe03f */
[----:B------:R-:W-:-:S04]  /*3570*/  UIADD3 UR7, UR8, UR7, URZ ;  /* 0x0000000708077290 */ /* 0x000fc8000fffe03f */
[----:B------:R-:W-:-:S06]  /*3580*/  UISETP.GE.AND UP0, UPT, UR7, UR5, UPT ;  /* 0x000000050700728c */ /* 0x000fcc000bf06270 */
[----:B------:R-:W-:-:S13]  /*3590*/  PLOP3.LUT P0, PT, PT, PT, UP0, 0x80, 0x0 ;  /* 0x000000000000781c */ /* 0x000fda0003f0f008 */
[----:B------:R-:W-:Y:S05]  /*35a0*/  @!P0 BRA `(.L_x_1372) ;  /* 0xffffffcc005c8947 */ /* 0x000fea000383ffff */
.L_x_1345:
[----:B01----:R-:W0:Y:S01]  /*35b0*/  LDC R4, c[0x0][0xc] ;  /* 0x00000300ff047b82 */ /* 0x003e220000000800 */
        /* <DEDUP_REMOVED lines=18> */
.L_x_1374:
[----:B------:R-:W-:Y:S05]  /*36e0*/  BSYNC B0 ;  /* 0x0000000000007941 */ /* 0x000fea0003800000 */
.L_x_1373:
        /* <DEDUP_REMOVED lines=11> */
.L_x_1376:
[----:B------:R-:W2:Y:S04]  /*37a0*/  LDG.E.STRONG.GPU R5, desc[UR14][R2.64] ;  /* 0x0000000e02057981 */ /* 0x000ea8000c1ef900 */
[----:B--2---:R-:W-:Y:S01]  /*37b0*/  CCTL.IVALL ;  /* 0x00000000ff00798f */ /* 0x004fe20002000000 */
[----:B------:R-:W-:Y:S05]  /*37c0*/  YIELD ;  /* 0x0000000000007946 */ /* 0x000fea0003800000 */
[----:B------:R-:W-:-:S13]  /*37d0*/  ISETP.NE.AND P0, PT, R5, R0, PT ;  /* 0x000000000500720c */ /* 0x000fda0003f05270 */
[----:B------:R-:W-:Y:S05]  /*37e0*/  @P0 BRA `(.L_x_1376) ;  /* 0xfffffffc00ec0947 */ /* 0x000fea000383ffff */
.L_x_1375:
        /* <DEDUP_REMOVED lines=24> */
.L_x_1377:
        /* <DEDUP_REMOVED lines=23> */
.L_x_1378:
        /* <DEDUP_REMOVED lines=10> */
.L_x_3302:


//--------------------- .text._Z35group_norm_nhwc_bwd_one_pass_kernelI11Fp32IOFp32WLi128ELi14ELi224EEv26Group_norm_nhwc_bwd_params --------------------------
	.section	.text._Z35group_norm_nhwc_bwd_one_pass_kernelI11Fp32IOFp32WLi128ELi14ELi224EEv26Group_norm_nhwc_bwd_params,"ax",@progbits
	.align	128
        .global         _Z35group_norm_nhwc_bwd_one_pass_kernelI11Fp32IOFp32WLi128ELi14ELi224EEv26Group_norm_nhwc_bwd_params
        .type           _Z35group_norm_nhwc_bwd_one_pass_kernelI11Fp32IOFp32WLi128ELi14ELi224EEv26Group_norm_nhwc_bwd_params,@function
        .size           _Z35group_norm_nhwc_bwd_one_pass_kernelI11Fp32IOFp32WLi128ELi14ELi224EEv26Group_norm_nhwc_bwd_params,(.L_x_3303 - _Z35group_norm_nhwc_bwd_one_pass_kernelI11Fp32IOFp32WLi128ELi14ELi224EEv26Group_norm_nhwc_bwd_params)
        .other          _Z35group_norm_nhwc_bwd_one_pass_kernelI11Fp32IOFp32WLi128ELi14ELi224EEv26Group_norm_nhwc_bwd_params,@"STO_CUDA_ENTRY STV_DEFAULT"
_Z35group_norm_nhwc_bwd_one_pass_kernelI11Fp32IOFp32WLi128ELi14ELi224EEv26Group_norm_nhwc_bwd_params:
.text._Z35group_norm_nhwc_bwd_one_pass_kernelI11Fp32IOFp32WLi128ELi14ELi224EEv26Group_norm_nhwc_bwd_params:
        /* <DEDUP_REMOVED lines=14> */
[----:B------:R-:W-:Y:S01]  /*00e0*/  ULDC.64 UR12, c[0x0][0x288] ;  /* 0x0000a200000c7ab9 */ /* 0x000fe20000000a00 */
[----:B------:R-:W1:Y:S01]  /*00f0*/  S2R R36, SR_LANEID ;  /* 0x0000000000247919 */ /* 0x000e620000000000 */
[----:B------:R-:W-:Y:S01]  /*0100*/  SHF.R.U32.HI R2, RZ, 0x2, R2 ;  /* 0x00000002ff027819 */ /* 0x000fe20000011602 */
[----:B------:R-:W-:Y:S01]  /*0110*/  UIMAD.WIDE.U32 UR6, UR12, 0x3, URZ ;  /* 0x000000030c0678a5 */ /* 0x000fe2000f8e003f */
[--C-:B------:R-:W-:Y:S01]  /*0120*/  SHF.R.S32.HI R0, RZ, 0x1f, R53.reuse ;  /* 0x0000001fff007819 */ /* 0x100fe20000011435 */
[----:B------:R-:W-:Y:S01]  /*0130*/  UIMAD UR11, UR13, 0x3, URZ ;  /* 0x000000030d0b78a4 */ /* 0x000fe2000f8e023f */
[----:B------:R-:W-:Y:S01]  /*0140*/  ISETP.GE.U32.AND P2, PT, R53, 0xe0, PT ;  /* 0x000000e03500780c */ /* 0x000fe20003f46070 */
[----:B------:R-:W2:Y:S01]  /*0150*/  S2UR UR8, SR_CgaCtaId ;  /* 0x00000000000879c3 */ /* 0x000ea20000008800 */
[----:B------:R-:W-:Y:S01]  /*0160*/  ULEA.HI UR9, UP0, UR13, UR12, URZ, 0x1 ;  /* 0x0000000c0d097291 */ /* 0x000fe2000f81083f */
[----:B------:R-:W-:Y:S01]  /*0170*/  LEA.HI R0, R0, R53, RZ, 0x5 ;  /* 0x0000003500007211 */ /* 0x000fe200078f28ff */
[----:B------:R-:W-:Y:S01]  /*0180*/  UIADD3 UR7, UR7, UR11, URZ ;  /* 0x0000000b07077290 */ /* 0x000fe2000fffe03f */
[----:B------:R-:W-:Y:S01]  /*0190*/  IMAD R54, R2, -0x7, R53 ;  /* 0xfffffff902367824 */ /* 0x000fe200078e0235 */
[----:B------:R-:W-:Y:S01]  /*01a0*/  UMOV UR5, 0x400 ;  /* 0x0000040000057882 */ /* 0x000fe20000000000 */
[----:B------:R-:W-:Y:S01]  /*01b0*/  UIADD3.X UR10, URZ, UR13, URZ, UP0, !UPT ;  /* 0x0000000d3f0a7290 */ /* 0x000fe200087fe43f */
[----:B------:R-:W-:Y:S01]  /*01c0*/  SHF.R.S32.HI R0, RZ, 0x5, R0 ;  /* 0x00000005ff007819 */ /* 0x000fe20000011400 */
[----:B------:R-:W3:Y:S01]  /*01d0*/  LDC R40, c[0x0][0x10] ;  /* 0x00000400ff287b82 */ /* 0x000ee20000000800 */
[----:B------:R-:W-:Y:S01]  /*01e0*/  ULDC.64 UR12, c[0x0][0x290] ;  /* 0x0000a400000c7ab9 */ /* 0x000fe20000000a00 */
[----:B------:R-:W-:Y:S01]  /*01f0*/  HFMA2.MMA R42, -RZ, RZ, 0, 0 ;  /* 0x00000000ff2a7435 */ /* 0x000fe200000001ff */
[----:B------:R-:W-:Y:S01]  /*0200*/  USHF.R.S64 UR9, UR9, 0x1, UR10 ;  /* 0x0000000109097899 */ /* 0x000fe2000800100a */
[----:B------:R-:W-:-:S02]  /*0210*/  MOV R47, R45 ;  /* 0x0000002d002f7202 */ /* 0x000fc40000000f00 */
[----:B------:R-:W-:Y:S02]  /*0220*/  SHF.L.U32 R54, R54, 0x1, RZ ;  /* 0x0000000136367819 */ /* 0x000fe400000006ff */
[----:B------:R-:W4:Y:S01]  /*0230*/  LDC R38, c[0x0][0xc] ;  /* 0x00000300ff267b82 */ /* 0x000f220000000800 */
[----:B0-----:R-:W-:-:S05]  /*0240*/  IMAD R52, R3, UR16, R2 ;  /* 0x0000001003347c24 */ /* 0x001fca000f8e0202 */
[C---:B------:R-:W-:Y:S01]  /*0250*/  IADD3 R50, R52.reuse, 0x20, RZ ;  /* 0x0000002034327810 */ /* 0x040fe20007ffe0ff */
[----:B--2---:R-:W-:Y:S01]  /*0260*/  ULEA UR5, UR8, UR5, 0x18 ;  /* 0x0000000508057291 */ /* 0x004fe2000f8ec03f */
[----:B------:R-:W-:Y:S01]  /*0270*/  ISETP.LT.U32.AND P1, PT, R52, UR12, PT ;  /* 0x0000000c34007c0c */ /* 0x000fe2000bf21070 */
[----:B------:R-:W-:Y:S01]  /*0280*/  ULEA.HI UR8, UP0, UR7, UR6, URZ, 0x1 ;  /* 0x0000000607087291 */ /* 0x000fe2000f81083f */
[----:B------:R-:W-:Y:S02]  /*0290*/  SHF.R.S32.HI R43, RZ, 0x1f, R52 ;  /* 0x0000001fff2b7819 */ /* 0x000fe40000011434 */
[----:B------:R-:W-:Y:S01]  /*02a0*/  ISETP.LT.U32.AND P0, PT, R50, UR12, PT ;  /* 0x0000000c32007c0c */ /* 0x000fe2000bf01070 */
[----:B------:R-:W-:Y:S01]  /*02b0*/  UIADD3.X UR6, URZ, UR7, URZ, UP0, !UPT ;  /* 0x000000073f067290 */ /* 0x000fe200087fe43f */
[----:B------:R-:W-:Y:S01]  /*02c0*/  SHF.R.S32.HI R41, RZ, 0x1f, R50 ;  /* 0x0000001fff297819 */ /* 0x000fe20000011432 */
[----:B------:R-:W-:Y:S01]  /*02d0*/  USHF.R.S32.HI UR7, URZ, 0x1, UR10 ;  /* 0x000000013f077899 */ /* 0x000fe2000801140a */
[C---:B------:R-:W-:Y:S01]  /*02e0*/  IADD3 R48, R52.reuse, 0x40, RZ ;  /* 0x0000004034307810 */ /* 0x040fe20007ffe0ff */
[----:B------:R-:W-:Y:S01]  /*02f0*/  USHF.R.S64 UR8, UR8, 0x1, UR6 ;  /* 0x0000000108087899 */ /* 0x000fe20008001006 */
[----:B------:R-:W-:Y:S01]  /*0300*/  IADD3 R46, R52, 0x60, RZ ;  /* 0x00000060342e7810 */ /* 0x000fe20007ffe0ff */
[----:B------:R-:W-:Y:S01]  /*0310*/  USHF.R.S32.HI UR6, URZ, 0x1, UR6 ;  /* 0x000000013f067899 */ /* 0x000fe20008011406 */
[----:B------:R-:W-:Y:S01]  /*0320*/  ISETP.LT.AND.EX P1, PT, R43, UR13, !P2, P1 ;  /* 0x0000000d2b007c0c */ /* 0x000fe2000d721310 */
[----:B---3--:R-:W-:Y:S01]  /*0330*/  IMAD R51, R40, UR16, R45 ;  /* 0x0000001028337c24 */ /* 0x008fe2000f8e022d */
[----:B------:R-:W-:Y:S01]  /*0340*/  ISETP.LT.AND.EX P2, PT, R41, UR13, !P2, P0 ;  /* 0x0000000d29007c0c */ /* 0x000fe2000d741300 */
[----:B------:R-:W-:Y:S01]  /*0350*/  USHF.L.U64.HI UR7, UR9, 0x2, UR7 ;  /* 0x0000000209077899 */ /* 0x000fe20008010207 */
[----:B----4-:R-:W-:Y:S01]  /*0360*/  LOP3.LUT R49, R38, 0x3, RZ, 0xc0, !PT ;  /* 0x0000000326317812 */ /* 0x010fe200078ec0ff */
[----:B------:R-:W-:Y:S01]  /*0370*/  USHF.L.U64.HI UR6, UR8, 0x2, UR6 ;  /* 0x0000000208067899 */ /* 0x000fe20008010206 */
[----:B------:R-:W-:Y:S01]  /*0380*/  LEA R34, R0, UR5, 0x3 ;  /* 0x0000000500227c11 */ /* 0x000fe2000f8e18ff */
[----:B------:R-:W-:Y:S01]  /*0390*/  ULDC.U8 UR12, c[0x0][0x2a4] ;  /* 0x0000a900000c7ab9 */ /* 0x000fe20000000000 */
[----:B------:R-:W-:-:S02]  /*03a0*/  IADD3 R44, -R49, R38, RZ ;  /* 0x00000026312c7210 */ /* 0x000fc40007ffe1ff */
[----:B------:R-:W-:Y:S02]  /*03b0*/  SHF.R.S32.HI R39, RZ, 0x1f, R48 ;  /* 0x0000001fff277819 */ /* 0x000fe40000011430 */
[----:B-1----:R-:W-:-:S07]  /*03c0*/  SHF.R.S32.HI R37, RZ, 0x1f, R46 ;  /* 0x0000001fff257819 */ /* 0x002fce000001142e */
.L_x_1414:
[----:B0-23--:R-:W0:Y:S01]  /*03d0*/  LDC R8, c[0x0][0x2a0] ;  /* 0x0000a800ff087b82 */ /* 0x00de220000000800 */
[----:B------:R-:W-:Y:S01]  /*03e0*/  IABS R6, R47 ;  /* 0x0000002f00067213 */ /* 0x000fe20000000000 */
[----:B------:R-:W-:Y:S01]  /*03f0*/  ULDC.64 UR18, c[0x0][0x290] ;  /* 0x0000a40000127ab9 */ /* 0x000fe20000000a00 */
[----:B------:R-:W-:Y:S01]  /*0400*/  ISETP.GE.AND P4, PT, R47, RZ, PT ;  /* 0x000000ff2f00720c */ /* 0x000fe20003f86270 */
[----:B------:R-:W-:-:S04]  /*0410*/  ULDC.64 UR10, c[0x0][0x298] ;  /* 0x0000a600000a7ab9 */ /* 0x000fc80000000a00 */
[----:B-1----:R-:W1:Y:S08]  /*0420*/  @P1 LDC.64 R12, c[0x0][0x230] ;  /* 0x00008c00ff0c1b82 */ /* 0x002e700000000a00 */
[----:B------:R-:W2:Y:S01]  /*0430*/  @P2 LDC.64 R10, c[0x0][0x288] ;  /* 0x0000a200ff0a2b82 */ /* 0x000ea20000000a00 */
[----:B0-----:R-:W-:-:S07]  /*0440*/  IABS R5, R8 ;  /* 0x0000000800057213 */ /* 0x001fce0000000000 */
[----:B------:R-:W0:Y:S01]  /*0450*/  @P2 LDC.64 R26, c[0x0][0x230] ;  /* 0x00008c00ff1a2b82 */ /* 0x000e220000000a00 */
[----:B------:R-:W3:Y:S07]  /*0460*/  I2F.RP R0, R5 ;  /* 0x0000000500007306 */ /* 0x000eee0000209400 */
[----:B------:R-:W4:Y:S01]  /*0470*/  @P2 LDC.64 R28, c[0x0][0x228] ;  /* 0x00008a00ff1c2b82 */ /* 0x000f220000000a00 */
[----:B---3--:R-:W3:Y:S02]  /*0480*/  MUFU.RCP R0, R0 ;  /* 0x0000000000007308 */ /* 0x008ee40000001000 */
[----:B---3--:R-:W-:-:S06]  /*0490*/  IADD3 R2, R0, 0xffffffe, RZ ;  /* 0x0ffffffe00027810 */ /* 0x008fcc0007ffe0ff */
[----:B------:R3:W1:Y:S02]  /*04a0*/  F2I.FTZ.U32.TRUNC.NTZ R3, R2 ;  /* 0x0000000200037305 */ /* 0x000664000021f000 */
[----:B---3--:R-:W-:Y:S02]  /*04b0*/  MOV R2, RZ ;  /* 0x000000ff00027202 */ /* 0x008fe40000000f00 */
[----:B-1----:R-:W-:-:S05]  /*04c0*/  IADD3 R4, RZ, -R3, RZ ;  /* 0x80000003ff047210 */ /* 0x002fca0007ffe0ff */
[----:B------:R-:W-:-:S04]  /*04d0*/  IMAD R7, R4, R5, RZ ;  /* 0x0000000504077224 */ /* 0x000fc800078e02ff */
[----:B------:R-:W-:Y:S02]  /*04e0*/  IMAD.HI.U32 R3, R3, R7, R2 ;  /* 0x0000000703037227 */ /* 0x000fe400078e0002 */
[----:B------:R-:W1:Y:S04]  /*04f0*/  LDC R7, c[0x0][0x2ac] ;  /* 0x0000ab00ff077b82 */ /* 0x000e680000000800 */
[----:B------:R-:W-:-:S04]  /*0500*/  IMAD.HI.U32 R4, R3, R6, RZ ;  /* 0x0000000603047227 */ /* 0x000fc800078e00ff */
[----:B------:R-:W-:Y:S01]  /*0510*/  IMAD.WIDE.U32 R2, R53, 0x24924925, RZ ;  /* 0x2492492535027825 */ /* 0x000fe200078e00ff */
[----:B------:R-:W-:-:S04]  /*0520*/  IADD3 R0, -R4, RZ, RZ ;  /* 0x000000ff04007210 */ /* 0x000fc80007ffe1ff */
[-C--:B------:R-:W-:Y:S01]  /*0530*/  IADD3 R2, R53, -R3.reuse, RZ ;  /* 0x8000000335027210 */ /* 0x080fe20007ffe0ff */
[----:B------:R-:W-:Y:S01]  /*0540*/  IMAD R0, R5, R0, R6 ;  /* 0x0000000005007224 */ /* 0x000fe200078e0206 */
[----:B------:R-:W-:Y:S02]  /*0550*/  LOP3.LUT R6, R47, R8, RZ, 0x3c, !PT ;  /* 0x000000082f067212 */ /* 0x000fe400078e3cff */
[----:B------:R-:W-:Y:S02]  /*0560*/  LEA.HI R2, R2, R3, RZ, 0x1f ;  /* 0x0000000302027211 */ /* 0x000fe400078ff8ff */
[----:B------:R-:W-:Y:S02]  /*0570*/  ISETP.GT.U32.AND P5, PT, R5, R0, PT ;  /* 0x000000000500720c */ /* 0x000fe40003fa4070 */
[----:B------:R-:W-:Y:S02]  /*0580*/  ISETP.GE.AND P3, PT, R6, RZ, PT ;  /* 0x000000ff0600720c */ /* 0x000fe40003f66270 */
[----:B------:R-:W-:-:S05]  /*0590*/  SHF.R.U32.HI R2, RZ, 0x2, R2 ;  /* 0x00000002ff027819 */ /* 0x000fca0000011602 */
[----:B-1----:R-:W-:-:S04]  /*05a0*/  IMAD R6, R7, UR16, R2 ;  /* 0x0000001007067c24 */ /* 0x002fc8000f8e0202 */
        /* <DEDUP_REMOVED lines=11> */
[----:B------:R-:W-:-:S02]  /*0660*/  MOV R2, R4 ;  /* 0x0000000400027202 */ /* 0x000fc40000000f00 */
[----:B------:R-:W-:Y:S01]  /*0670*/  IADD3 R5, R6, 0x40, RZ ;  /* 0x0000004006057810 */ /* 0x000fe20007ffe0ff */
[----:B------:R-:W-:Y:S01]  /*0680*/  IMAD R31, R56, 0xe, RZ ;  /* 0x0000000e381f7824 */ /* 0x000fe200078e02ff */
[----:B------:R-:W-:Y:S02]  /*0690*/  @!P3 IADD3 R2, -R2, RZ, RZ ;  /* 0x000000ff0202b210 */ /* 0x000fe40007ffe1ff */
[----:B------:R-:W-:Y:S02]  /*06a0*/  ISETP.GE.U32.AND P0, PT, R5, UR18, PT ;  /* 0x0000001205007c0c */ /* 0x000fe4000bf06070 */
[----:B------:R-:W-:Y:S02]  /*06b0*/  SEL R7, R3, R2, !P5 ;  /* 0x0000000203077207 */ /* 0x000fe40006800000 */
[----:B------:R-:W-:Y:S02]  /*06c0*/  SHF.R.S32.HI R2, RZ, 0x1f, R54 ;  /* 0x0000001fff027819 */ /* 0x000fe40000011436 */
[----:B------:R-:W-:-:S02]  /*06d0*/  IADD3 R58, P3, R54, R31, RZ ;  /* 0x0000001f363a7210 */ /* 0x000fc40007f7e0ff */
[----:B------:R-:W-:Y:S02]  /*06e0*/  SHF.R.S32.HI R0, RZ, 0x1f, R5 ;  /* 0x0000001fff007819 */ /* 0x000fe40000011405 */
[----:B------:R-:W-:Y:S01]  /*06f0*/  LEA.HI.X.SX32 R59, R31, R2, 0x1, P3 ;  /* 0x000000021f3b7211 */ /* 0x000fe200018f0eff */
[----:B------:R-:W1:Y:S01]  /*0700*/  @P1 LDC.64 R4, c[0x0][0x288] ;  /* 0x0000a200ff041b82 */ /* 0x000e620000000a00 */
[----:B------:R-:W-:Y:S02]  /*0710*/  ISETP.GE.AND.EX P0, PT, R0, UR19, PT, P0 ;  /* 0x0000001300007c0c */ /* 0x000fe4000bf06300 */
[----:B------:R-:W-:Y:S01]  /*0720*/  IADD3 R6, R6, 0x60, RZ ;  /* 0x0000006006067810 */ /* 0x000fe20007ffe0ff */
[----:B------:R-:W-:Y:S01]  /*0730*/  IMAD.WIDE.U32 R58, R7, UR10, R58 ;  /* 0x0000000a073a7c25 */ /* 0x000fe2000f8e003a */
[----:B------:R-:W-:Y:S02]  /*0740*/  SHF.R.S32.HI R0, RZ, 0x1f, R7 ;  /* 0x0000001fff007819 */ /* 0x000fe40000011407 */
[----:B------:R-:W-:Y:S01]  /*0750*/  ISETP.GE.U32.AND P3, PT, R6, UR18, PT ;  /* 0x0000001206007c0c */ /* 0x000fe2000bf66070 */
[----:B------:R-:W3:Y:S01]  /*0760*/  LDC.64 R2, c[0x0][0x248] ;  /* 0x00009200ff027b82 */ /* 0x000ee20000000a00 */
[----:B------:R-:W-:Y:S01]  /*0770*/  SHF.R.S32.HI R6, RZ, 0x1f, R6 ;  /* 0x0000001fff067819 */ /* 0x000fe20000011406 */
[----:B------:R-:W-:Y:S01]  /*0780*/  IMAD R0, R0, UR10, RZ ;  /* 0x0000000a00007c24 */ /* 0x000fe2000f8e02ff */
[----:B------:R-:W-:-:S02]  /*0790*/  ISETP.LT.U32.AND P0, PT, R53, 0xe0, !P0 ;  /* 0x000000e03500780c */ /* 0x000fc40004701070 */
[----:B------:R-:W-:Y:S01]  /*07a0*/  ISETP.GE.AND.EX P3, PT, R6, UR19, PT, P3 ;  /* 0x0000001306007c0c */ /* 0x000fe2000bf66330 */
[----:B------:R-:W-:Y:S01]  /*07b0*/  IMAD R61, R7, UR11, R0 ;  /* 0x0000000b073d7c24 */ /* 0x000fe2000f8e0200 */
[----:B------:R-:W-:Y:S01]  /*07c0*/  @P1 MOV R60, R58 ;  /* 0x0000003a003c1202 */ /* 0x000fe20000000f00 */
[----:B------:R-:W0:Y:S01]  /*07d0*/  @P1 LDC.64 R6, c[0x0][0x228] ;  /* 0x00008a00ff061b82 */ /* 0x000e220000000a00 */
[----:B------:R-:W-:Y:S02]  /*07e0*/  ISETP.LT.U32.AND P3, PT, R53, 0xe0, !P3 ;  /* 0x000000e03500780c */ /* 0x000fe40005f61070 */
[----:B------:R-:W-:Y:S01]  /*07f0*/  IADD3 R61, R59, R61, RZ ;  /* 0x0000003d3b3d7210 */ /* 0x000fe20007ffe0ff */
[----:B-1----:R-:W-:-:S04]  /*0800*/  @P1 IMAD R0, R43, R4, RZ ;  /* 0x000000042b001224 */ /* 0x002fc800078e02ff */
[----:B------:R-:W1:Y:S01]  /*0810*/  @P0 LDC.64 R8, c[0x0][0x288] ;  /* 0x0000a200ff080b82 */ /* 0x000e620000000a00 */
[----:B------:R-:W-:-:S04]  /*0820*/  @P1 IMAD.WIDE.U32 R14, R52, R4, R60 ;  /* 0x00000004340e1225 */ /* 0x000fc800078e003c */
[----:B------:R-:W-:Y:S02]  /*0830*/  @P1 IMAD R17, R52, R5, R0 ;  /* 0x0000000534111224 */ /* 0x000fe400078e0200 */
[----:B---3--:R-:W-:Y:S01]  /*0840*/  IMAD.WIDE R20, R47, 0x8, R2 ;  /* 0x000000082f147825 */ /* 0x008fe200078e0202 */
[----:B------:R-:W-:Y:S01]  /*0850*/  @P1 SHF.L.U32 R3, R14, 0x2, RZ ;  /* 0x000000020e031819 */ /* 0x000fe200000006ff */
[----:B------:R-:W3:Y:S01]  /*0860*/  @P3 LDC.64 R4, c[0x0][0x288] ;  /* 0x0000a200ff043b82 */ /* 0x000ee20000000a00 */
[----:B------:R-:W-:Y:S01]  /*0870*/  @P1 IADD3 R15, R15, R17, RZ ;  /* 0x000000110f0f1210 */ /* 0x000fe20007ffe0ff */
[----:B--2---:R-:W-:Y:S02]  /*0880*/  @P2 IMAD R0, R41, R10, RZ ;  /* 0x0000000a29002224 */ /* 0x004fe400078e02ff */
[----:B------:R-:W2:Y:S01]  /*0890*/  LDG.E.64 R20, desc[UR14][R20.64] ;  /* 0x0000000e14147981 */ /* 0x000ea2000c1e1b00 */
[C---:B------:R-:W-:Y:S02]  /*08a0*/  @P1 IADD3 R12, P4, R3.reuse, R12, RZ ;  /* 0x0000000c030c1210 */ /* 0x040fe40007f9e0ff */
[----:B0-----:R-:W-:Y:S01]  /*08b0*/  @P1 IADD3 R6, P5, R3, R6, RZ ;  /* 0x0000000603061210 */ /* 0x001fe20007fbe0ff */
[----:B------:R-:W0:Y:S01]  /*08c0*/  @P0 LDC.64 R24, c[0x0][0x228] ;  /* 0x00008a00ff180b82 */ /* 0x000e220000000a00 */
[----:B------:R-:W-:-:S02]  /*08d0*/  @P2 MOV R2, R58 ;  /* 0x0000003a00022202 */ /* 0x000fc40000000f00 */
[----:B------:R-:W-:Y:S02]  /*08e0*/  @P2 MOV R3, R61 ;  /* 0x0000003d00032202 */ /* 0x000fe40000000f00 */
[----:B------:R-:W-:Y:S01]  /*08f0*/  @P1 SHF.L.U64.HI R14, R14, 0x2, R15 ;  /* 0x000000020e0e1819 */ /* 0x000fe2000001020f */
[C---:B------:R-:W-:Y:S02]  /*0900*/  @P2 IMAD R15, R50.reuse, R11, R0 ;  /* 0x0000000b320f2224 */ /* 0x040fe400078e0200 */
[----:B------:R-:W-:Y:S01]  /*0910*/  @P2 IMAD.WIDE.U32 R10, R50, R10, R2 ;  /* 0x0000000a320a2225 */ /* 0x000fe200078e0002 */
[----:B------:R-:W0:Y:S04]  /*0920*/  @P3 LDC.64 R16, c[0x0][0x230] ;  /* 0x00008c00ff103b82 */ /* 0x000e280000000a00 */
[----:B------:R-:W-:-:S04]  /*0930*/  @P2 IADD3 R11, R11, R15, RZ ;  /* 0x0000000f0b0b2210 */ /* 0x000fc80007ffe0ff */
[----:B------:R-:W0:Y:S01]  /*0940*/  @P0 LDC.64 R2, c[0x0][0x230] ;  /* 0x00008c00ff020b82 */ /* 0x000e220000000a00 */
[C---:B------:R-:W-:Y:S02]  /*0950*/  @P1 IADD3.X R13, R14.reuse, R13, RZ, P4, !PT ;  /* 0x0000000d0e0d1210 */ /* 0x040fe400027fe4ff */
[----:B------:R-:W-:Y:S01]  /*0960*/  @P1 IADD3.X R7, R14, R7, RZ, P5, !PT ;  /* 0x000000070e071210 */ /* 0x000fe20002ffe4ff */
[----:B-1----:R-:W-:Y:S01]  /*0970*/  @P0 IMAD R14, R39, R8, RZ ;  /* 0x00000008270e0224 */ /* 0x002fe200078e02ff */
[C---:B------:R-:W-:Y:S02]  /*0980*/  @P2 SHF.L.U32 R15, R10.reuse, 0x2, RZ ;  /* 0x000000020a0f2819 */ /* 0x040fe400000006ff */
[----:B------:R-:W-:Y:S01]  /*0990*/  @P2 SHF.L.U64.HI R0, R10, 0x2, R11 ;  /* 0x000000020a002819 */ /* 0x000fe2000001020b */
[----:B------:R-:W1:Y:S01]  /*09a0*/  @P3 LDC.64 R18, c[0x0][0x228] ;  /* 0x00008a00ff123b82 */ /* 0x000e620000000a00 */
[----:B------:R-:W-:Y:S02]  /*09b0*/  @P0 MOV R10, R58 ;  /* 0x0000003a000a0202 */ /* 0x000fe40000000f00 */
[----:B------:R-:W-:Y:S01]  /*09c0*/  @P0 MOV R11, R61 ;  /* 0x0000003d000b0202 */ /* 0x000fe20000000f00 */
[----:B------:R-:W-:-:S02]  /*09d0*/  @P0 IMAD R23, R48, R9, R14 ;  /* 0x0000000930170224 */ /* 0x000fc400078e020e */
[----:B---3--:R-:W-:Y:S02]  /*09e0*/  @P3 IMAD R14, R37, R4, RZ ;  /* 0x00000004250e3224 */ /* 0x008fe400078e02ff */
[----:B------:R-:W-:Y:S01]  /*09f0*/  @P0 IMAD.WIDE.U32 R8, R48, R8, R10 ;  /* 0x0000000830080225 */ /* 0x000fe200078e000a */
[----:B------:R-:W-:Y:S02]  /*0a00*/  @P3 MOV R10, R58 ;  /* 0x0000003a000a3202 */ /* 0x000fe40000000f00 */
[----:B------:R-:W-:Y:S02]  /*0a10*/  @P3 MOV R11, R61 ;  /* 0x0000003d000b3202 */ /* 0x000fe40000000f00 */
[C---:B------:R-:W-:Y:S02]  /*0a20*/  @P2 IADD3 R26, P4, R15.reuse, R26, RZ ;  /* 0x0000001a0f1a2210 */ /* 0x040fe40007f9e0ff */
[----:B----4-:R-:W-:Y:S01]  /*0a30*/  @P2 IADD3 R28, P5, R15, R28, RZ ;  /* 0x0000001c0f1c2210 */ /* 0x010fe20007fbe0ff */
[C---:B------:R-:W-:Y:S01]  /*0a40*/  @P3 IMAD R15, R46.reuse, R5, R14 ;  /* 0x000000052e0f3224 */ /* 0x040fe200078e020e */
[----:B------:R-:W-:Y:S01]  /*0a50*/  @P0 IADD3 R9, R9, R23, RZ ;  /* 0x0000001709090210 */ /* 0x000fe20007ffe0ff */
[----:B------:R-:W-:Y:S01]  /*0a60*/  @P3 IMAD.WIDE.U32 R4, R46, R4, R10 ;  /* 0x000000042e043225 */ /* 0x000fe200078e000a */
[----:B------:R-:W-:-:S02]  /*0a70*/  @P0 SHF.L.U32 R11, R8, 0x2, RZ ;  /* 0x00000002080b0819 */ /* 0x000fc400000006ff */
[----:B------:R-:W-:Y:S02]  /*0a80*/  @P2 IADD3.X R29, R0, R29, RZ, P5, !PT ;  /* 0x0000001d001d2210 */ /* 0x000fe40002ffe4ff */
[----:B------:R-:W-:Y:S02]  /*0a90*/  @P0 SHF.L.U64.HI R8, R8, 0x2, R9 ;  /* 0x0000000208080819 */ /* 0x000fe40000010209 */
[C---:B0-----:R-:W-:Y:S02]  /*0aa0*/  @P0 IADD3 R32, P5, R11.reuse, R2, RZ ;  /* 0x000000020b200210 */ /* 0x041fe40007fbe0ff */
[----:B------:R-:W-:Y:S02]  /*0ab0*/  @P0 IADD3 R24, P6, R11, R24, RZ ;  /* 0x000000180b180210 */ /* 0x000fe40007fde0ff */
[----:B------:R-:W-:Y:S02]  /*0ac0*/  CS2R R10, SRZ ;  /* 0x00000000000a7805 */ /* 0x000fe4000001ff00 */
[----:B------:R-:W-:-:S02]  /*0ad0*/  @P0 IADD3.X R33, R8, R3, RZ, P5, !PT ;  /* 0x0000000308210210 */ /* 0x000fc40002ffe4ff */
[----:B------:R-:W-:Y:S02]  /*0ae0*/  MOV R3, RZ ;  /* 0x000000ff00037202 */ /* 0x000fe40000000f00 */
[----:B------:R-:W-:Y:S01]  /*0af0*/  MOV R2, RZ ;  /* 0x000000ff00027202 */ /* 0x000fe20000000f00 */
[----:B------:R-:W5:Y:S01]  /*0b00*/  @P2 LDG.E.64 R10, desc[UR14][R28.64] ;  /* 0x0000000e1c0a2981 */ /* 0x000f62000c1e1b00 */
[----:B------:R-:W-:-:S05]  /*0b10*/  @P2 IADD3.X R27, R0, R27, RZ, P4, !PT ;  /* 0x0000001b001b2210 */ /* 0x000fca00027fe4ff */
[----:B------:R-:W5:Y:S01]  /*0b20*/  @P2 LDG.E.64 R2, desc[UR14][R26.64] ;  /* 0x0000000e1a022981 */ /* 0x000f62000c1e1b00 */
[----:B------:R-:W-:Y:S02]  /*0b30*/  @P3 IADD3 R9, R5, R15, RZ ;  /* 0x0000000f05093210 */ /* 0x000fe40007ffe0ff */
[C---:B------:R-:W-:Y:S02]  /*0b40*/  @P3 SHF.L.U32 R5, R4.reuse, 0x2, RZ ;  /* 0x0000000204053819 */ /* 0x040fe400000006ff */
[----:B------:R-:W-:Y:S02]  /*0b50*/  CS2R R22, SRZ ;  /* 0x0000000000167805 */ /* 0x000fe4000001ff00 */
[----:B------:R-:W-:Y:S02]  /*0b60*/  @P3 SHF.L.U64.HI R4, R4, 0x2, R9 ;  /* 0x0000000204043819 */ /* 0x000fe40000010209 */
[C---:B------:R-:W-:Y:S02]  /*0b70*/  @P3 IADD3 R16, P4, R5.reuse, R16, RZ ;  /* 0x0000001005103210 */ /* 0x040fe40007f9e0ff */
[----:B-1----:R-:W-:Y:S01]  /*0b80*/  @P3 IADD3 R18, P5, R5, R18, RZ ;  /* 0x0000001205123210 */ /* 0x002fe20007fbe0ff */
[----:B------:R0:W5:Y:S01]  /*0b90*/  @P1 LDG.E.64 R22, desc[UR14][R12.64] ;  /* 0x0000000e0c161981 */ /* 0x000162000c1e1b00 */
[----:B------:R-:W-:-:S02]  /*0ba0*/  @P3 IADD3.X R17, R4, R17, RZ, P4, !PT ;  /* 0x0000001104113210 */ /* 0x000fc400027fe4ff */
[----:B------:R-:W-:Y:S02]  /*0bb0*/  @P3 IADD3.X R19, R4, R19, RZ, P5, !PT ;  /* 0x0000001304133210 */ /* 0x000fe40002ffe4ff */
[----:B------:R-:W-:Y:S02]  /*0bc0*/  CS2R R4, SRZ ;  /* 0x0000000000047805 */ /* 0x000fe4000001ff00 */
[----:B------:R-:W-:Y:S02]  /*0bd0*/  @P0 IADD3.X R25, R8, R25, RZ, P6, !PT ;  /* 0x0000001908190210 */ /* 0x000fe400037fe4ff */
[----:B0-----:R-:W-:Y:S02]  /*0be0*/  CS2R R12, SRZ ;  /* 0x00000000000c7805 */ /* 0x001fe4000001ff00 */
[----:B------:R-:W5:Y:S04]  /*0bf0*/  @P0 LDG.E.64 R4, desc[UR14][R32.64] ;  /* 0x0000000e20040981 */ /* 0x000f68000c1e1b00 */
[----:B------:R-:W5:Y:S01]  /*0c00*/  @P0 LDG.E.64 R12, desc[UR14][R24.64] ;  /* 0x0000000e180c0981 */ /* 0x000f62000c1e1b00 */
[----:B------:R-:W-:-:S02]  /*0c10*/  CS2R R8, SRZ ;  /* 0x0000000000087805 */ /* 0x000fc4000001ff00 */
[----:B------:R-:W-:Y:S01]  /*0c20*/  CS2R R14, SRZ ;  /* 0x00000000000e7805 */ /* 0x000fe2000001ff00 */
[----:B------:R-:W-:-:S03]  /*0c30*/  UMOV UR11, 0x3f800000 ;  /* 0x3f800000000b7882 */ /* 0x000fc60000000000 */
[----:B------:R0:W5:Y:S01]  /*0c40*/  @P1 LDG.E.64 R8, desc[UR14][R6.64] ;  /* 0x0000000e06081981 */ /* 0x000162000c1e1b00 */
[----:B------:R-:W-:Y:S03]  /*0c50*/  BSSY B0, `(.L_x_1380) ;  /* 0x000001b000007945 */ /* 0x000fe60003800000 */
[----:B------:R1:W5:Y:S01]  /*0c60*/  @P3 LDG.E.64 R14, desc[UR14][R18.64] ;  /* 0x0000000e120e3981 */ /* 0x000362000c1e1b00 */
[----:B0-----:R-:W-:Y:S02]  /*0c70*/  CS2R R6, SRZ ;  /* 0x0000000000067805 */ /* 0x001fe4000001ff00 */
[----:B-1----:R-:W-:-:S04]  /*0c80*/  CS2R R18, SRZ ;  /* 0x0000000000127805 */ /* 0x002fc8000001ff00 */
[----:B------:R0:W5:Y:S02]  /*0c90*/  @P3 LDG.E.64 R6, desc[UR14][R16.64] ;  /* 0x0000000e10063981 */ /* 0x000164000c1e1b00 */
[----:B0-----:R-:W-:Y:S01]  /*0ca0*/  CS2R R16, SRZ ;  /* 0x0000000000107805 */ /* 0x001fe2000001ff00 */
[----:B--2---:R-:W-:-:S05]  /*0cb0*/  FFMA.FTZ R21, -R20, R20, R21 ;  /* 0x0000001414157223 */ /* 0x004fca0000010115 */
        /* <DEDUP_REMOVED lines=20> */
.L_x_1381:
[----:B------:R-:W-:Y:S05]  /*0e00*/  BSYNC B0 ;  /* 0x0000000000007941 */ /* 0x000fea0003800000 */
.L_x_1380:
[----:B------:R-:W-:Y:S01]  /*0e10*/  ISETP.NE.AND P4, PT, RZ, UR12, PT ;  /* 0x0000000cff007c0c */ /* 0x000fe2000bf85270 */
[C---:B-----5:R-:W-:Y:S01]  /*0e20*/  FADD.FTZ R35, -R20.reuse, R22 ;  /* 0x0000001614237221 */ /* 0x060fe20000010100 */
[C---:B------:R-:W-:Y:S01]  /*0e30*/  FADD.FTZ R0, -R20.reuse, R23 ;  /* 0x0000001714007221 */ /* 0x040fe20000010100 */
[C---:B0-----:R-:W-:Y:S01]  /*0e40*/  FADD.FTZ R25, -R20.reuse, R2 ;  /* 0x0000000214197221 */ /* 0x041fe20000010100 */
[----:B------:R-:W-:Y:S01]  /*0e50*/  FADD.FTZ R2, -R20, R3 ;  /* 0x0000000314027221 */ /* 0x000fe20000010100 */
[----:B------:R-:W-:Y:S01]  /*0e60*/  MOV R23, R8 ;  /* 0x0000000800177202 */ /* 0x000fe20000000f00 */
[----:B------:R-:W-:Y:S01]  /*0e70*/  FMUL.FTZ R35, R35, UR11 ;  /* 0x0000000b23237c20 */ /* 0x000fe20008410000 */
[----:B------:R-:W-:Y:S01]  /*0e80*/  MOV R22, R9 ;  /* 0x0000000900167202 */ /* 0x000fe20000000f00 */
        /* <DEDUP_REMOVED lines=21> */
.L_x_1382:
[----:B------:R-:W-:Y:S01]  /*0fe0*/  FMUL.FTZ R26, R23, R16 ;  /* 0x00000010171a7220 */ /* 0x000fe20000410000 */
[----:B------:R-:W-:Y:S01]  /*0ff0*/  FMUL.FTZ R3, R25, UR11 ;  /* 0x0000000b19037c20 */ /* 0x000fe20008410000 */
[----:B------:R-:W-:Y:S01]  /*1000*/  MOV R24, R11 ;  /* 0x0000000b00187202 */ /* 0x000fe20000000f00 */
        /* <DEDUP_REMOVED lines=18> */
[----:B-1----:R-:W-:-:S03]  /*1130*/  FADD.FTZ R33, -R32, 1 ;  /* 0x3f80000020217421 */ /* 0x002fc60000010100 */
[----:B------:R-:W-:Y:S01]  /*1140*/  FMUL.FTZ R21, R21, R62 ;  /* 0x0000003e15157220 */ /* 0x000fe20000410000 */
[----:B------:R-:W-:Y:S01]  /*1150*/  FFMA.FTZ R33, R24, R33, 1 ;  /* 0x3f80000018217423 */ /* 0x000fe20000010021 */
[----:B------:R-:W-:-:S04]  /*1160*/  FMUL.FTZ R24, R11, R32 ;  /* 0x000000200b187220 */ /* 0x000fc80000410000 */
[----:B------:R-:W-:-:S07]  /*1170*/  FMUL.FTZ R24, R24, R33 ;  /* 0x0000002118187220 */ /* 0x000fce0000410000 */
.L_x_1383:
[----:B------:R-:W-:Y:S01]  /*1180*/  FFMA.FTZ R30, R0, R25, R27 ;  /* 0x00000019001e7223 */ /* 0x000fe2000001001b */
[----:B------:R-:W-:Y:S01]  /*1190*/  FMUL.FTZ R28, R21, R16 ;  /* 0x00000010151c7220 */ /* 0x000fe20000410000 */
[----:B------:R-:W-:Y:S01]  /*11a0*/  FADD.FTZ R29, R25, R26 ;  /* 0x0000001a191d7221 */ /* 0x000fe20000010000 */
[----:B------:R-:W-:Y:S01]  /*11b0*/  FMUL.FTZ R27, R24, R17 ;  /* 0x00000011181b7220 */ /* 0x000fe20000410000 */
[C---:B------:R-:W-:Y:S01]  /*11c0*/  FADD.FTZ R4, -R20.reuse, R4 ;  /* 0x0000000414047221 */ /* 0x040fe20000010100 */
[----:B------:R-:W-:Y:S01]  /*11d0*/  FFMA.FTZ R25, R3, R28, R30 ;  /* 0x0000001c03197223 */ /* 0x000fe2000001001e */
[----:B------:R-:W-:Y:S01]  /*11e0*/  FADD.FTZ R28, R29, R28 ;  /* 0x0000001c1d1c7221 */ /* 0x000fe20000010000 */
[----:B------:R-:W-:Y:S01]  /*11f0*/  FADD.FTZ R29, -R20, R5 ;  /* 0x00000005141d7221 */ /* 0x000fe20000010100 */
[----:B------:R-:W-:Y:S01]  /*1200*/  FMUL.FTZ R5, R4, UR11 ;  /* 0x0000000b04057c20 */ /* 0x000fe20008410000 */
[----:B------:R-:W-:Y:S01]  /*1210*/  FFMA.FTZ R26, R2, R27, R25 ;  /* 0x0000001b021a7223 */ /* 0x000fe20000010019 */
[----:B------:R-:W-:Y:S01]  /*1220*/  FADD.FTZ R25, R27, R28 ;  /* 0x0000001c1b197221 */ /* 0x000fe20000010000 */
[----:B------:R-:W-:Y:S01]  /*1230*/  MOV R27, R12 ;  /* 0x0000000c001b7202 */ /* 0x000fe20000000f00 */
[----:B------:R-:W-:Y:S01]  /*1240*/  FMUL.FTZ R4, R29, UR11 ;  /* 0x0000000b1d047c20 */ /* 0x000fe20008410000 */
[----:B------:R-:W-:Y:S01]  /*1250*/  MOV R28, R13 ;  /* 0x0000000d001c7202 */ /* 0x000fe20000000f00 */
        /* <DEDUP_REMOVED lines=13> */
[----:B-1----:R-:W-:-:S04]  /*1330*/  FADD.FTZ R27, -R62, 1 ;  /* 0x3f8000003e1b7421 */ /* 0x002fc80000010100 */
[----:B------:R-:W-:Y:S01]  /*1340*/  FFMA.FTZ R55, R28, R27, 1 ;  /* 0x3f8000001c377423 */ /* 0x000fe2000001001b */
[----:B------:R-:W-:Y:S01]  /*1350*/  FMUL.FTZ R27, R12, R31 ;  /* 0x0000001f0c1b7220 */ /* 0x000fe20000410000 */
[----:B------:R-:W-:-:S03]  /*1360*/  FMUL.FTZ R28, R13, R62 ;  /* 0x0000003e0d1c7220 */ /* 0x000fc60000410000 */
[----:B------:R-:W-:Y:S01]  /*1370*/  FMUL.FTZ R27, R27, R64 ;  /* 0x000000401b1b7220 */ /* 0x000fe20000410000 */
[----:B------:R-:W-:-:S07]  /*1380*/  FMUL.FTZ R28, R28, R55 ;  /* 0x000000371c1c7220 */ /* 0x000fce0000410000 */
.L_x_1384:
[----:B------:R-:W-:Y:S01]  /*1390*/  FMUL.FTZ R30, R27, R16 ;  /* 0x000000101b1e7220 */ /* 0x000fe20000410000 */
[C---:B------:R-:W-:Y:S01]  /*13a0*/  FADD.FTZ R6, -R20.reuse, R6 ;  /* 0x0000000614067221 */ /* 0x040fe20000010100 */
[----:B------:R-:W-:Y:S02]  /*13b0*/  FADD.FTZ R31, -R20, R7 ;  /* 0x00000007141f7221 */ /* 0x000fe40000010100 */
[----:B------:R-:W-:Y:S01]  /*13c0*/  FFMA.FTZ R29, R5, R30, R26 ;  /* 0x0000001e051d7223 */ /* 0x000fe2000001001a */
[----:B------:R-:W-:Y:S01]  /*13d0*/  FADD.FTZ R30, R25, R30 ;  /* 0x0000001e191e7221 */ /* 0x000fe20000010000 */
[----:B------:R-:W-:Y:S01]  /*13e0*/  FMUL.FTZ R25, R28, R17 ;  /* 0x000000111c197220 */ /* 0x000fe20000410000 */
[----:B------:R-:W-:Y:S01]  /*13f0*/  FMUL.FTZ R7, R6, UR11 ;  /* 0x0000000b06077c20 */ /* 0x000fe20008410000 */
[----:B------:R-:W-:Y:S01]  /*1400*/  MOV R26, R14 ;  /* 0x0000000e001a7202 */ /* 0x000fe20000000f00 */
[----:B------:R-:W-:Y:S01]  /*1410*/  FMUL.FTZ R6, R31, UR11 ;  /* 0x0000000b1f067c20 */ /* 0x000fe20008410000 */
[----:B------:R-:W-:Y:S01]  /*1420*/  FFMA.FTZ R20, R4, R25, R29 ;  /* 0x0000001904147223 */ /* 0x000fe2000001001d */
[----:B------:R-:W-:Y:S01]  /*1430*/  FADD.FTZ R25, R25, R30 ;  /* 0x0000001e19197221 */ /* 0x000fe20000010000 */
        /* <DEDUP_REMOVED lines=20> */
.L_x_1385:
[----:B------:R-:W-:Y:S01]  /*1580*/  FMUL.FTZ R30, R26, R16 ;  /* 0x000000101a1e7220 */ /* 0x000fe20000410000 */
[----:B------:R-:W-:Y:S01]  /*1590*/  FMUL.FTZ R33, R29, R17 ;  /* 0x000000111d217220 */ /* 0x000fe20000410000 */
[----:B------:R-:W-:Y:S01]  /*15a0*/  ISETP.GT.AND P0, PT, R36, 0x1e, PT ;  /* 0x0000001e2400780c */ /* 0x000fe20003f04270 */
[----:B------:R-:W0:Y:S01]  /*15b0*/  S2UR UR13, SR_CgaCtaId ;  /* 0x00000000000d79c3 */ /* 0x000e220000008800 */
[----:B------:R-:W-:Y:S01]  /*15c0*/  FFMA.FTZ R31, R7, R30, R20 ;  /* 0x0000001e071f7223 */ /* 0x000fe20000010014 */
[----:B------:R-:W-:Y:S01]  /*15d0*/  FADD.FTZ R30, R25, R30 ;  /* 0x0000001e191e7221 */ /* 0x000fe20000010000 */
[----:B------:R-:W-:Y:S01]  /*15e0*/  FFMA.FTZ R62, R35, R23, RZ ;  /* 0x00000017233e7223 */ /* 0x000fe200000100ff */
[----:B------:R-:W-:Y:S01]  /*15f0*/  UMOV UR10, 0x400 ;  /* 0x00000400000a7882 */ /* 0x000fe20000000000 */
[----:B------:R-:W-:Y:S01]  /*1600*/  FFMA.FTZ R32, R6, R33, R31 ;  /* 0x0000002106207223 */ /* 0x000fe2000001001f */
[----:B------:R-:W-:Y:S01]  /*1610*/  FADD.FTZ R33, R33, R30 ;  /* 0x0000001e21217221 */ /* 0x000fe20000010000 */
[----:B------:R-:W-:Y:S01]  /*1620*/  FFMA.FTZ R62, R3, R21, R62 ;  /* 0x00000015033e7223 */ /* 0x000fe2000001003e */
[----:B------:R-:W-:Y:S01]  /*1630*/  UIADD3 UR5, UR10, 0x50, URZ ;  /* 0x000000500a057890 */ /* 0x000fe2000fffe03f */
[----:B------:R-:W-:Y:S01]  /*1640*/  ISETP.NE.AND P3, PT, R53, RZ, PT ;  /* 0x000000ff3500720c */ /* 0x000fe20003f65270 */
[----:B------:R-:W1:Y:S01]  /*1650*/  SHFL.DOWN PT, R25, R32, 0x1, 0x1f ;  /* 0x08201f0020197f89 */ /* 0x000e6200000e0000 */
[----:B------:R-:W-:Y:S01]  /*1660*/  FFMA.FTZ R62, R5, R27, R62 ;  /* 0x0000001b053e7223 */ /* 0x000fe2000001003e */
        /* <DEDUP_REMOVED lines=23> */
[----:B------:R-:W-:Y:S01]  /*17e0*/  ISETP.GT.AND P0, PT, R36, 0xf, PT ;  /* 0x0000000f2400780c */ /* 0x000fe20003f04270 */
[----:B------:R-:W-:Y:S01]  /*17f0*/  FADD.FTZ R20, RZ, R23 ;  /* 0x00000017ff147221 */ /* 0x000fe20000010000 */
[----:B------:R-:W-:Y:S01]  /*1800*/  FFMA.FTZ R23, R0, R22, RZ ;  /* 0x0000001600177223 */ /* 0x000fe200000100ff */
[----:B------:R-:W1:Y:S02]  /*1810*/  SHFL.DOWN PT, R30, R33, 0x10, 0x1f ;  /* 0x0a001f00211e7f89 */ /* 0x000e6400000e0000 */
[----:B------:R-:W-:Y:S01]  /*1820*/  FADD.FTZ R20, R20, R21 ;  /* 0x0000001514147221 */ /* 0x000fe20000010000 */
[----:B------:R-:W-:Y:S01]  /*1830*/  FADD.FTZ R21, RZ, R22 ;  /* 0x00000016ff157221 */ /* 0x000fe20000010000 */
[----:B------:R-:W-:Y:S02]  /*1840*/  FFMA.FTZ R23, R2, R24, R23 ;  /* 0x0000001802177223 */ /* 0x000fe40000010017 */
[----:B------:R-:W-:Y:S01]  /*1850*/  FADD.FTZ R31, R20, R27 ;  /* 0x0000001b141f7221 */ /* 0x000fe20000010000 */
[----:B------:R-:W-:Y:S01]  /*1860*/  FADD.FTZ R21, R21, R24 ;  /* 0x0000001815157221 */ /* 0x000fe20000010000 */
[----:B------:R-:W-:Y:S01]  /*1870*/  FFMA.FTZ R23, R4, R28, R23 ;  /* 0x0000001c04177223 */ /* 0x000fe20000010017 */
[----:B------:R-:W-:Y:S01]  /*1880*/  FFMA.FTZ R20, R7, R26, R62 ;  /* 0x0000001a07147223 */ /* 0x000fe2000001003e */
[----:B------:R-:W-:Y:S01]  /*1890*/  FADD.FTZ R22, R31, R26 ;  /* 0x0000001a1f167221 */ /* 0x000fe20000010000 */
[----:B------:R-:W-:Y:S01]  /*18a0*/  FADD.FTZ R24, R21, R28 ;  /* 0x0000001c15187221 */ /* 0x000fe20000010000 */
[----:B------:R-:W-:-:S03]  /*18b0*/  FFMA.FTZ R21, R6, R29, R23 ;  /* 0x0000001d06157223 */ /* 0x000fc60000010017 */
[----:B------:R-:W-:Y:S01]  /*18c0*/  FADD.FTZ R23, R24, R29 ;  /* 0x0000001d18177221 */ /* 0x000fe20000010000 */
[----:B0-----:R-:W-:-:S04]  /*18d0*/  @!P0 FADD.FTZ R32, R32, R25 ;  /* 0x0000001920208221 */ /* 0x001fc80000010000 */
[----:B------:R0:W-:Y:S01]  /*18e0*/  STS.128 [R55], R20 ;  /* 0x0000001437007388 */ /* 0x0001e20000000c00 */
[----:B-1----:R-:W-:Y:S01]  /*18f0*/  @!P0 FADD.FTZ R33, R33, R30 ;  /* 0x0000001e21218221 */ /* 0x002fe20000010000 */
[----:B------:R-:W-:-:S13]  /*1900*/  ISETP.NE.AND P0, PT, R36, RZ, PT ;  /* 0x000000ff2400720c */ /* 0x000fda0003f05270 */
        /* <DEDUP_REMOVED lines=19> */
.L_x_1387:
[----:B------:R-:W-:Y:S05]  /*1a40*/  BSYNC B0 ;  /* 0x0000000000007941 */ /* 0x000fea0003800000 */
.L_x_1386:
        /* <DEDUP_REMOVED lines=144> */
[----:B------:R-:W-:Y:S01]  /*2350*/  LDS.128 R24, [R55+0xd90] ;  /* 0x000d900037187984 */ /* 0x000fe20000000c00 */
[----:B0-----:R-:W-:Y:S01]  /*2360*/  FADD.FTZ R57, R57, R20 ;  /* 0x0000001439397221 */ /* 0x001fe20000010000 */
[----:B------:R-:W-:Y:S01]  /*2370*/  FADD.FTZ R28, R28, R21 ;  /* 0x000000151c1c7221 */ /* 0x000fe20000010000 */
[----:B------:R-:W-:Y:S01]  /*2380*/  FADD.FTZ R29, R29, R22 ;  /* 0x000000161d1d7221 */ /* 0x000fe20000010000 */
[----:B------:R-:W-:Y:S02]  /*2390*/  FADD.FTZ R30, R30, R23 ;  /* 0x000000171e1e7221 */ /* 0x000fe40000010000 */
[----:B------:R-:W0:Y:S02]  /*23a0*/  LDS.128 R20, [R55+0xd20] ;  /* 0x000d200037147984 */ /* 0x000e240000000c00 */
[----:B0-----:R-:W-:Y:S01]  /*23b0*/  FADD.FTZ R57, R57, R20 ;  /* 0x0000001439397221 */ /* 0x001fe20000010000 */
[----:B------:R-:W-:Y:S01]  /*23c0*/  FADD.FTZ R28, R28, R21 ;  /* 0x000000151c1c7221 */ /* 0x000fe20000010000 */
[----:B------:R-:W-:Y:S01]  /*23d0*/  FADD.FTZ R29, R29, R22 ;  /* 0x000000161d1d7221 */ /* 0x000fe20000010000 */
[----:B------:R-:W-:Y:S01]  /*23e0*/  FADD.FTZ R30, R30, R23 ;  /* 0x000000171e1e7221 */ /* 0x000fe20000010000 */
[----:B------:R-:W-:Y:S01]  /*23f0*/  FADD.FTZ R20, R57, R24 ;  /* 0x0000001839147221 */ /* 0x000fe20000010000 */
[----:B------:R-:W-:Y:S01]  /*2400*/  FADD.FTZ R21, R28, R25 ;  /* 0x000000191c157221 */ /* 0x000fe20000010000 */
[----:B------:R-:W-:Y:S01]  /*2410*/  FADD.FTZ R22, R29, R26 ;  /* 0x0000001a1d167221 */ /* 0x000fe20000010000 */
[----:B------:R-:W-:-:S07]  /*2420*/  FADD.FTZ R23, R30, R27 ;  /* 0x0000001b1e177221 */ /* 0x000fce0000010000 */
.L_x_1389:
[----:B------:R-:W-:Y:S05]  /*2430*/  BSYNC B0 ;  /* 0x0000000000007941 */ /* 0x000fea0003800000 */
.L_x_1388:
        /* <DEDUP_REMOVED lines=19> */
.L_x_1391:
[----:B------:R-:W-:Y:S05]  /*2570*/  BSYNC B0 ;  /* 0x0000000000007941 */ /* 0x000fea0003800000 */
.L_x_1390:
[----:B------:R-:W-:Y:S05]  /*2580*/  @!P0 BRA `(.L_x_1392) ;  /* 0x00000010007c8947 */ /* 0x000fea0003800000 */
[----:B0-2---:R-:W0:Y:S01]  /*2590*/  LDC.64 R20, c[0x0][0x258] ;  /* 0x00009600ff147b82 */ /* 0x005e220000000a00 */
        /* <DEDUP_REMOVED lines=10> */
[----:B------:R-:W-:Y:S01]  /*2640*/  HFMA2.MMA R24, -RZ, RZ, 0, 5.9604644775390625e-08 ;  /* 0x00000001ff187435 */ /* 0x000fe200000001ff */
[----:B------:R-:W-:Y:S01]  /*2650*/  VOTEU.ANY UR5, UPT, PT ;  /* 0x0000000000057886 */ /* 0x000fe200038e0100 */
[----:B------:R-:W-:Y:S01]  /*2660*/  LOP3.LUT P0, RZ, R42, 0x2, RZ, 0xc0, !PT ;  /* 0x000000022aff7812 */ /* 0x000fe2000780c0ff */
[----:B------:R-:W-:Y:S01]  /*2670*/  UFLO.U32 UR10, UR5 ;  /* 0x00000005000a72bd */ /* 0x000fe200080e0000 */
[C---:B------:R-:W-:Y:S01]  /*2680*/  LEA R22, P6, R51.reuse, R28, 0x3 ;  /* 0x0000001c33167211 */ /* 0x040fe200078c18ff */
[----:B------:R-:W-:Y:S01]  /*2690*/  UPOPC UR5, UR5 ;  /* 0x00000005000572bf */ /* 0x000fe20008000000 */
[----:B------:R-:W-:Y:S02]  /*26a0*/  SEL R27, R38, RZ, !P0 ;  /* 0x000000ff261b7207 */ /* 0x000fe40004000000 */
[----:B------:R-:W-:Y:S02]  /*26b0*/  LEA.HI.X R23, R51, R29, RZ, 0x3, P6 ;  /* 0x0000001d33177211 */ /* 0x000fe400030f1cff */
[----:B------:R-:W-:-:S02]  /*26c0*/  SEL R24, R24, 0xffffffff, !P0 ;  /* 0xffffffff18187807 */ /* 0x000fc40004000000 */
[----:B------:R-:W-:Y:S01]  /*26d0*/  ISETP.NE.AND P0, PT, R27, -0x1, PT ;  /* 0xffffffff1b00780c */ /* 0x000fe20003f05270 */
[----:B------:R1:W-:Y:S02]  /*26e0*/  STG.E.64 desc[UR14][R22.64], R32 ;  /* 0x0000002016007986 */ /* 0x0003e4000c101b0e */
[----:B------:R-:W-:Y:S01]  /*26f0*/  IMAD R25, R24, UR5, RZ ;  /* 0x0000000518197c24 */ /* 0x000fe2000f8e02ff */
[----:B0-----:R-:W-:-:S13]  /*2700*/  ISETP.EQ.U32.AND P5, PT, R36, UR10, PT ;  /* 0x0000000a24007c0c */ /* 0x001fda000bfa2070 */
[----:B------:R-:W-:Y:S06]  /*2710*/  @P5 MEMBAR.ALL.GPU ;  /* 0x0000000000005992 */ /* 0x000fec000000a000 */
[----:B------:R-:W-:-:S00]  /*2720*/  @P5 ERRBAR ;  /* 0x00000000000059ab */ /* 0x000fc00000000000 */
[----:B------:R-:W-:Y:S06]  /*2730*/  @P5 CGAERRBAR ;  /* 0x00000000000055ab */ /* 0x000fec0000000000 */
[----:B------:R1:W-:Y:S01]  /*2740*/  @P5 REDG.E.ADD.S32.STRONG.GPU desc[UR14][R20.64], R25 ;  /* 0x000000191400598e */ /* 0x0003e2000c10e38e */
[----:B------:R-:W-:Y:S05]  /*2750*/  @!P0 BRA `(.L_x_1393) ;  /* 0x0000000000148947 */ /* 0x000fea0003800000 */
.L_x_1394:
[----:B-1----:R-:W2:Y:S04]  /*2760*/  LDG.E.STRONG.GPU R22, desc[UR14][R20.64] ;  /* 0x0000000e14167981 */ /* 0x002ea8000c1ef900 */
[----:B--2---:R-:W-:Y:S01]  /*2770*/  CCTL.IVALL ;  /* 0x00000000ff00798f */ /* 0x004fe20002000000 */
[----:B------:R-:W-:Y:S05]  /*2780*/  YIELD ;  /* 0x0000000000007946 */ /* 0x000fea0003800000 */
[----:B------:R-:W-:-:S13]  /*2790*/  ISETP.NE.AND P0, PT, R22, R27, PT ;  /* 0x0000001b1600720c */ /* 0x000fda0003f05270 */
[----:B------:R-:W-:Y:S05]  /*27a0*/  @P0 BRA `(.L_x_1394) ;  /* 0xfffffffc00ec0947 */ /* 0x000fea000383ffff */
.L_x_1393:
        /* <DEDUP_REMOVED lines=8> */
[----:B------:R-:W-:Y:S01]  /*2830*/  ISETP.GT.AND P0, PT, R44, RZ, PT ;  /* 0x000000ff2c00720c */ /* 0x000fe20003f04270 */
[----:B------:R-:W-:Y:S01]  /*2840*/  HFMA2.MMA R27, -RZ, RZ, 0, 0 ;  /* 0x00000000ff1b7435 */ /* 0x000fe200000001ff */
[----:B------:R-:W-:-:S11]  /*2850*/  MOV R26, R44 ;  /* 0x0000002c001a7202 */ /* 0x000fd60000000f00 */
[----:B------:R-:W-:Y:S05]  /*2860*/  @!P0 BRA `(.L_x_1396) ;  /* 0x0000000800d88947 */ /* 0x000fea0003800000 */
[----:B------:R-:W-:Y:S02]  /*2870*/  ISETP.GT.AND P5, PT, R26, 0xc, PT ;  /* 0x0000000c1a00780c */ /* 0x000fe40003fa4270 */
[----:B------:R-:W-:-:S11]  /*2880*/  PLOP3.LUT P0, PT, PT, PT, PT, 0x80, 0x0 ;  /* 0x000000000000781c */ /* 0x000fd60003f0f070 */
[----:B------:R-:W-:Y:S05]  /*2890*/  @!P5 BRA `(.L_x_1397) ;  /* 0x0000000400d0d947 */ /* 0x000fea0003800000 */
[----:B------:R-:W-:-:S13]  /*28a0*/  PLOP3.LUT P0, PT, PT, PT, PT, 0x8, 0x0 ;  /* 0x000000000000781c */ /* 0x000fda0003f0e170 */
.L_x_1398:
[C---:B------:R-:W-:Y:S02]  /*28b0*/  ISETP.EQ.OR P5, PT, R27.reuse, UR16, P3 ;  /* 0x000000101b007c0c */ /* 0x040fe40009fa2670 */
[----:B------:R-:W-:-:S04]  /*28c0*/  IADD3 R23, R27, 0x1, RZ ;  /* 0x000000011b177810 */ /* 0x000fc80007ffe0ff */
[----:B------:R-:W-:-:S07]  /*28d0*/  ISETP.EQ.OR P6, PT, R23, UR16, P3 ;  /* 0x0000001017007c0c */ /* 0x000fce0009fc2670 */
        /* <DEDUP_REMOVED lines=112> */
.L_x_1397:
        /* <DEDUP_REMOVED lines=12> */
[C---:B------:R-:W-:Y:S02]  /*30a0*/  IADD3 R25, R27.reuse, 0x3, RZ ;  /* 0x000000031b197810 */ /* 0x040fe40007ffe0ff */
[----:B------:R-:W-:Y:S02]  /*30b0*/  ISETP.EQ.OR P0, PT, R24, UR16, P3 ;  /* 0x0000001018007c0c */ /* 0x000fe40009f02670 */
[----:B------:R-:W-:Y:S01]  /*30c0*/  IADD3 R27, R27, 0x4, RZ ;  /* 0x000000041b1b7810 */ /* 0x000fe20007ffe0ff */
[----:B--2---:R-:W-:Y:S01]  /*30d0*/  @!P6 FADD.FTZ R32, R32, R20 ;  /* 0x000000142020e221 */ /* 0x004fe20000010000 */
[----:B------:R-:W-:Y:S01]  /*30e0*/  @!P6 FADD.FTZ R33, R33, R21 ;  /* 0x000000152121e221 */ /* 0x000fe20000010000 */
[----:B------:R-:W-:-:S08]  /*30f0*/  ISETP.EQ.OR P6, PT, R25, UR16, P3 ;  /* 0x0000001019007c0c */ /* 0x000fd00009fc2670 */
[----:B------:R-:W-:-:S04]  /*3100*/  @!P0 IMAD R21, R40, R24, R45 ;  /* 0x0000001828158224 */ /* 0x000fc800078e022d */
[----:B------:R-:W-:-:S04]  /*3110*/  @!P0 IMAD.WIDE.U32 R20, R21, 0x8, R28 ;  /* 0x0000000815148825 */ /* 0x000fc800078e001c */
[----:B---3--:R-:W-:Y:S01]  /*3120*/  @!P5 FADD.FTZ R32, R32, R22 ;  /* 0x000000162020d221 */ /* 0x008fe20000010000 */
        /* <DEDUP_REMOVED lines=40> */
.L_x_1399:
[----:B------:R-:W-:-:S13]  /*33b0*/  ISETP.NE.OR P0, PT, R26, RZ, P0 ;  /* 0x000000ff1a00720c */ /* 0x000fda0000705670 */
[----:B------:R-:W-:Y:S05]  /*33c0*/  @!P0 BRA `(.L_x_1395) ;  /* 0x00000000007c8947 */ /* 0x000fea0003800000 */
.L_x_1396:
[----:B------:R-:W-:-:S13]  /*33d0*/  ISETP.EQ.OR P6, PT, R27, UR16, P3 ;  /* 0x000000101b007c0c */ /* 0x000fda0009fc2670 */
[----:B------:R-:W-:-:S04]  /*33e0*/  @!P6 IMAD R21, R40, R27, R45 ;  /* 0x0000001b2815e224 */ /* 0x000fc800078e022d */
[----:B------:R-:W-:-:S06]  /*33f0*/  @!P6 IMAD.WIDE.U32 R20, R21, 0x8, R28 ;  /* 0x000000081514e825 */ /* 0x000fcc00078e001c */
[----:B------:R-:W2:Y:S01]  /*3400*/  @!P6 LDG.E.64 R20, desc[UR14][R20.64] ;  /* 0x0000000e1414e981 */ /* 0x000ea2000c1e1b00 */
[C---:B------:R-:W-:Y:S02]  /*3410*/  IADD3 R23, R27.reuse, 0x1, RZ ;  /* 0x000000011b177810 */ /* 0x040fe40007ffe0ff */
[----:B------:R-:W-:Y:S02]  /*3420*/  IADD3 R25, R27, 0x2, RZ ;  /* 0x000000021b197810 */ /* 0x000fe40007ffe0ff */
        /* <DEDUP_REMOVED lines=25> */
.L_x_1395:
        /* <DEDUP_REMOVED lines=11> */
.L_x_1401:
[----:B------:R-:W-:Y:S05]  /*3670*/  BSYNC B0 ;  /* 0x0000000000007941 */ /* 0x000fea0003800000 */
.L_x_1400:
        /* <DEDUP_REMOVED lines=16> */
.L_x_1392:
[----:B------:R-:W3:Y:S01]  /*3780*/  S2UR UR10, SR_CgaCtaId ;  /* 0x00000000000a79c3 */ /* 0x000ee20000008800 */
[----:B------:R-:W-:Y:S01]  /*3790*/  UMOV UR5, 0x400 ;  /* 0x0000040000057882 */ /* 0x000fe20000000000 */
[----:B012---:R-:W-:Y:S01]  /*37a0*/  IMAD.WIDE.U32 R22, R53, 0x24924925, RZ ;  /* 0x2492492535167825 */ /* 0x007fe200078e00ff */
[----:B------:R-:W-:-:S04]  /*37b0*/  ULDC.64 UR18, c[0x0][0x290] ;  /* 0x0000a40000127ab9 */ /* 0x000fc80000000a00 */
[-C--:B------:R-:W-:Y:S01]  /*37c0*/  IADD3 R22, R53, -R23.reuse, RZ ;  /* 0x8000001735167210 */ /* 0x080fe20007ffe0ff */
[----:B------:R-:W0:Y:S03]  /*37d0*/  LDC R25, c[0x0][0x2ac] ;  /* 0x0000ab00ff197b82 */ /* 0x000e260000000800 */
[----:B------:R-:W-:-:S04]  /*37e0*/  LEA.HI R22, R22, R23, RZ, 0x1f ;  /* 0x0000001716167211 */ /* 0x000fc800078ff8ff */
[----:B------:R-:W-:Y:S01]  /*37f0*/  SHF.R.U32.HI R22, RZ, 0x2, R22 ;  /* 0x00000002ff167819 */ /* 0x000fe20000011616 */
[----:B---3--:R-:W-:-:S04]  /*3800*/  ULEA UR5, UR10, UR5, 0x18 ;  /* 0x000000050a057291 */ /* 0x008fc8000f8ec03f */
[----:B0-----:R-:W-:-:S05]  /*3810*/  IMAD R22, R25, UR16, R22 ;  /* 0x0000001019167c24 */ /* 0x001fca000f8e0216 */
[----:B------:R-:W-:Y:S01]  /*3820*/  @!P3 STS.64 [UR5+0x48], R32 ;  /* 0x00004820ff00b988 */ /* 0x000fe20008000a05 */
[----:B------:R-:W-:Y:S01]  /*3830*/  BAR.SYNC.DEFER_BLOCKING 0x0 ;  /* 0x0000000000007b1d */ /* 0x000fe20000010000 */
[C---:B------:R-:W-:Y:S02]  /*3840*/  IADD3 R23, R22.reuse, 0x40, RZ ;  /* 0x0000004016177810 */ /* 0x040fe40007ffe0ff */
[----:B------:R-:W-:Y:S02]  /*3850*/  IADD3 R22, R22, 0x60, RZ ;  /* 0x0000006016167810 */ /* 0x000fe40007ffe0ff */
[----:B------:R-:W-:Y:S02]  /*3860*/  ISETP.GE.U32.AND P0, PT, R23, UR18, PT ;  /* 0x0000001217007c0c */ /* 0x000fe4000bf06070 */
[----:B------:R-:W-:Y:S02]  /*3870*/  ISETP.GE.U32.AND P3, PT, R22, UR18, PT ;  /* 0x0000001216007c0c */ /* 0x000fe4000bf66070 */
[----:B------:R-:W-:-:S02]  /*3880*/  SHF.R.S32.HI R23, RZ, 0x1f, R23 ;  /* 0x0000001fff177819 */ /* 0x000fc40000011417 */
[----:B------:R-:W-:Y:S02]  /*3890*/  SHF.R.S32.HI R22, RZ, 0x1f, R22 ;  /* 0x0000001fff167819 */ /* 0x000fe40000011416 */
[----:B------:R-:W-:Y:S02]  /*38a0*/  ISETP.GE.AND.EX P0, PT, R23, UR19, PT, P0 ;  /* 0x0000001317007c0c */ /* 0x000fe4000bf06300 */
[----:B------:R-:W-:Y:S02]  /*38b0*/  ISETP.GE.AND.EX P3, PT, R22, UR19, PT, P3 ;  /* 0x0000001316007c0c */ /* 0x000fe4000bf66330 */
[C---:B------:R-:W-:Y:S02]  /*38c0*/  ISETP.LT.U32.AND P0, PT, R53.reuse, 0xe0, !P0 ;  /* 0x000000e03500780c */ /* 0x040fe40004701070 */
[----:B------:R-:W-:Y:S01]  /*38d0*/  ISETP.LT.U32.AND P3, PT, R53, 0xe0, !P3 ;  /* 0x000000e03500780c */ /* 0x000fe20005f61070 */
[----:B------:R-:W0:Y:S01]  /*38e0*/  LDS.64 R20, [UR5+0x48] ;  /* 0x00004805ff147984 */ /* 0x000e220008000a00 */
[----:B------:R-:W-:-:S02]  /*38f0*/  ULDC UR5, c[0x0][0x2bc] ;  /* 0x0000af0000057ab9 */ /* 0x000fc40000000800 */
[----:B0-----:R-:W-:Y:S01]  /*3900*/  FMUL.FTZ R24, R20, UR5 ;  /* 0x0000000514187c20 */ /* 0x001fe20008410000 */
[----:B------:R-:W-:Y:S01]  /*3910*/  FMUL.FTZ R25, R21, UR5 ;  /* 0x0000000515197c20 */ /* 0x000fe20008410000 */
[----:B------:R-:W-:Y:S07]  /*3920*/  @!P4 BRA `(.L_x_1402) ;  /* 0x000000000048c947 */ /* 0x000fee0003800000 */
        /* <DEDUP_REMOVED lines=18> */
.L_x_1402:
        /* <DEDUP_REMOVED lines=15> */
[----:B------:R-:W-:Y:S01]  /*3b40*/  IADD3 R23, R21, R23, RZ ;  /* 0x0000001715177210 */ /* 0x000fe20007ffe0ff */
[----:B------:R-:W-:-:S03]  /*3b50*/  FMUL.FTZ R9, R9, UR11 ;  /* 0x0000000b09097c20 */ /* 0x000fc60008410000 */
[----:B------:R-:W-:-:S05]  /*3b60*/  LEA.HI.X R23, R20, UR19, R23, 0x2, P5 ;  /* 0x0000001314177c11 */ /* 0x000fca000a8f1417 */
[----:B------:R0:W-:Y:S02]  /*3b70*/  STG.E.64 desc[UR14][R22.64], R8 ;  /* 0x0000000816007986 */ /* 0x0001e4000c101b0e */
.L_x_1404:
[----:B------:R-:W-:Y:S05]  /*3b80*/  BSYNC B0 ;  /* 0x0000000000007941 */ /* 0x000fea0003800000 */
.L_x_1403:
        /* <DEDUP_REMOVED lines=19> */
.L_x_1405:
[----:B------:R-:W-:Y:S04]  /*3cc0*/  BSSY B0, `(.L_x_1406) ;  /* 0x0000013000007945 */ /* 0x000fe80003800000 */
[----:B------:R-:W-:Y:S05]  /*3cd0*/  @!P2 BRA `(.L_x_1407) ;  /* 0x000000000044a947 */ /* 0x000fea0003800000 */
[----:B------:R-:W-:Y:S01]  /*3ce0*/  ULDC.64 UR18, c[0x0][0x288] ;  /* 0x0000a20000127ab9 */ /* 0x000fe20000000a00 */
[----:B0-----:R-:W-:Y:S01]  /*3cf0*/  MOV R8, R58 ;  /* 0x0000003a00087202 */ /* 0x001fe20000000f00 */
        /* <DEDUP_REMOVED lines=15> */
.L_x_1407:
[----:B------:R-:W-:Y:S05]  /*3df0*/  BSYNC B0 ;  /* 0x0000000000007941 */ /* 0x000fea0003800000 */
.L_x_1406:
[----:B------:R-:W-:Y:S05]  /*3e00*/  @!P4 BRA `(.L_x_1408) ;  /* 0x000000000048c947 */ /* 0x000fea0003800000 */
[----:B------:R-:W-:Y:S01]  /*3e10*/  FFMA.FTZ R0, R5, R16, R18 ;  /* 0x0000001005007223 */ /* 0x000fe20000010012 */
[----:B-1----:R-:W-:-:S03]  /*3e20*/  FFMA.FTZ R2, R4, R17, R19 ;  /* 0x0000001104027223 */ /* 0x002fc60000010013 */
        /* <DEDUP_REMOVED lines=16> */
.L_x_1408:
[----:B------:R-:W-:Y:S04]  /*3f30*/  BSSY B0, `(.L_x_1409) ;  /* 0x0000013000007945 */ /* 0x000fe80003800000 */
[----:B------:R-:W-:Y:S05]  /*3f40*/  @!P0 BRA `(.L_x_1410) ;  /* 0x0000000000448947 */ /* 0x000fea0003800000 */
[----:B------:R-:W-:Y:S01]  /*3f50*/  ULDC.64 UR18, c[0x0][0x288] ;  /* 0x0000a20000127ab9 */ /* 0x000fe20000000a00 */
[----:B-1----:R-:W-:Y:S01]  /*3f60*/  MOV R2, R58 ;  /* 0x0000003a00027202 */ /* 0x002fe20000000f00 */
[----:B0-----:R-:W-:Y:S01]  /*3f70*/  IMAD R9, R39, UR18, RZ ;  /* 0x0000001227097c24 */ /* 0x001fe2000f8e02ff */
        /* <DEDUP_REMOVED lines=14> */
.L_x_1410:
[----:B------:R-:W-:Y:S05]  /*4060*/  BSYNC B0 ;  /* 0x0000000000007941 */ /* 0x000fea0003800000 */
.L_x_1409:
[----:B------:R-:W-:Y:S05]  /*4070*/  @!P4 BRA `(.L_x_1411) ;  /* 0x000000000048c947 */ /* 0x000fea0003800000 */
[----:B------:R-:W-:Y:S01]  /*4080*/  FFMA.FTZ R18, R7, R16, R18 ;  /* 0x0000001007127223 */ /* 0x000fe20000010012 */
[----:B------:R-:W-:-:S03]  /*4090*/  FFMA.FTZ R19, R6, R17, R19 ;  /* 0x0000001106137223 */ /* 0x000fc60000010013 */
[----:B------:R-:W-:Y:S01]  /*40a0*/  FMUL.FTZ R0, R18, -1.4426950216293334961 ;  /* 0xbfb8aa3b12007820 */ /* 0x000fe20000410000 */
[----:B--2---:R-:W-:-:S05]  /*40b0*/  FMUL.FTZ R4, R19, -1.4426950216293334961 ;  /* 0xbfb8aa3b13047820 */ /* 0x004fca0000410000 */
[----:B------:R-:W1:Y:S08]  /*40c0*/  MUFU.EX2 R0, R0 ;  /* 0x0000000000007308 */ /* 0x000e700000000800 */
[----:B------:R-:W2:Y:S01]  /*40d0*/  MUFU.EX2 R4, R4 ;  /* 0x0000000400047308 */ /* 0x000ea20000000800 */
[----:B-1----:R-:W-:-:S07]  /*40e0*/  FADD.FTZ R2, R0, 1 ;  /* 0x3f80000000027421 */ /* 0x002fce0000010000 */
[----:B------:R-:W1:Y:S01]  /*40f0*/  MUFU.RCP R3, R2 ;  /* 0x0000000200037308 */ /* 0x000e620000001000 */
[----:B--2---:R-:W-:-:S07]  /*4100*/  FADD.FTZ R5, R4, 1 ;  /* 0x3f80000004057421 */ /* 0x004fce0000010000 */
[----:B0-----:R-:W0:Y:S01]  /*4110*/  MUFU.RCP R8, R5 ;  /* 0x0000000500087308 */ /* 0x001e220000001000 */
        /* <DEDUP_REMOVED lines=8> */
.L_x_1411:
[----:B------:R-:W-:Y:S04]  /*41a0*/  BSSY B0, `(.L_x_1412) ;  /* 0x0000013000007945 */ /* 0x000fe80003800000 */
[----:B------:R-:W-:Y:S05]  /*41b0*/  @!P3 BRA `(.L_x_1413) ;  /* 0x000000000044b947 */ /* 0x000fea0003800000 */
[----:B------:R-:W-:Y:S01]  /*41c0*/  ULDC.64 UR18, c[0x0][0x288] ;  /* 0x0000a20000127ab9 */ /* 0x000fe20000000a00 */
[----:B-1----:R-:W-:Y:S01]  /*41d0*/  MOV R2, R58 ;  /* 0x0000003a00027202 */ /* 0x002fe20000000f00 */
[----:B--2---:R-:W-:Y:S01]  /*41e0*/  IMAD R5, R37, UR18, RZ ;  /* 0x0000001225057c24 */ /* 0x004fe2000f8e02ff */
        /* <DEDUP_REMOVED lines=9> */
[----:B0-----:R-:W-:Y:S01]  /*4280*/  FMUL.FTZ R8, R7, UR11 ;  /* 0x0000000b07087c20 */ /* 0x001fe20008410000 */
[----:B------:R-:W-:Y:S01]  /*4290*/  IADD3 R5, R3, R5, RZ ;  /* 0x0000000503057210 */ /* 0x000fe20007ffe0ff */
[----:B------:R-:W-:-:S03]  /*42a0*/  FMUL.FTZ R9, R6, UR11 ;  /* 0x0000000b06097c20 */ /* 0x000fc60008410000 */
[----:B------:R-:W-:-:S05]  /*42b0*/  LEA.HI.X R5, R2, UR19, R5, 0x2, P0 ;  /* 0x0000001302057c11 */ /* 0x000fca00080f1405 */
[----:B------:R3:W-:Y:S02]  /*42c0*/  STG.E.64 desc[UR14][R4.64], R8 ;  /* 0x0000000804007986 */ /* 0x0007e4000c101b0e */
.L_x_1413:
[----:B------:R-:W-:Y:S05]  /*42d0*/  BSYNC B0 ;  /* 0x0000000000007941 */ /* 0x000fea0003800000 */
.L_x_1412:
[----:B------:R-:W-:Y:S02]  /*42e0*/  IADD3 R47, R40, R47, RZ ;  /* 0x0000002f282f7210 */ /* 0x000fe40007ffe0ff */
[----:B------:R-:W-:Y:S02]  /*42f0*/  IADD3 R42, R42, 0x1, RZ ;  /* 0x000000012a2a7810 */ /* 0x000fe40007ffe0ff */
[----:B------:R-:W-:-:S13]  /*4300*/  ISETP.GE.AND P0, PT, R47, UR4, PT ;  /* 0x000000042f007c0c */ /* 0x000fda000bf06270 */
[----:B------:R-:W-:Y:S05]  /*4310*/  @!P0 BRA `(.L_x_1414) ;  /* 0xffffffc0002c8947 */ /* 0x000fea000383ffff */
.L_x_1379:
[----:B------:R-:W4:Y:S01]  /*4320*/  LDC R6, c[0x0][0xc] ;  /* 0x00000300ff067b82 */ /* 0x000f220000000800 */
[----:B------:R-:W-:Y:S01]  /*4330*/  ISETP.NE.AND P2, PT, R53, RZ, PT ;  /* 0x000000ff3500720c */ /* 0x000fe20003f45270 */
[----:B------:R-:W-:Y:S06]  /*4340*/  BSSY B0, `(.L_x_1415) ;  /* 0x0000015000007945 */ /* 0x000fec0003800000 */
[----:B------:R-:W5:Y:S08]  /*4350*/  LDC R7, c[0x0][0x10] ;  /* 0x00000400ff077b82 */ /* 0x000f700000000800 */
[----:B-1----:R-:W1:Y:S01]  /*4360*/  LDC.64 R2, c[0x0][0x258] ;  /* 0x00009600ff027b82 */ /* 0x002e620000000a00 */
[----:B----4-:R-:W-:-:S02]  /*4370*/  IADD3 R0, R6, -0x1, RZ ;  /* 0xffffffff06007810 */ /* 0x010fc40007ffe0ff */
[----:B------:R-:W-:Y:S02]  /*4380*/  ISETP.NE.AND P1, PT, R6, 0x1, PT ;  /* 0x000000010600780c */ /* 0x000fe40003f25270 */
[----:B------:R-:W-:Y:S02]  /*4390*/  ISETP.NE.AND P0, PT, R0, UR16, PT ;  /* 0x0000001000007c0c */ /* 0x000fe4000bf05270 */
[C---:B-----5:R-:W-:Y:S02]  /*43a0*/  SHF.L.U32 R0, R7.reuse, 0x1, RZ ;  /* 0x0000000107007819 */ /* 0x060fe400000006ff */
[----:B--23--:R-:W-:Y:S02]  /*43b0*/  IADD3 R4, R7, -0x1, RZ ;  /* 0xffffffff07047810 */ /* 0x00cfe40007ffe0ff */
[----:B------:R-:W-:Y:S02]  /*43c0*/  SEL R5, R0, RZ, P1 ;  /* 0x000000ff00057207 */ /* 0x000fe40000800000 */
[----:B------:R-:W-:-:S03]  /*43d0*/  ISETP.NE.OR P0, PT, R45, R4, P0 ;  /* 0x000000042d00720c */ /* 0x000fc60000705670 */
[----:B-1----:R-:W-:Y:S01]  /*43e0*/  IMAD.WIDE.U32 R2, R5, 0x4, R2 ;  /* 0x0000000405027825 */ /* 0x002fe200078e0002 */
[----:B------:R-:W-:Y:S09]  /*43f0*/  @P2 BRA `(.L_x_1416) ;  /* 0x0000000000242947 */ /* 0x000ff20003800000 */
        /* <DEDUP_REMOVED lines=9> */
.L_x_1416:
[----:B------:R-:W-:Y:S05]  /*4490*/  BSYNC B0 ;  /* 0x0000000000007941 */ /* 0x000fea0003800000 */
.L_x_1415:
[----:B------:R-:W-:Y:S05]  /*44a0*/  @P0 EXIT ;  /* 0x000000000000094d */ /* 0x000fea0003800000 */
[----:B------:R-:W-:Y:S05]  /*44b0*/  @P2 BRA `(.L_x_1417) ;  /* 0x0000000000202947 */ /* 0x000fea0003800000 */
[----:B------:R-:W-:-:S05]  /*44c0*/  IMAD R0, R6, R7, RZ ;  /* 0x0000000706007224 */ /* 0x000fca00078e02ff */
[----:B------:R-:W-:-:S13]  /*44d0*/  ISETP.NE.AND P0, PT, R0, -0x1, PT ;  /* 0xffffffff0000780c */ /* 0x000fda0003f05270 */
[----:B------:R-:W-:Y:S05]  /*44e0*/  @!P0 BRA `(.L_x_1417) ;  /* 0x0000000000148947 */ /* 0x000fea0003800000 */
.L_x_1418:
[----:B-1----:R-:W2:Y:S04]  /*44f0*/  LDG.E.STRONG.GPU R5, desc[UR14][R2.64] ;  /* 0x0000000e02057981 */ /* 0x002ea8000c1ef900 */
[----:B--2---:R-:W-:Y:S01]  /*4500*/  CCTL.IVALL ;  /* 0x00000000ff00798f */ /* 0x004fe20002000000 */
[----:B------:R-:W-:Y:S05]  /*4510*/  YIELD ;  /* 0x0000000000007946 */ /* 0x000fea0003800000 */
[----:B------:R-:W-:-:S13]  /*4520*/  ISETP.NE.AND P0, PT, R5, R0, PT ;  /* 0x000000000500720c */ /* 0x000fda0003f05270 */
[----:B------:R-:W-:Y:S05]  /*4530*/  @P0 BRA `(.L_x_1418) ;  /* 0xfffffffc00ec0947 */ /* 0x000fea000383ffff */
.L_x_1417:
[----:B------:R-:W-:Y:S05]  /*4540*/  WARPSYNC.ALL ;  /* 0x0000000000007948 */ /* 0x000fea0003800000 */
[----:B0-----:R-:W0:Y:S08]  /*4550*/  LDC.64 R22, c[0x0][0x288] ;  /* 0x0000a200ff167b82 */ /* 0x001e300000000a00 */
[----:B------:R-:W-:Y:S01]  /*4560*/  BAR.SYNC.DEFER_BLOCKING 0x0 ;  /* 0x0000000000007b1d */ /* 0x000fe20000010000 */
[----:B0-----:R-:W-:-:S04]  /*4570*/  LEA.HI R0, P0, R23, R22, RZ, 0x1 ;  /* 0x0000001617007211 */ /* 0x001fc800078108ff */
[----:B-1----:R-:W-:-:S04]  /*4580*/  IADD3.X R3, RZ, R23, RZ, P0, !PT ;  /* 0x00000017ff037210 */ /* 0x002fc800007fe4ff */
        /* <DEDUP_REMOVED lines=19> */
.L_x_1419:
        /* <DEDUP_REMOVED lines=23> */
.L_x_1420:
        /* <DEDUP_REMOVED lines=13> */
.L_x_3303:


//--------------------- .text._Z35group_norm_nhwc_bwd_one_pass_kernelI11Fp32IOFp32WLi256ELi14ELi224EEv26Group_norm_nhwc_bwd_params --------------------------
	.section	.text._Z35group_norm_nhwc_bwd_one_pass_kernelI11Fp32IOFp32WLi256ELi14ELi224EEv26Group_norm_nhwc_bwd_params,"ax",@progbits
	.align	128
        .global         _Z35group_norm_nhwc_bwd_one_pass_kernelI11Fp32IOFp32WLi256ELi14ELi224EEv26Group_norm_nhwc_bwd_params
        .type           _Z35group_norm_nhwc_bwd_one_pass_kernelI11Fp32IOFp32WLi256ELi14ELi224EEv26Group_norm_nhwc_bwd_params,@function
        .size           _Z35group_norm_nhwc_bwd_one_pass_kernelI11Fp32IOFp32WLi256ELi14ELi224EEv26Group_norm_nhwc_bwd_params,(.L_x_3304 - _Z35group_norm_nhwc_bwd_one_pass_kernelI11Fp32IOFp32WLi256ELi14ELi224EEv26Group_norm_nhwc_bwd_params)
        .other          _Z35group_norm_nhwc_bwd_one_pass_kernelI11Fp32IOFp32WLi256ELi14ELi224EEv26Group_norm_nhwc_bwd_params,@"STO_CUDA_ENTRY STV_DEFAULT"
_Z35group_norm_nhwc_bwd_one_pass_kernelI11Fp32IOFp32WLi256ELi14ELi224EEv26Group_norm_nhwc_bwd_params:
.text._Z35group_norm_nhwc_bwd_one_pass_kernelI11Fp32IOFp32WLi256ELi14ELi224EEv26Group_norm_nhwc_bwd_params:
        /* <DEDUP_REMOVED lines=24> */
[----:B------:R-:W-:Y:S01]  /*0180*/  UMOV UR6, 0x400 ;  /* 0x0000040000067882 */ /* 0x000fe20000000000 */
[----:B------:R-:W-:Y:S01]  /*0190*/  UIADD3.X UR11, URZ, UR15, URZ, UP0, !UPT ;  /* 0x0000000f3f0b7290 */ /* 0x000fe200087fe43f */
[----:B------:R-:W-:Y:S01]  /*01a0*/  IMAD R60, R2, -0x7, R59 ;  /* 0xfffffff9023c7824 */ /* 0x000fe200078e023b */
[----:B------:R-:W-:Y:S01]  /*01b0*/  SHF.R.S32.HI R0, RZ, 0x5, R0 ;  /* 0x00000005ff007819 */ /* 0x000fe20000011400 */
[----:B------:R-:W-:Y:S01]  /*01c0*/  ULDC.64 UR14, c[0x0][0x290] ;  /* 0x0000a400000e7ab9 */ /* 0x000fe20000000a00 */
[----:B------:R-:W2:Y:S01]  /*01d0*/  S2UR UR10, SR_CgaCtaId ;  /* 0x00000000000a79c3 */ /* 0x000ea20000008800 */
[----:B------:R-:W-:Y:S01]  /*01e0*/  USHF.R.S64 UR5, UR7, 0x1, UR11 ;  /* 0x0000000107057899 */ /* 0x000fe2000800100b */
[----:B------:R-:W-:Y:S01]  /*01f0*/  SHF.L.U32 R60, R60, 0x1, RZ ;  /* 0x000000013c3c7819 */ /* 0x000fe200000006ff */
[----:B------:R-:W-:-:S04]  /*0200*/  USHF.R.S32.HI UR7, URZ, 0x1, UR11 ;  /* 0x000000013f077899 */ /* 0x000fc8000801140b */
[----:B------:R-:W-:Y:S01]  /*0210*/  USHF.L.U64.HI UR7, UR5, 0x2, UR7 ;  /* 0x0000000205077899 */ /* 0x000fe20008010207 */
[----:B0-----:R-:W-:-:S05]  /*0220*/  IMAD R58, R3, UR16, R2 ;  /* 0x00000010033a7c24 */ /* 0x001fca000f8e0202 */
[----:B------:R-:W-:Y:S02]  /*0230*/  ISETP.GE.U32.AND P1, PT, R58, UR14, PT ;  /* 0x0000000e3a007c0c */ /* 0x000fe4000bf26070 */
[----:B------:R-:W-:Y:S01]  /*0240*/  SHF.R.S32.HI R57, RZ, 0x1f, R58 ;  /* 0x0000001fff397819 */ /* 0x000fe2000001143a */
[----:B--2---:R-:W-:Y:S02]  /*0250*/  ULEA UR10, UR10, UR6, 0x18 ;  /* 0x000000060a0a7291 */ /* 0x004fe4000f8ec03f */
[----:B------:R-:W-:Y:S01]  /*0260*/  ULEA.HI UR6, UP0, UR8, UR4, URZ, 0x1 ;  /* 0x0000000408067291 */ /* 0x000fe2000f81083f */
[----:B------:R-:W-:Y:S01]  /*0270*/  ISETP.GE.AND.EX P1, PT, R57, UR15, PT, P1 ;  /* 0x0000000f39007c0c */ /* 0x000fe2000bf26310 */
[----:B------:R-:W-:Y:S01]  /*0280*/  ULDC.U8 UR15, c[0x0][0x2a4] ;  /* 0x0000a900000f7ab9 */ /* 0x000fe20000000000 */
[----:B------:R-:W-:Y:S01]  /*0290*/  UMOV UR4, URZ ;  /* 0x0000003f00047c82 */ /* 0x000fe20008000000 */
[----:B------:R-:W-:Y:S01]  /*02a0*/  UIADD3.X UR8, URZ, UR8, URZ, UP0, !UPT ;  /* 0x000000083f087290 */ /* 0x000fe200087fe43f */
[----:B------:R-:W-:-:S02]  /*02b0*/  ISETP.LT.U32.AND P1, PT, R59, 0xe0, !P1 ;  /* 0x000000e03b00780c */ /* 0x000fc40004f21070 */
[----:B------:R-:W-:Y:S01]  /*02c0*/  LEA R54, R0, UR10, 0x3 ;  /* 0x0000000a00367c11 */ /* 0x000fe2000f8e18ff */
[----:B------:R-:W-:Y:S02]  /*02d0*/  USHF.R.S64 UR6, UR6, 0x1, UR8 ;  /* 0x0000000106067899 */ /* 0x000fe40008001008 */
[----:B------:R-:W-:-:S04]  /*02e0*/  USHF.R.S32.HI UR8, URZ, 0x1, UR8 ;  /* 0x000000013f087899 */ /* 0x000fc80008011408 */
[----:B-1----:R-:W-:-:S12]  /*02f0*/  USHF.L.U64.HI UR8, UR6, 0x2, UR8 ;  /* 0x0000000206087899 */ /* 0x002fd80008010208 */
.L_x_1472:
[----:B01234-:R-:W0:Y:S01]  /*0300*/  LDC R6, c[0x0][0x2a0] ;  /* 0x0000a800ff067b82 */ /* 0x01fe220000000800 */
[----:B------:R-:W-:Y:S01]  /*0310*/  ISETP.LE.AND P4, PT, RZ, UR9, PT ;  /* 0x00000009ff007c0c */ /* 0x000fe2000bf83270 */
[----:B------:R-:W-:Y:S01]  /*0320*/  ULDC.64 UR18, c[0x0][0x290] ;  /* 0x0000a40000127ab9 */ /* 0x000fe20000000a00 */
[C---:B------:R-:W-:Y:S01]  /*0330*/  IADD3 R23, R58.reuse, 0x40, RZ ;  /* 0x000000403a177810 */ /* 0x040fe20007ffe0ff */
[----:B------:R-:W-:Y:S01]  /*0340*/  ULDC.64 UR10, c[0x0][0x298] ;  /* 0x0000a600000a7ab9 */ /* 0x000fe20000000a00 */
[----:B------:R-:W-:Y:S02]  /*0350*/  IADD3 R14, R58, 0x20, RZ ;  /* 0x000000203a0e7810 */ /* 0x000fe40007ffe0ff */
[----:B------:R-:W-:Y:S02]  /*0360*/  CS2R R32, SRZ ;  /* 0x0000000000207805 */ /* 0x000fe4000001ff00 */
[----:B------:R-:W-:Y:S01]  /*0370*/  ISETP.GE.U32.AND P0, PT, R23, UR18, PT ;  /* 0x0000001217007c0c */ /* 0x000fe2000bf06070 */
[----:B------:R-:W1:Y:S01]  /*0380*/  @P1 LDC.64 R8, c[0x0][0x288] ;  /* 0x0000a200ff081b82 */ /* 0x000e620000000a00 */
[----:B------:R-:W-:-:S07]  /*0390*/  SHF.R.S32.HI R21, RZ, 0x1f, R14 ;  /* 0x0000001fff157819 */ /* 0x000fce000001140e */
[----:B------:R-:W2:Y:S01]  /*03a0*/  @P1 LDC.64 R26, c[0x0][0x230] ;  /* 0x00008c00ff1a1b82 */ /* 0x000ea20000000a00 */
[----:B0-----:R-:W-:-:S07]  /*03b0*/  IABS R5, R6 ;  /* 0x0000000600057213 */ /* 0x001fce0000000000 */
[----:B------:R-:W0:Y:S01]  /*03c0*/  @P1 LDC.64 R24, c[0x0][0x228] ;  /* 0x00008a00ff181b82 */ /* 0x000e220000000a00 */
[----:B------:R-:W3:Y:S08]  /*03d0*/  I2F.RP R0, R5 ;  /* 0x0000000500007306 */ /* 0x000ef00000209400 */
[----:B---3--:R-:W3:Y:S02]  /*03e0*/  MUFU.RCP R0, R0 ;  /* 0x0000000000007308 */ /* 0x008ee40000001000 */
[----:B---3--:R-:W-:-:S06]  /*03f0*/  IADD3 R2, R0, 0xffffffe, RZ ;  /* 0x0ffffffe00027810 */ /* 0x008fcc0007ffe0ff */
[----:B------:R3:W4:Y:S02]  /*0400*/  F2I.FTZ.U32.TRUNC.NTZ R3, R2 ;  /* 0x0000000200037305 */ /* 0x000724000021f000 */
[----:B---3--:R-:W-:Y:S01]  /*0410*/  HFMA2.MMA R2, -RZ, RZ, 0, 0 ;  /* 0x00000000ff027435 */ /* 0x008fe200000001ff */
[----:B----4-:R-:W-:-:S05]  /*0420*/  IADD3 R4, RZ, -R3, RZ ;  /* 0x80000003ff047210 */ /* 0x010fca0007ffe0ff */
[----:B------:R-:W-:Y:S01]  /*0430*/  IMAD R7, R4, R5, RZ ;  /* 0x0000000504077224 */ /* 0x000fe200078e02ff */
[----:B------:R-:W-:-:S03]  /*0440*/  IABS R4, UR9 ;  /* 0x0000000900047c13 */ /* 0x000fc60008000000 */
[----:B------:R-:W-:Y:S01]  /*0450*/  IMAD.HI.U32 R3, R3, R7, R2 ;  /* 0x0000000703037227 */ /* 0x000fe200078e0002 */
[----:B------:R-:W-:Y:S02]  /*0460*/  LOP3.LUT R2, R6, UR9, RZ, 0x3c, !PT ;  /* 0x0000000906027c12 */ /* 0x000fe4000f8e3cff */
[----:B------:R-:W-:Y:S02]  /*0470*/  SHF.R.S32.HI R7, RZ, 0x1f, R23 ;  /* 0x0000001fff077819 */ /* 0x000fe40000011417 */
[----:B------:R-:W-:Y:S01]  /*0480*/  ISETP.GE.AND P2, PT, R2, RZ, PT ;  /* 0x000000ff0200720c */ /* 0x000fe20003f46270 */
[----:B------:R-:W-:Y:S01]  /*0490*/  IMAD.HI.U32 R3, R3, R4, RZ ;  /* 0x0000000403037227 */ /* 0x000fe200078e00ff */
[----:B------:R-:W-:-:S04]  /*04a0*/  ISETP.GE.AND.EX P0, PT, R7, UR19, PT, P0 ;  /* 0x0000001307007c0c */ /* 0x000fc8000bf06300 */
[----:B------:R-:W-:Y:S02]  /*04b0*/  IADD3 R0, -R3, RZ, RZ ;  /* 0x000000ff03007210 */ /* 0x000fe40007ffe1ff */
[----:B------:R-:W-:-:S03]  /*04c0*/  ISETP.GT.U32.OR P0, PT, R59, 0xdf, P0 ;  /* 0x000000df3b00780c */ /* 0x000fc60000704470 */
[----:B------:R-:W-:Y:S01]  /*04d0*/  IMAD R0, R5, R0, R4 ;  /* 0x0000000005007224 */ /* 0x000fe200078e0204 */
[----:B------:R-:W-:-:S04]  /*04e0*/  SHF.R.S32.HI R4, RZ, 0x1f, R60 ;  /* 0x0000001fff047819 */ /* 0x000fc8000001143c */
[----:B------:R-:W-:-:S05]  /*04f0*/  ISETP.GT.U32.AND P3, PT, R5, R0, PT ;  /* 0x000000000500720c */ /* 0x000fca0003f64070 */
[----:B------:R-:W3:Y:S08]  /*0500*/  @!P0 LDC.64 R10, c[0x0][0x228] ;  /* 0x00008a00ff0a8b82 */ /* 0x000ef00000000a00 */
[----:B------:R-:W-:Y:S02]  /*0510*/  @!P3 IADD3 R0, R0, -R5, RZ ;  /* 0x800000050000b210 */ /* 0x000fe40007ffe0ff */
[----:B------:R-:W-:-:S02]  /*0520*/  @!P3 IADD3 R3, R3, 0x1, RZ ;  /* 0x000000010303b810 */ /* 0x000fc40007ffe0ff */
[CC--:B------:R-:W-:Y:S02]  /*0530*/  ISETP.GE.U32.AND P5, PT, R0.reuse, R5.reuse, PT ;  /* 0x000000050000720c */ /* 0x0c0fe40003fa6070 */
[-C--:B------:R-:W-:Y:S02]  /*0540*/  ISETP.GT.U32.AND P6, PT, R5, R0.reuse, PT ;  /* 0x000000000500720c */ /* 0x080fe40003fc4070 */
[----:B------:R-:W-:Y:S02]  /*0550*/  IADD3 R5, R0, -R5, RZ ;  /* 0x8000000500057210 */ /* 0x000fe40007ffe0ff */
[----:B------:R-:W-:Y:S02]  /*0560*/  ISETP.NE.AND P3, PT, R6, RZ, PT ;  /* 0x000000ff0600720c */ /* 0x000fe40003f65270 */
[----:B------:R-:W-:Y:S02]  /*0570*/  SEL R0, R5, R0, !P6 ;  /* 0x0000000005007207 */ /* 0x000fe40007000000 */
[----:B------:R-:W-:-:S02]  /*0580*/  LOP3.LUT R5, RZ, R6, RZ, 0x33, !PT ;  /* 0x00000006ff057212 */ /* 0x000fc400078e33ff */
[----:B------:R-:W-:Y:S02]  /*0590*/  @!P4 IADD3 R0, -R0, RZ, RZ ;  /* 0x000000ff0000c210 */ /* 0x000fe40007ffe1ff */
[----:B------:R-:W-:Y:S02]  /*05a0*/  @P5 IADD3 R3, R3, 0x1, RZ ;  /* 0x0000000103035810 */ /* 0x000fe40007ffe0ff */
[----:B------:R-:W-:Y:S02]  /*05b0*/  SEL R62, R5, R0, !P3 ;  /* 0x00000000053e7207 */ /* 0x000fe40005800000 */
[----:B------:R-:W-:Y:S02]  /*05c0*/  @!P2 IADD3 R3, -R3, RZ, RZ ;  /* 0x000000ff0303a210 */ /* 0x000fe40007ffe1ff */
[----:B------:R-:W-:Y:S01]  /*05d0*/  ISETP.GE.U32.AND P5, PT, R14, UR18, PT ;  /* 0x000000120e007c0c */ /* 0x000fe2000bfa6070 */
[----:B------:R-:W-:Y:S01]  /*05e0*/  IMAD R43, R62, 0xe, RZ ;  /* 0x0000000e3e2b7824 */ /* 0x000fe200078e02ff */
[----:B------:R-:W-:-:S02]  /*05f0*/  SEL R5, R5, R3, !P3 ;  /* 0x0000000305057207 */ /* 0x000fc40005800000 */
[----:B------:R-:W-:Y:S01]  /*0600*/  ISETP.GE.AND.EX P5, PT, R21, UR19, PT, P5 ;  /* 0x0000001315007c0c */ /* 0x000fe2000bfa6350 */
[----:B------:R-:W4:Y:S01]  /*0610*/  @!P0 LDC.64 R2, c[0x0][0x288] ;  /* 0x0000a200ff028b82 */ /* 0x000f220000000a00 */
[----:B------:R-:W-:Y:S02]  /*0620*/  IADD3 R64, P2, R60, R43, RZ ;  /* 0x0000002b3c407210 */ /* 0x000fe40007f5e0ff */
[----:B------:R-:W-:Y:S02]  /*0630*/  SHF.R.S32.HI R0, RZ, 0x1f, R5 ;  /* 0x0000001fff007819 */ /* 0x000fe40000011405 */
[----:B------:R-:W-:Y:S02]  /*0640*/  ISETP.GT.U32.OR P5, PT, R59, 0xdf, P5 ;  /* 0x000000df3b00780c */ /* 0x000fe40002fa4470 */
[----:B------:R-:W-:Y:S01]  /*0650*/  LEA.HI.X.SX32 R65, R43, R4, 0x1, P2 ;  /* 0x000000042b417211 */ /* 0x000fe200010f0eff */
[----:B------:R-:W-:Y:S01]  /*0660*/  IMAD R4, R0, UR10, RZ ;  /* 0x0000000a00047c24 */ /* 0x000fe2000f8e02ff */
[----:B------:R-:W-:-:S03]  /*0670*/  IADD3 R0, R58, 0x60, RZ ;  /* 0x000000603a007810 */ /* 0x000fc60007ffe0ff */
[----:B------:R-:W-:Y:S01]  /*0680*/  IMAD R67, R5, UR11, R4 ;  /* 0x0000000b05437c24 */ /* 0x000fe2000f8e0204 */
[----:B------:R-:W-:Y:S01]  /*0690*/  ISETP.GE.U32.AND P4, PT, R0, UR18, PT ;  /* 0x0000001200007c0c */ /* 0x000fe2000bf86070 */
[----:B-1----:R-:W-:Y:S01]  /*06a0*/  @P1 IMAD R4, R57, R8, RZ ;  /* 0x0000000839041224 */ /* 0x002fe200078e02ff */
[----:B------:R-:W-:Y:S01]  /*06b0*/  SHF.R.S32.HI R15, RZ, 0x1f, R0 ;  /* 0x0000001fff0f7819 */ /* 0x000fe20000011400 */
[----:B------:R-:W-:Y:S01]  /*06c0*/  IMAD.WIDE.U32 R64, R5, UR10, R64 ;  /* 0x0000000a05407c25 */ /* 0x000fe2000f8e0040 */
[----:B------:R-:W-:Y:S01]  /*06d0*/  CS2R R36, SRZ ;  /* 0x0000000000247805 */ /* 0x000fe2000001ff00 */
[----:B------:R-:W1:Y:S01]  /*06e0*/  @!P5 LDC.64 R12, c[0x0][0x288] ;  /* 0x0000a200ff0cdb82 */ /* 0x000e620000000a00 */
[----:B------:R-:W-:Y:S01]  /*06f0*/  ISETP.GE.AND.EX P4, PT, R15, UR19, PT, P4 ;  /* 0x000000130f007c0c */ /* 0x000fe2000bf86340 */
[C---:B------:R-:W-:Y:S01]  /*0700*/  @P1 IMAD R9, R58.reuse, R9, R4 ;  /* 0x000000093a091224 */ /* 0x040fe200078e0204 */
[----:B------:R-:W-:Y:S01]  /*0710*/  IADD3 R67, R65, R67, RZ ;  /* 0x0000004341437210 */ /* 0x000fe20007ffe0ff */
[----:B------:R-:W-:Y:S01]  /*0720*/  ULDC.64 UR10, c[0x0][0x248] ;  /* 0x00009200000a7ab9 */ /* 0x000fe20000000a00 */
[----:B------:R-:W-:Y:S01]  /*0730*/  @P1 MOV R66, R64 ;  /* 0x0000004000421202 */ /* 0x000fe20000000f00 */
[----:B----4-:R-:W-:Y:S01]  /*0740*/  @!P0 IMAD R6, R7, R2, RZ ;  /* 0x0000000207068224 */ /* 0x010fe200078e02ff */
[----:B------:R-:W-:Y:S01]  /*0750*/  ISETP.GT.U32.OR P4, PT, R59, 0xdf, P4 ;  /* 0x000000df3b00780c */ /* 0x000fe20002784470 */
[----:B------:R-:W4:Y:S01]  /*0760*/  @!P0 LDC.64 R4, c[0x0][0x230] ;  /* 0x00008c00ff048b82 */ /* 0x000f220000000a00 */
[----:B------:R-:W-:Y:S01]  /*0770*/  @!P0 MOV R18, R64 ;  /* 0x0000004000128202 */ /* 0x000fe20000000f00 */
[----:B------:R-:W-:Y:S01]  /*0780*/  @P1 IMAD.WIDE.U32 R16, R58, R8, R66 ;  /* 0x000000083a101225 */ /* 0x000fe200078e0042 */
[----:B------:R-:W-:-:S03]  /*0790*/  @!P0 MOV R19, R67 ;  /* 0x0000004300138202 */ /* 0x000fc60000000f00 */
[----:B------:R-:W-:Y:S01]  /*07a0*/  @!P0 IMAD R29, R23, R3, R6 ;  /* 0x00000003171d8224 */ /* 0x000fe200078e0206 */
[----:B------:R-:W-:Y:S01]  /*07b0*/  @P1 IADD3 R3, R17, R9, RZ ;  /* 0x0000000911031210 */ /* 0x000fe20007ffe0ff */
[----:B------:R-:W-:Y:S01]  /*07c0*/  @!P0 IMAD.WIDE.U32 R18, R23, R2, R18 ;  /* 0x0000000217128225 */ /* 0x000fe200078e0012 */
[----:B------:R-:W0:Y:S01]  /*07d0*/  @!P5 LDC.64 R8, c[0x0][0x230] ;  /* 0x00008c00ff08db82 */ /* 0x000e220000000a00 */
[C---:B------:R-:W-:Y:S02]  /*07e0*/  @P1 SHF.L.U32 R23, R16.reuse, 0x2, RZ ;  /* 0x0000000210171819 */ /* 0x040fe400000006ff */
[----:B------:R-:W-:Y:S02]  /*07f0*/  @P1 SHF.L.U64.HI R20, R16, 0x2, R3 ;  /* 0x0000000210141819 */ /* 0x000fe40000010203 */
[----:B------:R-:W-:Y:S02]  /*0800*/  @!P0 IADD3 R17, R19, R29, RZ ;  /* 0x0000001d13118210 */ /* 0x000fe40007ffe0ff */
[----:B--2---:R-:W-:Y:S01]  /*0810*/  @P1 IADD3 R26, P3, R23, R26, RZ ;  /* 0x0000001a171a1210 */ /* 0x004fe20007f7e0ff */
[----:B------:R-:W2:Y:S01]  /*0820*/  @!P4 LDC.64 R2, c[0x0][0x288] ;  /* 0x0000a200ff02cb82 */ /* 0x000ea20000000a00 */
[C---:B------:R-:W-:Y:S01]  /*0830*/  @!P0 SHF.L.U32 R19, R18.reuse, 0x2, RZ ;  /* 0x0000000212138819 */ /* 0x040fe200000006ff */
[----:B-1----:R-:W-:Y:S01]  /*0840*/  @!P5 IMAD R21, R21, R12, RZ ;  /* 0x0000000c1515d224 */ /* 0x002fe200078e02ff */
[----:B------:R-:W-:-:S02]  /*0850*/  @!P0 SHF.L.U64.HI R18, R18, 0x2, R17 ;  /* 0x0000000212128819 */ /* 0x000fc40000010211 */
[----:B------:R-:W-:Y:S01]  /*0860*/  @!P5 MOV R16, R64 ;  /* 0x000000400010d202 */ /* 0x000fe20000000f00 */
[----:B------:R-:W-:Y:S01]  /*0870*/  @!P5 IMAD R21, R14, R13, R21 ;  /* 0x0000000d0e15d224 */ /* 0x000fe200078e0215 */
[----:B------:R-:W-:Y:S01]  /*0880*/  @!P5 MOV R17, R67 ;  /* 0x000000430011d202 */ /* 0x000fe20000000f00 */
[----:B------:R-:W1:Y:S01]  /*0890*/  @!P5 LDC.64 R6, c[0x0][0x228] ;  /* 0x00008a00ff06db82 */ /* 0x000e620000000a00 */
[----:B------:R-:W-:Y:S02]  /*08a0*/  @P1 IADD3.X R27, R20, R27, RZ, P3, !PT ;  /* 0x0000001b141b1210 */ /* 0x000fe40001ffe4ff */
[C---:B----4-:R-:W-:Y:S01]  /*08b0*/  @!P0 IADD3 R4, P2, R19.reuse, R4, RZ ;  /* 0x0000000413048210 */ /* 0x050fe20007f5e0ff */
[----:B------:R-:W-:Y:S01]  /*08c0*/  @!P5 IMAD.WIDE.U32 R12, R14, R12, R16 ;  /* 0x0000000c0e0cd225 */ /* 0x000fe200078e0010 */
[----:B---3--:R-:W-:Y:S02]  /*08d0*/  @!P0 IADD3 R10, P3, R19, R10, RZ ;  /* 0x0000000a130a8210 */ /* 0x008fe40007f7e0ff */
[----:B------:R-:W-:-:S02]  /*08e0*/  IADD3 R19, R58, 0x80, RZ ;  /* 0x000000803a137810 */ /* 0x000fc40007ffe0ff */
[----:B------:R-:W-:Y:S02]  /*08f0*/  @!P0 IADD3.X R11, R18, R11, RZ, P3, !PT ;  /* 0x0000000b120b8210 */ /* 0x000fe40001ffe4ff */
[----:B------:R-:W-:Y:S02]  /*0900*/  ISETP.GE.U32.AND P3, PT, R19, UR18, PT ;  /* 0x0000001213007c0c */ /* 0x000fe4000bf66070 */
[----:B------:R-:W-:Y:S02]  /*0910*/  SHF.R.S32.HI R35, RZ, 0x1f, R19 ;  /* 0x0000001fff237819 */ /* 0x000fe40000011413 */
[----:B------:R-:W-:Y:S01]  /*0920*/  @!P5 IADD3 R17, R13, R21, RZ ;  /* 0x000000150d11d210 */ /* 0x000fe20007ffe0ff */
[----:B--2---:R-:W-:Y:S01]  /*0930*/  @!P4 IMAD R15, R15, R2, RZ ;  /* 0x000000020f0fc224 */ /* 0x004fe200078e02ff */
[----:B------:R-:W-:Y:S02]  /*0940*/  ISETP.GE.AND.EX P3, PT, R35, UR19, PT, P3 ;  /* 0x0000001323007c0c */ /* 0x000fe4000bf66330 */
[----:B------:R-:W-:-:S02]  /*0950*/  @!P5 SHF.L.U32 R13, R12, 0x2, RZ ;  /* 0x000000020c0dd819 */ /* 0x000fc400000006ff */
[----:B------:R-:W-:Y:S02]  /*0960*/  @!P0 IADD3.X R5, R18, R5, RZ, P2, !PT ;  /* 0x0000000512058210 */ /* 0x000fe400017fe4ff */
[----:B------:R-:W-:Y:S02]  /*0970*/  ISETP.GT.U32.OR P3, PT, R59, 0xdf, P3 ;  /* 0x000000df3b00780c */ /* 0x000fe40001f64470 */
[----:B------:R-:W-:Y:S01]  /*0980*/  @!P5 SHF.L.U64.HI R12, R12, 0x2, R17 ;  /* 0x000000020c0cd819 */ /* 0x000fe20000010211 */
[----:B------:R-:W-:Y:S01]  /*0990*/  @!P4 IMAD R17, R0, R3, R15 ;  /* 0x000000030011c224 */ /* 0x000fe200078e020f */
[----:B0-----:R-:W-:Y:S01]  /*09a0*/  @!P5 IADD3 R8, P2, R13, R8, RZ ;  /* 0x000000080d08d210 */ /* 0x001fe20007f5e0ff */
[----:B------:R-:W-:Y:S01]  /*09b0*/  HFMA2.MMA R3, -RZ, RZ, 0, 0 ;  /* 0x00000000ff037435 */ /* 0x000fe200000001ff */
[----:B------:R-:W-:Y:S01]  /*09c0*/  IADD3 R18, R58, 0xa0, RZ ;  /* 0x000000a03a127810 */ /* 0x000fe20007ffe0ff */
[----:B------:R0:W5:Y:S01]  /*09d0*/  @!P0 LDG.E.64 R32, desc[UR12][R4.64] ;  /* 0x0000000c04208981 */ /* 0x000162000c1e1b00 */
[----:B------:R-:W-:-:S02]  /*09e0*/  @!P5 IADD3.X R9, R12, R9, RZ, P2, !PT ;  /* 0x000000090c09d210 */ /* 0x000fc400017fe4ff */
[----:B------:R-:W-:Y:S02]  /*09f0*/  ISETP.GE.U32.AND P2, PT, R18, UR18, PT ;  /* 0x0000001212007c0c */ /* 0x000fe4000bf46070 */
[----:B------:R-:W-:Y:S01]  /*0a00*/  SHF.R.S32.HI R29, RZ, 0x1f, R18 ;  /* 0x0000001fff1d7819 */ /* 0x000fe20000011412 */
[----:B------:R-:W2:Y:S01]  /*0a10*/  @!P3 LDC.64 R30, c[0x0][0x288] ;  /* 0x0000a200ff1ebb82 */ /* 0x000ea20000000a00 */
[----:B------:R-:W-:Y:S01]  /*0a20*/  @P1 IADD3 R24, P6, R23, R24, RZ ;  /* 0x0000001817181210 */ /* 0x000fe20007fde0ff */
[----:B------:R-:W5:Y:S01]  /*0a30*/  @!P5 LDG.E.64 R36, desc[UR12][R8.64] ;  /* 0x0000000c0824d981 */ /* 0x000f62000c1e1b00 */
[----:B------:R-:W-:Y:S02]  /*0a40*/  ISETP.GE.AND.EX P2, PT, R29, UR19, PT, P2 ;  /* 0x000000131d007c0c */ /* 0x000fe4000bf46320 */
[----:B------:R-:W-:Y:S02]  /*0a50*/  @P1 IADD3.X R25, R20, R25, RZ, P6, !PT ;  /* 0x0000001914191210 */ /* 0x000fe400037fe4ff */
[----:B-1----:R-:W-:Y:S01]  /*0a60*/  @!P5 IADD3 R6, P6, R13, R6, RZ ;  /* 0x000000060d06d210 */ /* 0x002fe20007fde0ff */
[----:B------:R-:W1:Y:S01]  /*0a70*/  @!P4 LDC.64 R22, c[0x0][0x228] ;  /* 0x00008a00ff16cb82 */ /* 0x000e620000000a00 */
[----:B------:R-:W-:-:S02]  /*0a80*/  @!P4 MOV R14, R64 ;  /* 0x00000040000ec202 */ /* 0x000fc40000000f00 */
[----:B------:R-:W-:Y:S02]  /*0a90*/  @!P4 MOV R15, R67 ;  /* 0x00000043000fc202 */ /* 0x000fe40000000f00 */
[----:B------:R-:W-:Y:S02]  /*0aa0*/  ISETP.GT.U32.OR P2, PT, R59, 0xdf, P2 ;  /* 0x000000df3b00780c */ /* 0x000fe40001744470 */
[----:B------:R-:W-:Y:S01]  /*0ab0*/  @!P5 IADD3.X R7, R12, R7, RZ, P6, !PT ;  /* 0x000000070c07d210 */ /* 0x000fe200037fe4ff */
[----:B------:R-:W-:Y:S01]  /*0ac0*/  @!P4 IMAD.WIDE.U32 R14, R0, R2, R14 ;  /* 0x00000002000ec225 */ /* 0x000fe200078e000e */
[----:B------:R-:W3:Y:S01]  /*0ad0*/  @!P4 LDC.64 R12, c[0x0][0x230] ;  /* 0x00008c00ff0ccb82 */ /* 0x000ee20000000a00 */
[----:B------:R-:W-:Y:S02]  /*0ae0*/  MOV R2, RZ ;  /* 0x000000ff00027202 */ /* 0x000fe40000000f00 */
[----:B------:R-:W-:Y:S02]  /*0af0*/  IADD3 R0, R58, 0xe0, RZ ;  /* 0x000000e03a007810 */ /* 0x000fe40007ffe0ff */
[----:B0-----:R-:W-:-:S02]  /*0b00*/  @!P4 IADD3 R5, R15, R17, RZ ;  /* 0x000000110f05c210 */ /* 0x001fc40007ffe0ff */
[----:B------:R0:W5:Y:S01]  /*0b10*/  @!P0 LDG.E.64 R2, desc[UR12][R10.64] ;  /* 0x0000000c0a028981 */ /* 0x000162000c1e1b00 */
[----:B------:R-:W-:Y:S01]  /*0b20*/  ISETP.GE.U32.AND P0, PT, R0, UR18, PT ;  /* 0x0000001200007c0c */ /* 0x000fe2000bf06070 */
[----:B--2---:R-:W-:Y:S01]  /*0b30*/  @!P3 IMAD R34, R35, R30, RZ ;  /* 0x0000001e2322b224 */ /* 0x004fe200078e02ff */
[----:B------:R-:W-:Y:S01]  /*0b40*/  SHF.R.S32.HI R4, RZ, 0x1f, R0 ;  /* 0x0000001fff047819 */ /* 0x000fe20000011400 */
[----:B------:R-:W-:Y:S01]  /*0b50*/  UIMAD.WIDE UR10, UR9, 0x8, UR10 ;  /* 0x00000008090a78a5 */ /* 0x000fe2000f8e020a */
[----:B------:R-:W-:Y:S01]  /*0b60*/  @!P4 SHF.L.U64.HI R20, R14, 0x2, R5 ;  /* 0x000000020e14c819 */ /* 0x000fe20000010205 */
[----:B------:R-:W2:Y:S01]  /*0b70*/  @!P3 LDC.64 R16, c[0x0][0x228] ;  /* 0x00008a00ff10bb82 */ /* 0x000ea20000000a00 */
[----:B------:R-:W-:Y:S02]  /*0b80*/  ISETP.GE.AND.EX P0, PT, R4, UR19, PT, P0 ;  /* 0x0000001304007c0c */ /* 0x000fe4000bf06300 */
[----:B------:R-:W-:-:S05]  /*0b90*/  CS2R R4, SRZ ;  /* 0x0000000000047805 */ /* 0x000fca000001ff00 */
[----:B0-----:R-:W0:Y:S01]  /*0ba0*/  @!P2 LDC.64 R10, c[0x0][0x288] ;  /* 0x0000a200ff0aab82 */ /* 0x001e220000000a00 */
[----:B------:R4:W5:Y:S01]  /*0bb0*/  @!P5 LDG.E.64 R4, desc[UR12][R6.64] ;  /* 0x0000000c0604d981 */ /* 0x000962000c1e1b00 */
[----:B------:R-:W-:Y:S01]  /*0bc0*/  @!P4 SHF.L.U32 R39, R14, 0x2, RZ ;  /* 0x000000020e27c819 */ /* 0x000fe200000006ff */
[----:B------:R-:W-:-:S03]  /*0bd0*/  @!P3 IMAD R35, R19, R31, R34 ;  /* 0x0000001f1323b224 */ /* 0x000fc600078e0222 */
[----:B---3--:R-:W-:Y:S02]  /*0be0*/  @!P4 IADD3 R12, P5, R39, R12, RZ ;  /* 0x0000000c270cc210 */ /* 0x008fe40007fbe0ff */
[----:B------:R-:W-:Y:S01]  /*0bf0*/  IADD3 R28, R58, 0xc0, RZ ;  /* 0x000000c03a1c7810 */ /* 0x000fe20007ffe0ff */
[----:B------:R-:W3:Y:S01]  /*0c00*/  @!P3 LDC.64 R14, c[0x0][0x230] ;  /* 0x00008c00ff0ebb82 */ /* 0x000ee20000000a00 */
[----:B----4-:R-:W-:Y:S02]  /*0c10*/  @!P3 MOV R6, R64 ;  /* 0x000000400006b202 */ /* 0x010fe40000000f00 */
[----:B------:R-:W-:Y:S02]  /*0c20*/  @!P3 MOV R7, R67 ;  /* 0x000000430007b202 */ /* 0x000fe40000000f00 */
[----:B------:R-:W-:-:S03]  /*0c30*/  @!P4 IADD3.X R13, R20, R13, RZ, P5, !PT ;  /* 0x0000000d140dc210 */ /* 0x000fc60002ffe4ff */
[----:B------:R-:W4:Y:S01]  /*0c40*/  @!P2 LDC.64 R44, c[0x0][0x230] ;  /* 0x00008c00ff2cab82 */ /* 0x000f220000000a00 */
[----:B------:R-:W-:Y:S01]  /*0c50*/  @!P3 IMAD.WIDE.U32 R30, R19, R30, R6 ;  /* 0x0000001e131eb225 */ /* 0x000fe200078e0006 */
[----:B-1----:R-:W-:-:S04]  /*0c60*/  @!P4 IADD3 R22, P5, R39, R22, RZ ;  /* 0x000000162716c210 */ /* 0x002fc80007fbe0ff */
[----:B------:R-:W-:Y:S01]  /*0c70*/  @!P3 IADD3 R19, R31, R35, RZ ;  /* 0x000000231f13b210 */ /* 0x000fe20007ffe0ff */
[----:B0-----:R-:W-:Y:S01]  /*0c80*/  @!P2 IMAD R29, R29, R10, RZ ;  /* 0x0000000a1d1da224 */ /* 0x001fe200078e02ff */
[----:B------:R-:W-:Y:S01]  /*0c90*/  @!P4 IADD3.X R23, R20, R23, RZ, P5, !PT ;  /* 0x000000171417c210 */ /* 0x000fe20002ffe4ff */
[----:B------:R-:W0:Y:S01]  /*0ca0*/  @!P2 LDC.64 R46, c[0x0][0x228] ;  /* 0x00008a00ff2eab82 */ /* 0x000e220000000a00 */
[C---:B------:R-:W-:Y:S02]  /*0cb0*/  @!P3 SHF.L.U32 R7, R30.reuse, 0x2, RZ ;  /* 0x000000021e07b819 */ /* 0x040fe400000006ff */
[----:B------:R-:W-:Y:S02]  /*0cc0*/  @!P3 SHF.L.U64.HI R20, R30, 0x2, R19 ;  /* 0x000000021e14b819 */ /* 0x000fe40000010213 */
[----:B------:R-:W-:Y:S02]  /*0cd0*/  @!P2 MOV R34, R64 ;  /* 0x000000400022a202 */ /* 0x000fe40000000f00 */
[----:B------:R-:W-:-:S02]  /*0ce0*/  @!P2 MOV R35, R67 ;  /* 0x000000430023a202 */ /* 0x000fc40000000f00 */
[----:B------:R-:W-:Y:S02]  /*0cf0*/  ISETP.GE.U32.AND P6, PT, R28, UR18, PT ;  /* 0x000000121c007c0c */ /* 0x000fe4000bfc6070 */
[----:B------:R-:W-:Y:S02]  /*0d00*/  SHF.R.S32.HI R21, RZ, 0x1f, R28 ;  /* 0x0000001fff157819 */ /* 0x000fe4000001141c */
[----:B------:R-:W-:Y:S02]  /*0d10*/  MOV R30, UR10 ;  /* 0x0000000a001e7c02 */ /* 0x000fe40008000f00 */
[----:B------:R-:W-:Y:S01]  /*0d20*/  MOV R31, UR11 ;  /* 0x0000000b001f7c02 */ /* 0x000fe20008000f00 */
[C---:B------:R-:W-:Y:S01]  /*0d30*/  @!P2 IMAD R29, R18.reuse, R11, R29 ;  /* 0x0000000b121da224 */ /* 0x040fe200078e021d */
[----:B------:R-:W-:Y:S01]  /*0d40*/  ISETP.GE.AND.EX P6, PT, R21, UR19, PT, P6 ;  /* 0x0000001315007c0c */ /* 0x000fe2000bfc6360 */
[----:B------:R-:W-:Y:S02]  /*0d50*/  @!P2 IMAD.WIDE.U32 R10, R18, R10, R34 ;  /* 0x0000000a120aa225 */ /* 0x000fe400078e0022 */
[----:B------:R1:W4:Y:S01]  /*0d60*/  LDG.E.64 R18, desc[UR12][R30.64] ;  /* 0x0000000c1e127981 */ /* 0x000322000c1e1b00 */
[----:B------:R-:W-:-:S02]  /*0d70*/  ISETP.GT.U32.OR P6, PT, R59, 0xdf, P6 ;  /* 0x000000df3b00780c */ /* 0x000fc400037c4470 */
[----:B------:R-:W-:Y:S02]  /*0d80*/  ISETP.GT.U32.OR P0, PT, R59, 0xdf, P0 ;  /* 0x000000df3b00780c */ /* 0x000fe40000704470 */
[----:B---3--:R-:W-:-:S09]  /*0d90*/  @!P3 IADD3 R14, P5, R7, R14, RZ ;  /* 0x0000000e070eb210 */ /* 0x008fd20007fbe0ff */
[----:B------:R-:W3:Y:S01]  /*0da0*/  @!P6 LDC.64 R8, c[0x0][0x288] ;  /* 0x0000a200ff08eb82 */ /* 0x000ee20000000a00 */
[----:B------:R-:W-:Y:S02]  /*0db0*/  @!P3 IADD3.X R15, R20, R15, RZ, P5, !PT ;  /* 0x0000000f140fb210 */ /* 0x000fe40002ffe4ff */
[----:B--2---:R-:W-:-:S05]  /*0dc0*/  @!P3 IADD3 R16, P5, R7, R16, RZ ;  /* 0x000000100710b210 */ /* 0x004fca0007fbe0ff */
[----:B------:R-:W2:Y:S01]  /*0dd0*/  @!P0 LDC.64 R6, c[0x0][0x288] ;  /* 0x0000a200ff068b82 */ /* 0x000ea20000000a00 */
[----:B------:R-:W-:Y:S02]  /*0de0*/  @!P2 IADD3 R11, R11, R29, RZ ;  /* 0x0000001d0b0ba210 */ /* 0x000fe40007ffe0ff */
[C---:B------:R-:W-:Y:S02]  /*0df0*/  @!P2 SHF.L.U32 R29, R10.reuse, 0x2, RZ ;  /* 0x000000020a1da819 */ /* 0x040fe400000006ff */
[----:B------:R-:W-:-:S03]  /*0e00*/  @!P2 SHF.L.U64.HI R34, R10, 0x2, R11 ;  /* 0x000000020a22a819 */ /* 0x000fc6000001020b */
[----:B------:R-:W1:Y:S01]  /*0e10*/  @!P6 LDC.64 R48, c[0x0][0x230] ;  /* 0x00008c00ff30eb82 */ /* 0x000e620000000a00 */
[----:B------:R-:W-:Y:S02]  /*0e20*/  @!P3 IADD3.X R17, R20, R17, RZ, P5, !PT ;  /* 0x000000111411b210 */ /* 0x000fe40002ffe4ff */
[----:B------:R-:W-:Y:S02]  /*0e30*/  @!P6 MOV R10, R64 ;  /* 0x00000040000ae202 */ /* 0x000fe40000000f00 */
[----:B------:R-:W-:Y:S01]  /*0e40*/  @!P6 MOV R11, R67 ;  /* 0x00000043000be202 */ /* 0x000fe20000000f00 */
[----:B---3--:R-:W-:Y:S02]  /*0e50*/  @!P6 IMAD R35, R21, R8, RZ ;  /* 0x000000081523e224 */ /* 0x008fe400078e02ff */
[----:B------:R-:W3:Y:S02]  /*0e60*/  @!P0 LDC.64 R38, c[0x0][0x230] ;  /* 0x00008c00ff268b82 */ /* 0x000ee40000000a00 */
[----:B------:R-:W-:-:S06]  /*0e70*/  @!P6 IMAD R35, R28, R9, R35 ;  /* 0x000000091c23e224 */ /* 0x000fcc00078e0223 */
[----:B------:R-:W3:Y:S01]  /*0e80*/  @!P6 LDC.64 R20, c[0x0][0x228] ;  /* 0x00008a00ff14eb82 */ /* 0x000ee20000000a00 */
[----:B------:R-:W-:Y:S01]  /*0e90*/  @!P6 IMAD.WIDE.U32 R8, R28, R8, R10 ;  /* 0x000000081c08e225 */ /* 0x000fe200078e000a */
[----:B------:R-:W-:Y:S02]  /*0ea0*/  SHF.R.S32.HI R11, RZ, 0x1f, R0 ;  /* 0x0000001fff0b7819 */ /* 0x000fe40000011400 */
[----:B----4-:R-:W-:Y:S02]  /*0eb0*/  @!P2 IADD3 R44, P5, R29, R44, RZ ;  /* 0x0000002c1d2ca210 */ /* 0x010fe40007fbe0ff */
[----:B------:R-:W-:Y:S02]  /*0ec0*/  @!P6 IADD3 R9, R9, R35, RZ ;  /* 0x000000230909e210 */ /* 0x000fe40007ffe0ff */
[----:B------:R-:W4:Y:S01]  /*0ed0*/  @!P0 LDC.64 R40, c[0x0][0x228] ;  /* 0x00008a00ff288b82 */ /* 0x000f220000000a00 */
[----:B--2---:R-:W-:Y:S01]  /*0ee0*/  @!P0 IMAD R28, R11, R6, RZ ;  /* 0x000000060b1c8224 */ /* 0x004fe200078e02ff */
[----:B------:R-:W-:-:S02]  /*0ef0*/  @!P2 IADD3.X R45, R34, R45, RZ, P5, !PT ;  /* 0x0000002d222da210 */ /* 0x000fc40002ffe4ff */
[C---:B------:R-:W-:Y:S02]  /*0f00*/  @!P6 SHF.L.U32 R11, R8.reuse, 0x2, RZ ;  /* 0x00000002080be819 */ /* 0x040fe400000006ff */
[----:B------:R-:W-:Y:S02]  /*0f10*/  @!P6 SHF.L.U64.HI R10, R8, 0x2, R9 ;  /* 0x00000002080ae819 */ /* 0x000fe40000010209 */
[----:B0-----:R-:W-:Y:S02]  /*0f20*/  @!P2 IADD3 R46, P5, R29, R46, RZ ;  /* 0x0000002e1d2ea210 */ /* 0x001fe40007fbe0ff */
[----:B------:R-:W-:Y:S02]  /*0f30*/  @!P0 MOV R8, R64 ;  /* 0x0000004000088202 */ /* 0x000fe40000000f00 */
[----:B------:R-:W-:Y:S01]  /*0f40*/  @!P0 MOV R9, R67 ;  /* 0x0000004300098202 */ /* 0x000fe20000000f00 */
[----:B------:R-:W-:Y:S01]  /*0f50*/  @!P0 IMAD R29, R0, R7, R28 ;  /* 0x00000007001d8224 */ /* 0x000fe200078e021c */
[----:B------:R-:W-:-:S02]  /*0f60*/  @!P2 IADD3.X R47, R34, R47, RZ, P5, !PT ;  /* 0x0000002f222fa210 */ /* 0x000fc40002ffe4ff */
[----:B-1----:R-:W-:Y:S01]  /*0f70*/  @!P6 IADD3 R48, P5, R11, R48, RZ ;  /* 0x000000300b30e210 */ /* 0x002fe20007fbe0ff */
[----:B------:R-:W-:-:S03]  /*0f80*/  @!P0 IMAD.WIDE.U32 R6, R0, R6, R8 ;  /* 0x0000000600068225 */ /* 0x000fc600078e0008 */
[----:B------:R-:W-:Y:S02]  /*0f90*/  @!P6 IADD3.X R49, R10, R49, RZ, P5, !PT ;  /* 0x000000310a31e210 */ /* 0x000fe40002ffe4ff */
[----:B---3--:R-:W-:Y:S02]  /*0fa0*/  @!P6 IADD3 R20, P5, R11, R20, RZ ;  /* 0x000000140b14e210 */ /* 0x008fe40007fbe0ff */
[----:B------:R-:W-:Y:S02]  /*0fb0*/  @!P0 IADD3 R9, R7, R29, RZ ;  /* 0x0000001d07098210 */ /* 0x000fe40007ffe0ff */
[----:B------:R-:W-:Y:S02]  /*0fc0*/  @!P0 SHF.L.U32 R7, R6, 0x2, RZ ;  /* 0x0000000206078819 */ /* 0x000fe400000006ff */
[----:B------:R-:W-:Y:S02]  /*0fd0*/  @!P6 IADD3.X R21, R10, R21, RZ, P5, !PT ;  /* 0x000000150a15e210 */ /* 0x000fe40002ffe4ff */
[----:B------:R-:W-:-:S02]  /*0fe0*/  @!P0 SHF.L.U64.HI R6, R6, 0x2, R9 ;  /* 0x0000000206068819 */ /* 0x000fc40000010209 */
[----:B------:R-:W-:-:S04]  /*0ff0*/  @!P0 IADD3 R38, P5, R7, R38, RZ ;  /* 0x0000002607268210 */ /* 0x000fc80007fbe0ff */
[C---:B------:R-:W-:Y:S02]  /*1000*/  @!P0 IADD3.X R39, R6.reuse, R39, RZ, P5, !PT ;  /* 0x0000002706278210 */ /* 0x040fe40002ffe4ff */
[----:B----4-:R-:W-:Y:S02]  /*1010*/  @!P0 IADD3 R40, P5, R7, R40, RZ ;  /* 0x0000002807288210 */ /* 0x010fe40007fbe0ff */
[----:B------:R-:W-:Y:S02]  /*1020*/  CS2R R34, SRZ ;  /* 0x0000000000227805 */ /* 0x000fe4000001ff00 */
[----:B------:R-:W-:Y:S02]  /*1030*/  CS2R R30, SRZ ;  /* 0x00000000001e7805 */ /* 0x000fe4000001ff00 */
[----:B------:R-:W-:Y:S02]  /*1040*/  @!P0 IADD3.X R41, R6, R41, RZ, P5, !PT ;  /* 0x0000002906298210 */ /* 0x000fe40002ffe4ff */
[----:B------:R-:W-:Y:S01]  /*1050*/  CS2R R6, SRZ ;  /* 0x0000000000067805 */ /* 0x000fe2000001ff00 */
[----:B------:R0:W5:Y:S05]  /*1060*/  @P1 LDG.E.64 R34, desc[UR12][R26.64] ;  /* 0x0000000c1a221981 */ /* 0x00016a000c1e1b00 */
[----:B------:R1:W5:Y:S04]  /*1070*/  @P1 LDG.E.64 R6, desc[UR12][R24.64] ;  /* 0x0000000c18061981 */ /* 0x000368000c1e1b00 */
[----:B------:R2:W5:Y:S01]  /*1080*/  @!P4 LDG.E.64 R30, desc[UR12][R12.64] ;  /* 0x0000000c0c1ec981 */ /* 0x000562000c1e1b00 */
[----:B0-----:R-:W-:-:S02]  /*1090*/  CS2R R26, SRZ ;  /* 0x00000000001a7805 */ /* 0x001fc4000001ff00 */
[----:B-1----:R-:W-:-:S04]  /*10a0*/  CS2R R24, SRZ ;  /* 0x0000000000187805 */ /* 0x002fc8000001ff00 */
[----:B------:R-:W5:Y:S01]  /*10b0*/  @!P2 LDG.E.64 R26, desc[UR12][R44.64] ;  /* 0x0000000c2c1aa981 */ /* 0x000f62000c1e1b00 */
[----:B--2---:R-:W-:-:S03]  /*10c0*/  CS2R R12, SRZ ;  /* 0x00000000000c7805 */ /* 0x004fc6000001ff00 */
[----:B------:R-:W5:Y:S04]  /*10d0*/  @!P6 LDG.E.64 R24, desc[UR12][R48.64] ;  /* 0x0000000c3018e981 */ /* 0x000f68000c1e1b00 */
[----:B------:R-:W5:Y:S01]  /*10e0*/  @!P2 LDG.E.64 R12, desc[UR12][R46.64] ;  /* 0x0000000c2e0ca981 */ /* 0x000f62000c1e1b00 */
[----:B------:R-:W-:Y:S02]  /*10f0*/  CS2R R8, SRZ ;  /* 0x0000000000087805 */ /* 0x000fe4000001ff00 */
[----:B------:R-:W-:-:S04]  /*1100*/  CS2R R10, SRZ ;  /* 0x00000000000a7805 */ /* 0x000fc8000001ff00 */
[----:B------:R0:W5:Y:S04]  /*1110*/  @!P4 LDG.E.64 R8, desc[UR12][R22.64] ;  /* 0x0000000c1608c981 */ /* 0x000168000c1e1b00 */
[----:B------:R1:W5:Y:S01]  /*1120*/  @!P3 LDG.E.64 R10, desc[UR12][R16.64] ;  /* 0x0000000c100ab981 */ /* 0x000362000c1e1b00 */
[----:B0-----:R-:W-:Y:S02]  /*1130*/  CS2R R22, SRZ ;  /* 0x0000000000167805 */ /* 0x001fe4000001ff00 */
[----:B-1----:R-:W-:-:S04]  /*1140*/  CS2R R16, SRZ ;  /* 0x0000000000107805 */ /* 0x002fc8000001ff00 */
[----:B------:R-:W5:Y:S04]  /*1150*/  @!P0 LDG.E.64 R22, desc[UR12][R38.64] ;  /* 0x0000000c26168981 */ /* 0x000f68000c1e1b00 */
[----:B------:R-:W5:Y:S01]  /*1160*/  @!P0 LDG.E.64 R16, desc[UR12][R40.64] ;  /* 0x0000000c28108981 */ /* 0x000f62000c1e1b00 */
[----:B------:R-:W-:Y:S01]  /*1170*/  CS2R R28, SRZ ;  /* 0x00000000001c7805 */ /* 0x000fe2000001ff00 */
[----:B------:R-:W-:-:S05]  /*1180*/  UMOV UR14, 0x3f800000 ;  /* 0x3f800000000e7882 */ /* 0x000fca0000000000 */
[----:B------:R0:W5:Y:S01]  /*1190*/  @!P3 LDG.E.64 R28, desc[UR12][R14.64] ;  /* 0x0000000c0e1cb981 */ /* 0x000162000c1e1b00 */
[----:B------:R-:W-:Y:S01]  /*11a0*/  BSSY B0, `(.L_x_1422) ;  /* 0x000001c000007945 */ /* 0x000fe20003800000 */
[----:B0-----:R-:W-:-:S06]  /*11b0*/  CS2R R14, SRZ ;  /* 0x00000000000e7805 */ /* 0x001fcc000001ff00 */
[----:B------:R0:W5:Y:S02]  /*11c0*/  @!P6 LDG.E.64 R14, desc[UR12][R20.64] ;  /* 0x0000000c140ee981 */ /* 0x000164000c1e1b00 */
[----:B0-----:R-:W-:Y:S02]  /*11d0*/  CS2R R20, SRZ ;  /* 0x0000000000147805 */ /* 0x001fe4000001ff00 */
[----:B------:R-:W-:-:S13]  /*11e0*/  R2UR UR11, R18 ;  /* 0x00000000120b72ca */ /* 0x000fda00000e0000 */
        /* <DEDUP_REMOVED lines=23> */
.L_x_1423:
[----:B------:R-:W-:Y:S05]  /*1360*/  BSYNC B0 ;  /* 0x0000000000007941 */ /* 0x000fea0003800000 */
.L_x_1422:
[----:B------:R-:W-:Y:S01]  /*1370*/  ISETP.NE.AND P5, PT, RZ, UR15, PT ;  /* 0x0000000fff007c0c */ /* 0x000fe2000bfa5270 */
[----:B-----5:R-:W-:Y:S01]  /*1380*/  FADD.FTZ R55, R34, -UR11 ;  /* 0x8000000b22377e21 */ /* 0x020fe20008010000 */
[----:B------:R-:W-:Y:S01]  /*1390*/  FADD.FTZ R52, R35, -UR11 ;  /* 0x8000000b23347e21 */ /* 0x000fe20008010000 */
[----:B------:R-:W-:Y:S01]  /*13a0*/  FADD.FTZ R50, R37, -UR11 ;  /* 0x8000000b25327e21 */ /* 0x000fe20008010000 */
[----:B------:R-:W-:Y:S01]  /*13b0*/  FADD.FTZ R36, R36, -UR11 ;  /* 0x8000000b24247e21 */ /* 0x000fe20008010000 */
        /* <DEDUP_REMOVED lines=16> */
[----:B-1----:R-:W-:-:S04]  /*14c0*/  FADD.FTZ R45, -R42, 1 ;  /* 0x3f8000002a2d7421 */ /* 0x002fc80000010100 */
[----:B------:R-:W-:Y:S01]  /*14d0*/  FFMA.FTZ R45, R34, R45, 1 ;  /* 0x3f800000222d7423 */ /* 0x000fe2000001002d */
[----:B------:R-:W-:Y:S01]  /*14e0*/  FMUL.FTZ R34, R7, R42 ;  /* 0x0000002a07227220 */ /* 0x000fe20000410000 */
[----:B0-----:R-:W-:Y:S01]  /*14f0*/  FADD.FTZ R43, -R39, 1 ;  /* 0x3f800000272b7421 */ /* 0x001fe20000010100 */
[----:B------:R-:W-:Y:S02]  /*1500*/  FMUL.FTZ R39, R6, R39 ;  /* 0x0000002706277220 */ /* 0x000fe40000410000 */
[----:B------:R-:W-:Y:S01]  /*1510*/  FMUL.FTZ R34, R34, R45 ;  /* 0x0000002d22227220 */ /* 0x000fe20000410000 */
[----:B------:R-:W-:-:S04]  /*1520*/  FFMA.FTZ R0, R0, R43, 1 ;  /* 0x3f80000000007423 */ /* 0x000fc8000001002b */
[----:B------:R-:W-:-:S07]  /*1530*/  FMUL.FTZ R37, R39, R0 ;  /* 0x0000000027257220 */ /* 0x000fce0000410000 */
.L_x_1424:
[----:B0-----:R-:W-:Y:S01]  /*1540*/  FMUL.FTZ R38, R37, R18 ;  /* 0x0000001225267220 */ /* 0x001fe20000410000 */
        /* <DEDUP_REMOVED lines=18> */
[----:B------:R-:W-:Y:S01]  /*1670*/  FMUL.FTZ R38, R5, R44 ;  /* 0x0000002c05267220 */ /* 0x000fe20000410000 */
[----:B-1----:R-:W-:Y:S01]  /*1680*/  FADD.FTZ R45, -R43, 1 ;  /* 0x3f8000002b2d7421 */ /* 0x002fe20000010100 */
[----:B------:R-:W-:-:S03]  /*1690*/  FMUL.FTZ R43, R4, R43 ;  /* 0x0000002b042b7220 */ /* 0x000fc60000410000 */
[----:B------:R-:W-:Y:S01]  /*16a0*/  FFMA.FTZ R0, R0, R45, 1 ;  /* 0x3f80000000007423 */ /* 0x000fe2000001002d */
[----:B------:R-:W-:-:S03]  /*16b0*/  FFMA.FTZ R45, R35, R46, 1 ;  /* 0x3f800000232d7423 */ /* 0x000fc6000001002e */
[----:B------:R-:W-:Y:S01]  /*16c0*/  FMUL.FTZ R35, R43, R0 ;  /* 0x000000002b237220 */ /* 0x000fe20000410000 */
[----:B------:R-:W-:-:S07]  /*16d0*/  FMUL.FTZ R0, R38, R45 ;  /* 0x0000002d26007220 */ /* 0x000fce0000410000 */
.L_x_1425:
[----:B------:R-:W-:Y:S01]  /*16e0*/  FFMA.FTZ R40, R52, R39, R41 ;  /* 0x0000002734287223 */ /* 0x000fe20000010029 */
[----:B------:R-:W-:Y:S01]  /*16f0*/  FMUL.FTZ R38, R35, R18 ;  /* 0x0000001223267220 */ /* 0x000fe20000410000 */
[----:B------:R-:W-:Y:S01]  /*1700*/  FADD.FTZ R41, R39, R36 ;  /* 0x0000002427297221 */ /* 0x000fe20000010000 */
[----:B------:R-:W-:Y:S01]  /*1710*/  FADD.FTZ R51, R32, -UR11 ;  /* 0x8000000b20337e21 */ /* 0x000fe20008010000 */
[----:B------:R-:W-:Y:S01]  /*1720*/  FADD.FTZ R48, R33, -UR11 ;  /* 0x8000000b21307e21 */ /* 0x000fe20008010000 */
[----:B------:R-:W-:Y:S01]  /*1730*/  FFMA.FTZ R39, R53, R38, R40 ;  /* 0x0000002635277223 */ /* 0x000fe20000010028 */
[----:B------:R-:W-:Y:S01]  /*1740*/  FADD.FTZ R38, R41, R38 ;  /* 0x0000002629267221 */ /* 0x000fe20000010000 */
[----:B------:R-:W-:Y:S01]  /*1750*/  MOV R36, R2 ;  /* 0x0000000200247202 */ /* 0x000fe20000000f00 */
[----:B------:R-:W-:Y:S01]  /*1760*/  FMUL.FTZ R51, R51, UR14 ;  /* 0x0000000e33337c20 */ /* 0x000fe20008410000 */
[----:B------:R-:W-:Y:S01]  /*1770*/  MOV R32, R3 ;  /* 0x0000000300207202 */ /* 0x000fe20000000f00 */
        /* <DEDUP_REMOVED lines=17> */
[----:B------:R-:W-:-:S03]  /*1890*/  FMUL.FTZ R44, R3, R44 ;  /* 0x0000002c032c7220 */ /* 0x000fc60000410000 */
[----:B------:R-:W-:Y:S01]  /*18a0*/  FFMA.FTZ R49, R36, R49, 1 ;  /* 0x3f80000024317423 */ /* 0x000fe20000010031 */
[----:B------:R-:W-:-:S03]  /*18b0*/  FMUL.FTZ R36, R45, R32 ;  /* 0x000000202d247220 */ /* 0x000fc60000410000 */
[----:B------:R-:W-:-:S07]  /*18c0*/  FMUL.FTZ R32, R44, R49 ;  /* 0x000000312c207220 */ /* 0x000fce0000410000 */
.L_x_1426:
        /* <DEDUP_REMOVED lines=27> */
[----:B------:R-:W-:-:S03]  /*1a80*/  FMUL.FTZ R44, R9, R44 ;  /* 0x0000002c092c7220 */ /* 0x000fc60000410000 */
[----:B------:R-:W-:Y:S01]  /*1a90*/  FFMA.FTZ R45, R30, R45, 1 ;  /* 0x3f8000001e2d7423 */ /* 0x000fe2000001002d */
[----:B------:R-:W-:-:S03]  /*1aa0*/  FMUL.FTZ R30, R31, R68 ;  /* 0x000000441f1e7220 */ /* 0x000fc60000410000 */
[----:B------:R-:W-:-:S07]  /*1ab0*/  FMUL.FTZ R31, R44, R45 ;  /* 0x0000002d2c1f7220 */ /* 0x000fce0000410000 */
.L_x_1427:
[----:B------:R-:W-:Y:S01]  /*1ac0*/  FFMA.FTZ R42, R48, R39, R33 ;  /* 0x00000027302a7223 */ /* 0x000fe20000010021 */
[----:B------:R-:W-:Y:S01]  /*1ad0*/  FMUL.FTZ R40, R30, R18 ;  /* 0x000000121e287220 */ /* 0x000fe20000410000 */
[----:B------:R-:W-:Y:S01]  /*1ae0*/  FADD.FTZ R39, R39, R38 ;  /* 0x0000002627277221 */ /* 0x000fe20000010000 */
[----:B------:R-:W-:Y:S01]  /*1af0*/  FMUL.FTZ R38, R31, R19 ;  /* 0x000000131f267220 */ /* 0x000fe20000410000 */
[----:B------:R-:W-:Y:S01]  /*1b00*/  FADD.FTZ R47, R28, -UR11 ;  /* 0x8000000b1c2f7e21 */ /* 0x000fe20008010000 */
[----:B------:R-:W-:Y:S01]  /*1b10*/  FFMA.FTZ R33, R49, R40, R42 ;  /* 0x0000002831217223 */ /* 0x000fe2000001002a */
[----:B------:R-:W-:Y:S01]  /*1b20*/  FADD.FTZ R39, R39, R40 ;  /* 0x0000002827277221 */ /* 0x000fe20000010000 */
[----:B------:R-:W-:Y:S01]  /*1b30*/  FADD.FTZ R44, R29, -UR11 ;  /* 0x8000000b1d2c7e21 */ /* 0x000fe20008010000 */
[----:B------:R-:W-:Y:S01]  /*1b40*/  MOV R28, R10 ;  /* 0x0000000a001c7202 */ /* 0x000fe20000000f00 */
[----:B------:R-:W-:Y:S01]  /*1b50*/  FFMA.FTZ R40, R46, R38, R33 ;  /* 0x000000262e287223 */ /* 0x000fe20000010021 */
[----:B------:R-:W-:Y:S01]  /*1b60*/  FADD.FTZ R33, R38, R39 ;  /* 0x0000002726217221 */ /* 0x000fe20000010000 */
[----:B------:R-:W-:Y:S01]  /*1b70*/  MOV R29, R11 ;  /* 0x0000000b001d7202 */ /* 0x000fe20000000f00 */
[----:B------:R-:W-:Y:S01]  /*1b80*/  FMUL.FTZ R47, R47, UR14 ;  /* 0x0000000e2f2f7c20 */ /* 0x000fe20008410000 */
        /* <DEDUP_REMOVED lines=22> */
.L_x_1428:
[----:B------:R-:W-:Y:S01]  /*1cf0*/  FMUL.FTZ R68, R28, R18 ;  /* 0x000000121c447220 */ /* 0x000fe20000410000 */
[----:B------:R-:W-:Y:S01]  /*1d00*/  FFMA.FTZ R38, R53, R35, R38 ;  /* 0x0000002335267223 */ /* 0x000fe20000010026 */
[----:B------:R-:W-:Y:S01]  /*1d10*/  FADD.FTZ R37, R42, R35 ;  /* 0x000000232a257221 */ /* 0x000fe20000010000 */
[----:B------:R-:W-:Y:S01]  /*1d20*/  FADD.FTZ R35, RZ, R34 ;  /* 0x00000022ff237221 */ /* 0x000fe20000010000 */
[----:B------:R-:W-:Y:S01]  /*1d30*/  FADD.FTZ R41, R33, R68 ;  /* 0x0000004421297221 */ /* 0x000fe20000010000 */
[----:B------:R-:W-:Y:S01]  /*1d40*/  FFMA.FTZ R33, R52, R34, RZ ;  /* 0x0000002234217223 */ /* 0x000fe200000100ff */
[----:B------:R-:W-:Y:S01]  /*1d50*/  FFMA.FTZ R39, R47, R68, R40 ;  /* 0x000000442f277223 */ /* 0x000fe20000010028 */
[----:B------:R-:W-:Y:S01]  /*1d60*/  FMUL.FTZ R34, R29, R19 ;  /* 0x000000131d227220 */ /* 0x000fe20000410000 */
[----:B------:R-:W-:Y:S01]  /*1d70*/  FADD.FTZ R45, R26, -UR11 ;  /* 0x8000000b1a2d7e21 */ /* 0x000fe20008010000 */
[----:B------:R-:W-:Y:S01]  /*1d80*/  FADD.FTZ R27, R27, -UR11 ;  /* 0x8000000b1b1b7e21 */ /* 0x000fe20008010000 */
[----:B------:R-:W-:Y:S01]  /*1d90*/  FFMA.FTZ R33, R50, R0, R33 ;  /* 0x0000000032217223 */ /* 0x000fe20000010021 */
[----:B------:R-:W-:Y:S01]  /*1da0*/  FADD.FTZ R35, R35, R0 ;  /* 0x0000000023237221 */ /* 0x000fe20000010000 */
[----:B------:R-:W-:Y:S01]  /*1db0*/  FFMA.FTZ R0, R44, R34, R39 ;  /* 0x000000222c007223 */ /* 0x000fe20000010027 */
[----:B------:R-:W-:Y:S01]  /*1dc0*/  FADD.FTZ R39, R34, R41 ;  /* 0x0000002922277221 */ /* 0x000fe20000010000 */
[----:B------:R-:W-:Y:S01]  /*1dd0*/  MOV R34, R12 ;  /* 0x0000000c00227202 */ /* 0x000fe20000000f00 */
[----:B------:R-:W-:Y:S01]  /*1de0*/  FMUL.FTZ R45, R45, UR14 ;  /* 0x0000000e2d2d7c20 */ /* 0x000fe20008410000 */
[----:B------:R-:W-:Y:S01]  /*1df0*/  MOV R26, R13 ;  /* 0x0000000d001a7202 */ /* 0x000fe20000000f00 */
        /* <DEDUP_REMOVED lines=15> */
[----:B-1----:R-:W-:-:S03]  /*1ef0*/  FADD.FTZ R26, -R68, 1 ;  /* 0x3f800000441a7421 */ /* 0x002fc60000010100 */
[----:B------:R-:W-:Y:S01]  /*1f00*/  FMUL.FTZ R34, R34, R63 ;  /* 0x0000003f22227220 */ /* 0x000fe20000410000 */
[----:B------:R-:W-:Y:S01]  /*1f10*/  FFMA.FTZ R27, R27, R26, 1 ;  /* 0x3f8000001b1b7423 */ /* 0x000fe2000001001a */
[----:B------:R-:W-:-:S04]  /*1f20*/  FMUL.FTZ R26, R13, R68 ;  /* 0x000000440d1a7220 */ /* 0x000fc80000410000 */
[----:B------:R-:W-:-:S07]  /*1f30*/  FMUL.FTZ R26, R26, R27 ;  /* 0x0000001b1a1a7220 */ /* 0x000fce0000410000 */
.L_x_1429:
[----:B------:R-:W-:Y:S01]  /*1f40*/  FMUL.FTZ R40, R34, R18 ;  /* 0x0000001222287220 */ /* 0x000fe20000410000 */
[----:B------:R-:W-:Y:S01]  /*1f50*/  FADD.FTZ R27, R37, R36 ;  /* 0x00000024251b7221 */ /* 0x000fe20000010000 */
[----:B------:R-:W-:Y:S01]  /*1f60*/  FFMA.FTZ R36, R51, R36, R38 ;  /* 0x0000002433247223 */ /* 0x000fe20000010026 */
[----:B------:R-:W-:Y:S01]  /*1f70*/  FMUL.FTZ R38, R26, R19 ;  /* 0x000000131a267220 */ /* 0x000fe20000410000 */
[----:B------:R-:W-:Y:S01]  /*1f80*/  FFMA.FTZ R37, R45, R40, R0 ;  /* 0x000000282d257223 */ /* 0x000fe20000010000 */
[----:B------:R-:W-:Y:S01]  /*1f90*/  FADD.FTZ R25, R25, -UR11 ;  /* 0x8000000b19197e21 */ /* 0x000fe20008010000 */
[----:B------:R-:W-:Y:S01]  /*1fa0*/  FADD.FTZ R39, R39, R40 ;  /* 0x0000002827277221 */ /* 0x000fe20000010000 */
[----:B------:R-:W-:Y:S01]  /*1fb0*/  FADD.FTZ R43, R24, -UR11 ;  /* 0x8000000b182b7e21 */ /* 0x000fe20008010000 */
[----:B------:R-:W-:Y:S01]  /*1fc0*/  FFMA.FTZ R0, R42, R38, R37 ;  /* 0x000000262a007223 */ /* 0x000fe20000010025 */
[----:B------:R-:W-:Y:S01]  /*1fd0*/  FMUL.FTZ R40, R25, UR14 ;  /* 0x0000000e19287c20 */ /* 0x000fe20008410000 */
        /* <DEDUP_REMOVED lines=23> */
.L_x_1430:
[----:B------:R-:W-:Y:S01]  /*2150*/  FMUL.FTZ R38, R24, R18 ;  /* 0x0000001218267220 */ /* 0x000fe20000410000 */
[----:B------:R-:W-:-:S03]  /*2160*/  FADD.FTZ R22, R22, -UR11 ;  /* 0x8000000b16167e21 */ /* 0x000fc60008010000 */
[----:B------:R-:W-:Y:S01]  /*2170*/  FFMA.FTZ R39, R43, R38, R0 ;  /* 0x000000262b277223 */ /* 0x000fe20000010000 */
[----:B------:R-:W-:Y:S01]  /*2180*/  FADD.FTZ R0, R37, R38 ;  /* 0x0000002625007221 */ /* 0x000fe20000010000 */
[----:B------:R-:W-:Y:S01]  /*2190*/  FMUL.FTZ R37, R25, R19 ;  /* 0x0000001319257220 */ /* 0x000fe20000410000 */
[----:B------:R-:W-:Y:S01]  /*21a0*/  FMUL.FTZ R41, R22, UR14 ;  /* 0x0000000e16297c20 */ /* 0x000fe20008410000 */
[----:B------:R-:W-:Y:S02]  /*21b0*/  MOV R22, R16 ;  /* 0x0000001000167202 */ /* 0x000fe40000000f00 */
[----:B------:R-:W-:Y:S01]  /*21c0*/  FFMA.FTZ R38, R40, R37, R39 ;  /* 0x0000002528267223 */ /* 0x000fe20000010027 */
[----:B------:R-:W-:Y:S01]  /*21d0*/  FADD.FTZ R37, R37, R0 ;  /* 0x0000000025257221 */ /* 0x000fe20000010000 */
[----:B------:R-:W-:Y:S01]  /*21e0*/  FADD.FTZ R0, R23, -UR11 ;  /* 0x8000000b17007e21 */ /* 0x000fe20008010000 */
[----:B------:R-:W-:-:S03]  /*21f0*/  MOV R39, R17 ;  /* 0x0000001100277202 */ /* 0x000fc60000000f00 */
        /* <DEDUP_REMOVED lines=20> */
.L_x_1431:
[----:B------:R-:W-:Y:S01]  /*2340*/  FMUL.FTZ R68, R22, R18 ;  /* 0x0000001216447220 */ /* 0x000fe20000410000 */
[----:B------:R-:W-:Y:S01]  /*2350*/  ISETP.GT.AND P0, PT, R56, 0x1e, PT ;  /* 0x0000001e3800780c */ /* 0x000fe20003f04270 */
[----:B------:R-:W-:Y:S01]  /*2360*/  FFMA.FTZ R33, R48, R32, R33 ;  /* 0x0000002030217223 */ /* 0x000fe20000010021 */
[----:B------:R-:W-:Y:S01]  /*2370*/  FADD.FTZ R27, R27, R30 ;  /* 0x0000001e1b1b7221 */ /* 0x000fe20000010000 */
[----:B------:R-:W-:Y:S01]  /*2380*/  FFMA.FTZ R23, R41, R68, R38 ;  /* 0x0000004429177223 */ /* 0x000fe20000010026 */
[----:B------:R-:W-:Y:S01]  /*2390*/  FMUL.FTZ R38, R39, R19 ;  /* 0x0000001327267220 */ /* 0x000fe20000410000 */
[----:B------:R-:W-:Y:S01]  /*23a0*/  FADD.FTZ R61, R37, R68 ;  /* 0x00000044253d7221 */ /* 0x000fe20000010000 */
[----:B------:R-:W-:Y:S01]  /*23b0*/  FFMA.FTZ R36, R49, R30, R36 ;  /* 0x0000001e31247223 */ /* 0x000fe20000010024 */
[----:B------:R-:W0:Y:S01]  /*23c0*/  S2UR UR17, SR_CgaCtaId ;  /* 0x00000000001179c3 */ /* 0x000e220000008800 */
[----:B------:R-:W-:Y:S01]  /*23d0*/  FFMA.FTZ R37, R0, R38, R23 ;  /* 0x0000002600257223 */ /* 0x000fe20000010017 */
[----:B------:R-:W-:Y:S01]  /*23e0*/  FADD.FTZ R23, R38, R61 ;  /* 0x0000003d26177221 */ /* 0x000fe20000010000 */
[----:B------:R-:W-:Y:S01]  /*23f0*/  FFMA.FTZ R33, R46, R31, R33 ;  /* 0x0000001f2e217223 */ /* 0x000fe20000010021 */
[----:B------:R-:W-:Y:S01]  /*2400*/  FADD.FTZ R27, R27, R28 ;  /* 0x0000001c1b1b7221 */ /* 0x000fe20000010000 */
[----:B------:R-:W-:Y:S01]  /*2410*/  FFMA.FTZ R36, R47, R28, R36 ;  /* 0x0000001c2f247223 */ /* 0x000fe20000010024 */
[----:B------:R-:W1:Y:S01]  /*2420*/  SHFL.DOWN PT, R38, R37, 0x1, 0x1f ;  /* 0x08201f0025267f89 */ /* 0x000e6200000e0000 */
[----:B------:R-:W-:Y:S01]  /*2430*/  FFMA.FTZ R33, R44, R29, R33 ;  /* 0x0000001d2c217223 */ /* 0x000fe20000010021 */
[----:B------:R-:W-:Y:S01]  /*2440*/  UMOV UR11, 0x400 ;  /* 0x00000400000b7882 */ /* 0x000fe20000000000 */
[----:B------:R-:W-:Y:S01]  /*2450*/  FADD.FTZ R27, R27, R34 ;  /* 0x000000221b1b7221 */ /* 0x000fe20000010000 */
[----:B------:R-:W2:Y:S01]  /*2460*/  SHFL.DOWN PT, R68, R23, 0x1, 0x1f ;  /* 0x08201f0017447f89 */ /* 0x000ea200000e0000 */
[----:B------:R-:W-:Y:S01]  /*2470*/  UIADD3 UR10, UR11, 0x50, URZ ;  /* 0x000000500b0a7890 */ /* 0x000fe2000fffe03f */
[----:B------:R-:W-:Y:S01]  /*2480*/  FFMA.FTZ R36, R45, R34, R36 ;  /* 0x000000222d247223 */ /* 0x000fe20000010024 */
[----:B------:R-:W-:Y:S01]  /*2490*/  FFMA.FTZ R33, R42, R26, R33 ;  /* 0x0000001a2a217223 */ /* 0x000fe20000010021 */
[----:B------:R-:W-:Y:S01]  /*24a0*/  FADD.FTZ R27, R27, R24 ;  /* 0x000000181b1b7221 */ /* 0x000fe20000010000 */
[----:B------:R-:W-:Y:S01]  /*24b0*/  ISETP.NE.AND P2, PT, R59, RZ, PT ;  /* 0x000000ff3b00720c */ /* 0x000fe20003f45270 */
[----:B------:R-:W-:Y:S01]  /*24c0*/  FFMA.FTZ R36, R43, R24, R36 ;  /* 0x000000182b247223 */ /* 0x000fe20000010024 */
[----:B------:R-:W-:Y:S01]  /*24d0*/  FFMA.FTZ R33, R40, R25, R33 ;  /* 0x0000001928217223 */ /* 0x000fe20000010021 */
[----:B------:R-:W-:Y:S01]  /*24e0*/  BSSY B0, `(.L_x_1432) ;  /* 0x0000039000007945 */ /* 0x000fe20003800000 */
[----:B------:R-:W-:Y:S01]  /*24f0*/  ISETP.GT.U32.AND P3, PT, R59, 0x6, PT ;  /* 0x000000063b00780c */ /* 0x000fe20003f64070 */
[----:B------:R-:W-:Y:S01]  /*2500*/  FFMA.FTZ R24, R41, R22, R36 ;  /* 0x0000001629187223 */ /* 0x000fe20000010024 */
[----:B0-----:R-:W-:Y:S01]  /*2510*/  ULEA UR10, UR17, UR10, 0x18 ;  /* 0x0000000a110a7291 */ /* 0x001fe2000f8ec03f */
[----:B-1----:R-:W-:-:S05]  /*2520*/  @!P0 FADD.FTZ R37, R37, R38 ;  /* 0x0000002625258221 */ /* 0x002fca0000010000 */
[----:B------:R-:W-:Y:S01]  /*2530*/  LEA R61, R59, UR10, 0x4 ;  /* 0x0000000a3b3d7c11 */ /* 0x000fe2000f8e20ff */
[----:B--2---:R-:W-:Y:S01]  /*2540*/  @!P0 FADD.FTZ R23, R23, R68 ;  /* 0x0000004417178221 */ /* 0x004fe20000010000 */
        /* <DEDUP_REMOVED lines=14> */
[----:B------:R-:W-:Y:S01]  /*2630*/  FADD.FTZ R38, R35, R32 ;  /* 0x0000002023267221 */ /* 0x000fe20000010000 */
[----:B-1----:R-:W-:-:S03]  /*2640*/  @!P0 FADD.FTZ R23, R23, R68 ;  /* 0x0000004417178221 */ /* 0x002fc60000010000 */
[----:B------:R-:W0:Y:S01]  /*2650*/  SHFL.DOWN PT, R30, R37, 0x10, 0x1f ;  /* 0x0a001f00251e7f89 */ /* 0x000e2200000e0000 */
[----:B------:R-:W-:Y:S01]  /*2660*/  ISETP.GT.AND P0, PT, R56, 0xf, PT ;  /* 0x0000000f3800780c */ /* 0x000fe20003f04270 */
[----:B------:R-:W-:Y:S02]  /*2670*/  FADD.FTZ R38, R38, R31 ;  /* 0x0000001f26267221 */ /* 0x000fe40000010000 */
[----:B------:R-:W1:Y:S02]  /*2680*/  SHFL.DOWN PT, R32, R23, 0x10, 0x1f ;  /* 0x0a001f0017207f89 */ /* 0x000e6400000e0000 */
[----:B------:R-:W-:-:S04]  /*2690*/  FADD.FTZ R31, R38, R29 ;  /* 0x0000001d261f7221 */ /* 0x000fc80000010000 */
[----:B------:R-:W-:Y:S01]  /*26a0*/  FADD.FTZ R28, R31, R26 ;  /* 0x0000001a1f1c7221 */ /* 0x000fe20000010000 */
[----:B------:R-:W-:-:S03]  /*26b0*/  FADD.FTZ R26, R27, R22 ;  /* 0x000000161b1a7221 */ /* 0x000fc60000010000 */
[----:B------:R-:W-:Y:S01]  /*26c0*/  FADD.FTZ R28, R28, R25 ;  /* 0x000000191c1c7221 */ /* 0x000fe20000010000 */
[----:B------:R-:W-:-:S03]  /*26d0*/  FFMA.FTZ R25, R0, R39, R33 ;  /* 0x0000002700197223 */ /* 0x000fc60000010021 */
[----:B------:R-:W-:-:S05]  /*26e0*/  FADD.FTZ R27, R28, R39 ;  /* 0x000000271c1b7221 */ /* 0x000fca0000010000 */
[----:B------:R2:W-:Y:S01]  /*26f0*/  STS.128 [R61], R24 ;  /* 0x000000183d007388 */ /* 0x0005e20000000c00 */
[----:B0-----:R-:W-:Y:S01]  /*2700*/  @!P0 FADD.FTZ R37, R37, R30 ;  /* 0x0000001e25258221 */ /* 0x001fe20000010000 */
[----:B-1----:R-:W-:Y:S01]  /*2710*/  @!P0 FADD.FTZ R23, R23, R32 ;  /* 0x0000002017178221 */ /* 0x002fe20000010000 */
[----:B------:R-:W-:-:S03]  /*2720*/  ISETP.NE.AND P0, PT, R56, RZ, PT ;  /* 0x000000ff3800720c */ /* 0x000fc60003f05270 */
[----:B------:R-:W-:-:S10]  /*2730*/  MOV R22, R37 ;  /* 0x0000002500167202 */ /* 0x000fd40000000f00 */
[----:B------:R2:W-:Y:S01]  /*2740*/  @!P0 STS.64 [R54+0x8], R22 ;  /* 0x0000081636008388 */ /* 0x0005e20000000a00 */
[----:B------:R-:W-:Y:S06]  /*2750*/  BAR.SYNC.DEFER_BLOCKING 0x0 ;  /* 0x0000000000007b1d */ /* 0x000fec0000010000 */
[----:B------:R-:W-:Y:S05]  /*2760*/  @P2 BRA `(.L_x_1433) ;  /* 0x0000000000402947 */ /* 0x000fea0003800000 */
[----:B------:R-:W-:-:S09]  /*2770*/  ULEA UR10, UR17, UR11, 0x18 ;  /* 0x0000000b110a7291 */ /* 0x000fd2000f8ec03f */
[----:B------:R-:W0:Y:S04]  /*2780*/  LDS.128 R28, [UR10+0x10] ;  /* 0x0000100aff1c7984 */ /* 0x000e280008000c00 */
[----:B------:R-:W1:Y:S04]  /*2790*/  LDS.128 R32, [UR10+0x20] ;  /* 0x0000200aff207984 */ /* 0x000e680008000c00 */
[----:B------:R-:W3:Y:S01]  /*27a0*/  LDS.128 R36, [UR10+0x30] ;  /* 0x0000300aff247984 */ /* 0x000ee20008000c00 */
[----:B0-----:R-:W-:Y:S01]  /*27b0*/  FADD.FTZ R63, R22, R28 ;  /* 0x0000001c163f7221 */ /* 0x001fe20000010000 */
[----:B--2---:R-:W-:-:S03]  /*27c0*/  FADD.FTZ R22, R23, R29 ;  /* 0x0000001d17167221 */ /* 0x004fc60000010000 */
[----:B------:R-:W-:Y:S01]  /*27d0*/  FADD.FTZ R63, R63, R30 ;  /* 0x0000001e3f3f7221 */ /* 0x000fe20000010000 */
[----:B------:R-:W-:-:S03]  /*27e0*/  FADD.FTZ R22, R22, R31 ;  /* 0x0000001f16167221 */ /* 0x000fc60000010000 */
[----:B-1----:R-:W-:Y:S01]  /*27f0*/  FADD.FTZ R63, R63, R32 ;  /* 0x000000203f3f7221 */ /* 0x002fe20000010000 */
[----:B------:R-:W-:-:S03]  /*2800*/  FADD.FTZ R22, R22, R33 ;  /* 0x0000002116167221 */ /* 0x000fc60000010000 */
[----:B------:R-:W-:Y:S01]  /*2810*/  FADD.FTZ R63, R63, R34 ;  /* 0x000000223f3f7221 */ /* 0x000fe20000010000 */
[----:B------:R-:W-:-:S03]  /*2820*/  FADD.FTZ R22, R22, R35 ;  /* 0x0000002316167221 */ /* 0x000fc60000010000 */
[----:B---3--:R-:W-:Y:S01]  /*2830*/  FADD.FTZ R63, R63, R36 ;  /* 0x000000243f3f7221 */ /* 0x008fe20000010000 */
[----:B------:R-:W-:-:S03]  /*2840*/  FADD.FTZ R28, R22, R37 ;  /* 0x00000025161c7221 */ /* 0x000fc60000010000 */
[----:B------:R-:W-:Y:S01]  /*2850*/  FADD.FTZ R22, R63, R38 ;  /* 0x000000263f167221 */ /* 0x000fe20000010000 */
[----:B------:R-:W-:-:S07]  /*2860*/  FADD.FTZ R23, R28, R39 ;  /* 0x000000271c177221 */ /* 0x000fce0000010000 */
.L_x_1433:
[----:B------:R-:W-:Y:S05]  /*2870*/  BSYNC B0 ;  /* 0x0000000000007941 */ /* 0x000fea0003800000 */
.L_x_1432:
[----:B------:R-:W-:Y:S06]  /*2880*/  BAR.SYNC.DEFER_BLOCKING 0x0 ;  /* 0x0000000000007b1d */ /* 0x000fec0000010000 */
[----:B------:R-:W-:Y:S04]  /*2890*/  BSSY B0, `(.L_x_1434) ;  /* 0x000009d000007945 */ /* 0x000fe80003800000 */
[----:B------:R-:W-:Y:S05]  /*28a0*/  @P3 BRA `(.L_x_1435) ;  /* 0x00000008006c3947 */ /* 0x000fea0003800000 */
[----:B------:R-:W0:Y:S04]  /*28b0*/  LDS.128 R36, [R61+0x70] ;  /* 0x000070003d247984 */ /* 0x000e280000000c00 */
[----:B------:R-:W1:Y:S04]  /*28c0*/  LDS.128 R32, [R61+0xe0] ;  /* 0x0000e0003d207984 */ /* 0x000e680000000c00 */
[----:B------:R-:W3:Y:S01]  /*28d0*/  LDS.128 R28, [R61+0x150] ;  /* 0x000150003d1c7984 */ /* 0x000ee20000000c00 */
[----:B0-----:R-:W-:Y:S01]  /*28e0*/  FADD.FTZ R63, R24, R36 ;  /* 0x00000024183f7221 */ /* 0x001fe20000010000 */
[----:B------:R-:W-:Y:S01]  /*28f0*/  FADD.FTZ R36, R25, R37 ;  /* 0x0000002519247221 */ /* 0x000fe20000010000 */
[----:B------:R-:W-:Y:S01]  /*2900*/  FADD.FTZ R37, R26, R38 ;  /* 0x000000261a257221 */ /* 0x000fe20000010000 */
[----:B------:R-:W-:Y:S01]  /*2910*/  FADD.FTZ R38, R27, R39 ;  /* 0x000000271b267221 */ /* 0x000fe20000010000 */
[----:B-1----:R-:W-:Y:S01]  /*2920*/  FADD.FTZ R63, R63, R32 ;  /* 0x000000203f3f7221 */ /* 0x002fe20000010000 */
[----:B--2---:R-:W0:Y:S01]  /*2930*/  LDS.128 R24, [R61+0x1c0] ;  /* 0x0001c0003d187984 */ /* 0x004e220000000c00 */
[----:B------:R-:W-:Y:S01]  /*2940*/  FADD.FTZ R36, R36, R33 ;  /* 0x0000002124247221 */ /* 0x000fe20000010000 */
[----:B------:R-:W-:Y:S01]  /*2950*/  FADD.FTZ R37, R37, R34 ;  /* 0x0000002225257221 */ /* 0x000fe20000010000 */
[----:B------:R-:W-:Y:S01]  /*2960*/  FADD.FTZ R38, R38, R35 ;  /* 0x0000002326267221 */ /* 0x000fe20000010000 */
[----:B---3--:R-:W-:Y:S01]  /*2970*/  FADD.FTZ R63, R63, R28 ;  /* 0x0000001c3f3f7221 */ /* 0x008fe20000010000 */
[----:B------:R-:W-:Y:S01]  /*2980*/  FADD.FTZ R36, R36, R29 ;  /* 0x0000001d24247221 */ /* 0x000fe20000010000 */
[----:B------:R-:W-:Y:S01]  /*2990*/  FADD.FTZ R39, R37, R30 ;  /* 0x0000001e25277221 */ /* 0x000fe20000010000 */
[----:B------:R-:W-:Y:S01]  /*29a0*/  FADD.FTZ R38, R38, R31 ;  /* 0x0000001f26267221 */ /* 0x000fe20000010000 */
[----:B------:R-:W-:Y:S04]  /*29b0*/  LDS.128 R32, [R61+0x2a0] ;  /* 0x0002a0003d207984 */ /* 0x000fe80000000c00 */
[----:B------:R-:W1:Y:S01]  /*29c0*/  LDS.128 R28, [R61+0x230] ;  /* 0x000230003d1c7984 */ /* 0x000e620000000c00 */
[----:B0-----:R-:W-:Y:S01]  /*29d0*/  FADD.FTZ R37, R63, R24 ;  /* 0x000000183f257221 */ /* 0x001fe20000010000 */
[----:B------:R-:W-:Y:S01]  /*29e0*/  FADD.FTZ R36, R36, R25 ;  /* 0x0000001924247221 */ /* 0x000fe20000010000 */
[----:B------:R-:W-:Y:S01]  /*29f0*/  FADD.FTZ R39, R39, R26 ;  /* 0x0000001a27277221 */ /* 0x000fe20000010000 */
[----:B------:R-:W-:-:S02]  /*2a00*/  FADD.FTZ R38, R38, R27 ;  /* 0x0000001b26267221 */ /* 0x000fc40000010000 */
        /* <DEDUP_REMOVED lines=9> */
[----:B------:R-:W-:Y:S02]  /*2aa0*/  FADD.FTZ R38, R38, R35 ;  /* 0x0000002326267221 */ /* 0x000fe40000010000 */
[----:B------:R-:W2:Y:S01]  /*2ab0*/  LDS.128 R32, [R61+0x3f0] ;  /* 0x0003f0003d207984 */ /* 0x000ea20000000c00 */
        /* <DEDUP_REMOVED lines=118> */
[----:B0-----:R-:W-:Y:S01]  /*3220*/  FADD.FTZ R25, R26, R37 ;  /* 0x000000251a197221 */ /* 0x001fe20000010000 */
[----:B------:R-:W-:Y:S01]  /*3230*/  FADD.FTZ R26, R27, R38 ;  /* 0x000000261b1a7221 */ /* 0x000fe20000010000 */
[----:B------:R-:W-:Y:S01]  /*3240*/  FADD.FTZ R24, R63, R36 ;  /* 0x000000243f187221 */ /* 0x000fe20000010000 */
[----:B------:R-:W-:-:S07]  /*3250*/  FADD.FTZ R27, R68, R39 ;  /* 0x00000027441b7221 */ /* 0x000fce0000010000 */
.L_x_1435:
[----:B------:R-:W-:Y:S05]  /*3260*/  BSYNC B0 ;  /* 0x0000000000007941 */ /* 0x000fea0003800000 */
.L_x_1434:
[----:B------:R-:W0:Y:S01]  /*3270*/  LDC R32, c[0x0][0xc] ;  /* 0x00000300ff207b82 */ /* 0x000e220000000800 */
[----:B------:R-:W-:Y:S01]  /*3280*/  IMAD R29, R62, 0x7, R59 ;  /* 0x000000073e1d7824 */ /* 0x000fe200078e023b */
[----:B------:R-:W-:Y:S06]  /*3290*/  BSSY B0, `(.L_x_1436) ;  /* 0x0000012000007945 */ /* 0x000fec0003800000 */
[----:B------:R-:W1:Y:S01]  /*32a0*/  LDC.64 R30, c[0x0][0x268] ;  /* 0x00009a00ff1e7b82 */ /* 0x000e620000000a00 */
[----:B0-----:R-:W-:Y:S01]  /*32b0*/  ISETP.GE.U32.AND P0, PT, R32, 0x2, PT ;  /* 0x000000022000780c */ /* 0x001fe20003f06070 */
[----:B-1----:R-:W-:Y:S01]  /*32c0*/  IMAD.WIDE R30, R29, 0x4, R30 ;  /* 0x000000041d1e7825 */ /* 0x002fe200078e021e */
[----:B------:R-:W-:Y:S11]  /*32d0*/  @P3 BRA `(.L_x_1437) ;  /* 0x0000000000343947 */ /* 0x000ff60003800000 */
[----:B------:R-:W0:Y:S01]  /*32e0*/  LDC.64 R28, c[0x0][0x288] ;  /* 0x0000a200ff1c7b82 */ /* 0x000e220000000a00 */
        /* <DEDUP_REMOVED lines=8> */
[----:B0-----:R-:W-:-:S04]  /*3370*/  LEA R36, P4, R28, R30, 0x2 ;  /* 0x0000001e1c247211 */ /* 0x001fc800078810ff */
[----:B------:R-:W-:-:S05]  /*3380*/  LEA.HI.X R37, R28, R31, R29, 0x2, P4 ;  /* 0x0000001f1c257211 */ /* 0x000fca00020f141d */
[----:B------:R1:W-:Y:S04]  /*3390*/  REDG.E.ADD.F32.FTZ.RN.STRONG.GPU desc[UR12][R36.64], R26 ;  /* 0x0000001a240079a6 */ /* 0x0003e8000c10f38c */
[----:B------:R1:W-:Y:S02]  /*33a0*/  REDG.E.ADD.F32.FTZ.RN.STRONG.GPU desc[UR12][R34.64], R27 ;  /* 0x0000001b220079a6 */ /* 0x0003e4000c10f38c */
.L_x_1437:
[----:B------:R-:W-:Y:S05]  /*33b0*/  BSYNC B0 ;  /* 0x0000000000007941 */ /* 0x000fea0003800000 */
.L_x_1436:
[----:B------:R-:W-:Y:S05]  /*33c0*/  @!P0 BRA `(.L_x_1438) ;  /* 0x0000001000908947 */ /* 0x000fea0003800000 */
[----:B-1----:R-:W0:Y:S01]  /*33d0*/  LDC R34, c[0x0][0x10] ;  /* 0x00000400ff227b82 */ /* 0x002e220000000800 */
[----:B------:R-:W1:Y:S01]  /*33e0*/  S2R R33, SR_CTAID.Y ;  /* 0x0000000000217919 */ /* 0x000e620000002600 */
[----:B------:R-:W-:-:S06]  /*33f0*/  ULOP3.LUT UR10, UR4, 0x1, URZ, 0xc0, !UPT ;  /* 0x00000001040a7892 */ /* 0x000fcc000f8ec03f */
[----:B--2---:R-:W2:Y:S08]  /*3400*/  LDC.64 R24, c[0x0][0x258] ;  /* 0x00009600ff187b82 */ /* 0x004eb00000000a00 */
        /* <DEDUP_REMOVED lines=29> */
.L_x_1440:
[----:B------:R-:W2:Y:S04]  /*35e0*/  LDG.E.STRONG.GPU R26, desc[UR12][R24.64] ;  /* 0x0000000c181a7981 */ /* 0x000ea8000c1ef900 */
[----:B--2---:R-:W-:Y:S01]  /*35f0*/  CCTL.IVALL ;  /* 0x00000000ff00798f */ /* 0x004fe20002000000 */
[----:B------:R-:W-:Y:S05]  /*3600*/  YIELD ;  /* 0x0000000000007946 */ /* 0x000fea0003800000 */
[----:B------:R-:W-:-:S13]  /*3610*/  ISETP.NE.AND P0, PT, R26, R29, PT ;  /* 0x0000001d1a00720c */ /* 0x000fda0003f05270 */
[----:B------:R-:W-:Y:S05]  /*3620*/  @P0 BRA `(.L_x_1440) ;  /* 0xfffffffc00ec0947 */ /* 0x000fea000383ffff */
.L_x_1439:
        /* <DEDUP_REMOVED lines=17> */
.L_x_1444:
        /* <DEDUP_REMOVED lines=8> */
[----:B------:R-:W-:-:S11]  /*37c0*/  IADD3 R30, R36, 0x3, RZ ;  /* 0x00000003241e7810 */ /* 0x000fd60007ffe0ff */
[----:B0-----:R-:W-:-:S04]  /*37d0*/  @!P4 IMAD R27, R34, R29, R33 ;  /* 0x0000001d221bc224 */ /* 0x001fc800078e0221 */
[----:B------:R-:W-:-:S06]  /*37e0*/  @!P4 IMAD.WIDE.U32 R26, R27, 0x8, R38 ;  /* 0x000000081b1ac825 */ /* 0x000fcc00078e0026 */
[----:B------:R-:W3:Y:S01]  /*37f0*/  @!P4 LDG.E.64 R26, desc[UR12][R26.64] ;  /* 0x0000000c1a1ac981 */ /* 0x000ee2000c1e1b00 */
[----:B--2---:R-:W-:Y:S01]  /*3800*/  @!P6 FADD.FTZ R23, R23, R25 ;  /* 0x000000191717e221 */ /* 0x004fe20000010000 */
[----:B------:R-:W-:Y:S02]  /*3810*/  @!P3 IMAD R25, R34, R28, R33 ;  /* 0x0000001c2219b224 */ /* 0x000fe400078e0221 */
[----:B------:R-:W-:Y:S01]  /*3820*/  @!P6 FADD.FTZ R22, R22, R24 ;  /* 0x000000181616e221 */ /* 0x000fe20000010000 */
[----:B------:R-:W-:Y:S01]  /*3830*/  ISETP.EQ.OR P6, PT, R30, UR16, P2 ;  /* 0x000000101e007c0c */ /* 0x000fe200097c2670 */
[----:B------:R-:W-:-:S06]  /*3840*/  @!P3 IMAD.WIDE.U32 R24, R25, 0x8, R38 ;  /* 0x000000081918b825 */ /* 0x000fcc00078e0026 */
[----:B------:R-:W2:Y:S06]  /*3850*/  @!P3 LDG.E.64 R24, desc[UR12][R24.64] ;  /* 0x0000000c1818b981 */ /* 0x000eac000c1e1b00 */
        /* <DEDUP_REMOVED lines=97> */
.L_x_1443:
        /* <DEDUP_REMOVED lines=21> */
[----:B------:R-:W-:-:S04]  /*3fc0*/  IADD3 R36, R36, 0x4, RZ ;  /* 0x0000000424247810 */ /* 0x000fc80007ffe0ff */
[----:B------:R-:W-:Y:S01]  /*3fd0*/  IADD3 R37, R36, 0x3, RZ ;  /* 0x0000000324257810 */ /* 0x000fe20007ffe0ff */
[----:B--2---:R-:W-:Y:S01]  /*3fe0*/  @!P0 FADD.FTZ R22, R22, R24 ;  /* 0x0000001816168221 */ /* 0x004fe20000010000 */
[----:B------:R-:W-:Y:S01]  /*3ff0*/  @!P0 FADD.FTZ R23, R23, R25 ;  /* 0x0000001917178221 */ /* 0x000fe20000010000 */
[C---:B------:R-:W-:Y:S02]  /*4000*/  IADD3 R24, R36.reuse, 0x1, RZ ;  /* 0x0000000124187810 */ /* 0x040fe40007ffe0ff */
[----:B------:R-:W-:Y:S01]  /*4010*/  ISETP.EQ.OR P0, PT, R36, UR16, P2 ;  /* 0x0000001024007c0c */ /* 0x000fe20009702670 */
[----:B---3--:R-:W-:Y:S01]  /*4020*/  @!P4 FADD.FTZ R22, R22, R26 ;  /* 0x0000001a1616c221 */ /* 0x008fe20000010000 */
[----:B------:R-:W-:Y:S01]  /*4030*/  @!P4 FADD.FTZ R23, R23, R27 ;  /* 0x0000001b1717c221 */ /* 0x000fe20000010000 */
[----:B------:R-:W-:Y:S02]  /*4040*/  IADD3 R26, R36, 0x2, RZ ;  /* 0x00000002241a7810 */ /* 0x000fe40007ffe0ff */
[----:B------:R-:W-:Y:S01]  /*4050*/  ISETP.EQ.OR P4, PT, R24, UR16, P2 ;  /* 0x0000001018007c0c */ /* 0x000fe20009782670 */
[----:B----4-:R-:W-:Y:S01]  /*4060*/  @!P6 FADD.FTZ R22, R22, R28 ;  /* 0x0000001c1616e221 */ /* 0x010fe20000010000 */
[----:B------:R-:W-:Y:S01]  /*4070*/  @!P6 FADD.FTZ R23, R23, R29 ;  /* 0x0000001d1717e221 */ /* 0x000fe20000010000 */
[----:B------:R-:W-:-:S02]  /*4080*/  ISETP.EQ.OR P6, PT, R26, UR16, P2 ;  /* 0x000000101a007c0c */ /* 0x000fc400097c2670 */
[----:B-----5:R-:W-:Y:S01]  /*4090*/  @!P3 FADD.FTZ R22, R22, R30 ;  /* 0x0000001e1616b221 */ /* 0x020fe20000010000 */
[----:B------:R-:W-:Y:S01]  /*40a0*/  @!P3 FADD.FTZ R23, R23, R31 ;  /* 0x0000001f1717b221 */ /* 0x000fe20000010000 */
[----:B------:R-:W-:Y:S01]  /*40b0*/  ISETP.EQ.OR P3, PT, R37, UR16, P2 ;  /* 0x0000001025007c0c */ /* 0x000fe20009762670 */
[----:B------:R-:W-:-:S05]  /*40c0*/  @!P0 IMAD R25, R34, R36, R33 ;  /* 0x0000002422198224 */ /* 0x000fca00078e0221 */
[----:B------:R-:W-:Y:S02]  /*40d0*/  @!P4 IMAD R27, R34, R24, R33 ;  /* 0x00000018221bc224 */ /* 0x000fe400078e0221 */
[----:B------:R-:W-:-:S04]  /*40e0*/  @!P0 IMAD.WIDE.U32 R24, R25, 0x8, R38 ;  /* 0x0000000819188825 */ /* 0x000fc800078e0026 */
[C---:B------:R-:W-:Y:S02]  /*40f0*/  @!P6 IMAD R29, R34.reuse, R26, R33 ;  /* 0x0000001a221de224 */ /* 0x040fe400078e0221 */
[--C-:B------:R-:W-:Y:S01]  /*4100*/  @!P4 IMAD.WIDE.U32 R26, R27, 0x8, R38.reuse ;  /* 0x000000081b1ac825 */ /* 0x100fe200078e0026 */
[----:B------:R-:W2:Y:S03]  /*4110*/  @!P0 LDG.E.64 R24, desc[UR12][R24.64] ;  /* 0x0000000c18188981 */ /* 0x000ea6000c1e1b00 */
[----:B------:R-:W-:Y:S02]  /*4120*/  @!P6 IMAD.WIDE.U32 R28, R29, 0x8, R38 ;  /* 0x000000081d1ce825 */ /* 0x000fe400078e0026 */
[----:B------:R-:W3:Y:S02]  /*4130*/  @!P4 LDG.E.64 R26, desc[UR12][R26.64] ;  /* 0x0000000c1a1ac981 */ /* 0x000ee4000c1e1b00 */
[----:B------:R-:W-:-:S02]  /*4140*/  @!P3 IMAD R31, R34, R37, R33 ;  /* 0x00000025221fb224 */ /* 0x000fc400078e0221 */
[----:B------:R-:W4:Y:S02]  /*4150*/  @!P6 LDG.E.64 R28, desc[UR12][R28.64] ;  /* 0x0000000c1c1ce981 */ /* 0x000f24000c1e1b00 */
[----:B------:R-:W-:-:S06]  /*4160*/  @!P3 IMAD.WIDE.U32 R30, R31, 0x8, R38 ;  /* 0x000000081f1eb825 */ /* 0x000fcc00078e0026 */
[----:B------:R-:W5:Y:S01]  /*4170*/  @!P3 LDG.E.64 R30, desc[UR12][R30.64] ;  /* 0x0000000c1e1eb981 */ /* 0x000f62000c1e1b00 */
[----:B------:R-:W-:Y:S02]  /*4180*/  IADD3 R35, R35, -0x4, RZ ;  /* 0xfffffffc23237810 */ /* 0x000fe40007ffe0ff */
        /* <DEDUP_REMOVED lines=11> */
.L_x_1445:
[----:B------:R-:W-:-:S13]  /*4240*/  ISETP.NE.OR P0, PT, R35, RZ, P0 ;  /* 0x000000ff2300720c */ /* 0x000fda0000705670 */
[----:B------:R-:W-:Y:S05]  /*4250*/  @!P0 BRA `(.L_x_1441) ;  /* 0x00000000007c8947 */ /* 0x000fea0003800000 */
.L_x_1442:
[C---:B------:R-:W-:Y:S02]  /*4260*/  ISETP.EQ.OR P4, PT, R36.reuse, UR16, P2 ;  /* 0x0000001024007c0c */ /* 0x040fe40009782670 */
[C---:B------:R-:W-:Y:S02]  /*4270*/  IADD3 R27, R36.reuse, 0x1, RZ ;  /* 0x00000001241b7810 */ /* 0x040fe40007ffe0ff */
[C---:B------:R-:W-:Y:S02]  /*4280*/  IADD3 R29, R36.reuse, 0x2, RZ ;  /* 0x00000002241d7810 */ /* 0x040fe40007ffe0ff */
[----:B------:R-:W-:Y:S02]  /*4290*/  ISETP.EQ.OR P6, PT, R27, UR16, P2 ;  /* 0x000000101b007c0c */ /* 0x000fe400097c2670 */
[----:B------:R-:W-:Y:S02]  /*42a0*/  ISETP.EQ.OR P3, PT, R29, UR16, P2 ;  /* 0x000000101d007c0c */ /* 0x000fe40009762670 */
[----:B------:R-:W-:-:S03]  /*42b0*/  IADD3 R31, R36, 0x3, RZ ;  /* 0x00000003241f7810 */ /* 0x000fc60007ffe0ff */
[----:B------:R-:W-:Y:S01]  /*42c0*/  @!P4 IMAD R25, R34, R36, R33 ;  /* 0x000000242219c224 */ /* 0x000fe200078e0221 */
[----:B------:R-:W-:-:S03]  /*42d0*/  ISETP.EQ.OR P0, PT, R31, UR16, P2 ;  /* 0x000000101f007c0c */ /* 0x000fc60009702670 */
[----:B------:R-:W-:-:S04]  /*42e0*/  @!P4 IMAD.WIDE.U32 R24, R25, 0x8, R38 ;  /* 0x000000081918c825 */ /* 0x000fc800078e0026 */
[C-C-:B------:R-:W-:Y:S02]  /*42f0*/  @!P6 IMAD R27, R34.reuse, R27, R33.reuse ;  /* 0x0000001b221be224 */ /* 0x140fe400078e0221 */
[----:B------:R-:W2:Y:S01]  /*4300*/  @!P4 LDG.E.64 R24, desc[UR12][R24.64] ;  /* 0x0000000c1818c981 */ /* 0x000ea2000c1e1b00 */
[----:B------:R-:W-:Y:S02]  /*4310*/  @!P3 IMAD R29, R34, R29, R33 ;  /* 0x0000001d221db224 */ /* 0x000fe400078e0221 */
[----:B------:R-:W-:-:S04]  /*4320*/  @!P6 IMAD.WIDE.U32 R26, R27, 0x8, R38 ;  /* 0x000000081b1ae825 */ /* 0x000fc800078e0026 */
[----:B------:R-:W-:Y:S02]  /*4330*/  @!P3 IMAD.WIDE.U32 R28, R29, 0x8, R38 ;  /* 0x000000081d1cb825 */ /* 0x000fe400078e0026 */
[----:B------:R-:W3:Y:S02]  /*4340*/  @!P6 LDG.E.64 R26, desc[UR12][R26.64] ;  /* 0x0000000c1a1ae981 */ /* 0x000ee4000c1e1b00 */
[----:B------:R-:W-:Y:S02]  /*4350*/  @!P0 IMAD R31, R34, R31, R33 ;  /* 0x0000001f221f8224 */ /* 0x000fe400078e0221 */
[----:B------:R-:W4:Y:S02]  /*4360*/  @!P3 LDG.E.64 R28, desc[UR12][R28.64] ;  /* 0x0000000c1c1cb981 */ /* 0x000f24000c1e1b00 */
[----:B------:R-:W-:-:S06]  /*4370*/  @!P0 IMAD.WIDE.U32 R30, R31, 0x8, R38 ;  /* 0x000000081f1e8825 */ /* 0x000fcc00078e0026 */
[----:B------:R-:W5:Y:S01]  /*4380*/  @!P0 LDG.E.64 R30, desc[UR12][R30.64] ;  /* 0x0000000c1e1e8981 */ /* 0x000f62000c1e1b00 */
        /* <DEDUP_REMOVED lines=12> */
.L_x_1441:
        /* <DEDUP_REMOVED lines=11> */
.L_x_1447:
[----:B------:R-:W-:Y:S05]  /*4500*/  BSYNC B0 ;  /* 0x0000000000007941 */ /* 0x000fea0003800000 */
.L_x_1446:
        /* <DEDUP_REMOVED lines=16> */
.L_x_1438:
[----:B------:R-:W0:Y:S01]  /*4610*/  S2UR UR11, SR_CgaCtaId ;  /* 0x00000000000b79c3 */ /* 0x000e220000008800 */
[----:B------:R-:W-:Y:S01]  /*4620*/  UMOV UR10, 0x400 ;  /* 0x00000400000a7882 */ /* 0x000fe20000000000 */
[C---:B------:R-:W-:Y:S01]  /*4630*/  IADD3 R33, R58.reuse, 0x20, RZ ;  /* 0x000000203a217810 */ /* 0x040fe20007ffe0ff */
[----:B------:R-:W-:Y:S01]  /*4640*/  ULDC.64 UR18, c[0x0][0x290] ;  /* 0x0000a40000127ab9 */ /* 0x000fe20000000a00 */
[----:B------:R-:W-:Y:S02]  /*4650*/  IADD3 R29, R58, 0x40, RZ ;  /* 0x000000403a1d7810 */ /* 0x000fe40007ffe0ff */
[----:B------:R-:W-:Y:S02]  /*4660*/  ISETP.GE.U32.AND P0, PT, R33, UR18, PT ;  /* 0x0000001221007c0c */ /* 0x000fe4000bf06070 */
[----:B------:R-:W-:Y:S02]  /*4670*/  SHF.R.S32.HI R32, RZ, 0x1f, R33 ;  /* 0x0000001fff207819 */ /* 0x000fe40000011421 */
[----:B------:R-:W-:-:S02]  /*4680*/  SHF.R.S32.HI R28, RZ, 0x1f, R29 ;  /* 0x0000001fff1c7819 */ /* 0x000fc4000001141d */
[----:B------:R-:W-:Y:S02]  /*4690*/  ISETP.GE.AND.EX P0, PT, R32, UR19, PT, P0 ;  /* 0x0000001320007c0c */ /* 0x000fe4000bf06300 */
[C---:B-12---:R-:W-:Y:S02]  /*46a0*/  IADD3 R27, R58.reuse, 0x60, RZ ;  /* 0x000000603a1b7810 */ /* 0x046fe40007ffe0ff */
[----:B------:R-:W-:Y:S02]  /*46b0*/  ISETP.GT.U32.OR P0, PT, R59, 0xdf, P0 ;  /* 0x000000df3b00780c */ /* 0x000fe40000704470 */
[----:B------:R-:W-:Y:S01]  /*46c0*/  IADD3 R26, R58, 0x80, RZ ;  /* 0x000000803a1a7810 */ /* 0x000fe20007ffe0ff */
[----:B0-----:R-:W-:-:S09]  /*46d0*/  ULEA UR10, UR11, UR10, 0x18 ;  /* 0x0000000a0b0a7291 */ /* 0x001fd2000f8ec03f */
[----:B------:R-:W-:Y:S01]  /*46e0*/  @!P2 STS.64 [UR10+0x48], R22 ;  /* 0x00004816ff00a988 */ /* 0x000fe20008000a0a */
[----:B------:R-:W-:Y:S01]  /*46f0*/  BAR.SYNC.DEFER_BLOCKING 0x0 ;  /* 0x0000000000007b1d */ /* 0x000fe20000010000 */
[----:B------:R-:W-:-:S04]  /*4700*/  ISETP.GE.U32.AND P2, PT, R29, UR18, PT ;  /* 0x000000121d007c0c */ /* 0x000fc8000bf46070 */
[----:B------:R-:W-:-:S04]  /*4710*/  ISETP.GE.AND.EX P2, PT, R28, UR19, PT, P2 ;  /* 0x000000131c007c0c */ /* 0x000fc8000bf46320 */
[----:B------:R-:W-:Y:S01]  /*4720*/  ISETP.GT.U32.OR P2, PT, R59, 0xdf, P2 ;  /* 0x000000df3b00780c */ /* 0x000fe20001744470 */
[----:B------:R-:W0:Y:S01]  /*4730*/  LDS.64 R24, [UR10+0x48] ;  /* 0x0000480aff187984 */ /* 0x000e220008000a00 */
[----:B------:R-:W-:Y:S02]  /*4740*/  ULDC UR10, c[0x0][0x2bc] ;  /* 0x0000af00000a7ab9 */ /* 0x000fe40000000800 */
        /* <DEDUP_REMOVED lines=21> */
.L_x_1448:
        /* <DEDUP_REMOVED lines=12> */
[----:B------:R-:W-:Y:S01]  /*4960*/  IADD3 R23, R23, R25, RZ ;  /* 0x0000001917177210 */ /* 0x000fe20007ffe0ff */
[----:B------:R-:W-:Y:S01]  /*4970*/  FFMA.FTZ R25, R19, R7, -R52 ;  /* 0x0000000713197223 */ /* 0x000fe20000010834 */
[----:B------:R-:W-:Y:S01]  /*4980*/  LEA R6, P3, R22, UR10, 0x2 ;  /* 0x0000000a16067c11 */ /* 0x000fe2000f8610ff */
[----:B------:R-:W-:Y:S02]  /*4990*/  FMUL.FTZ R24, R24, UR14 ;  /* 0x0000000e18187c20 */ /* 0x000fe40008410000 */
[----:B------:R-:W-:Y:S01]  /*49a0*/  FMUL.FTZ R25, R25, UR14 ;  /* 0x0000000e19197c20 */ /* 0x000fe20008410000 */
[----:B------:R-:W-:-:S05]  /*49b0*/  LEA.HI.X R7, R22, UR11, R23, 0x2, P3 ;  /* 0x0000000b16077c11 */ /* 0x000fca00098f1417 */
[----:B------:R0:W-:Y:S04]  /*49c0*/  STG.E.64 desc[UR12][R6.64], R24 ;  /* 0x0000001806007986 */ /* 0x0001e8000c101b0c */
.L_x_1450:
[----:B------:R-:W-:Y:S05]  /*49d0*/  BSYNC B0 ;  /* 0x0000000000007941 */ /* 0x000fea0003800000 */
.L_x_1449:
        /* <DEDUP_REMOVED lines=19> */
.L_x_1451:
[----:B------:R-:W-:Y:S04]  /*4b10*/  BSSY B0, `(.L_x_1452) ;  /* 0x0000013000007945 */ /* 0x000fe80003800000 */
[----:B------:R-:W-:Y:S05]  /*4b20*/  @P0 BRA `(.L_x_1453) ;  /* 0x0000000000440947 */ /* 0x000fea0003800000 */
[----:B------:R-:W-:Y:S01]  /*4b30*/  ULDC.64 UR10, c[0x0][0x288] ;  /* 0x0000a200000a7ab9 */ /* 0x000fe20000000a00 */
[----:B0-----:R-:W-:Y:S01]  /*4b40*/  MOV R6, R64 ;  /* 0x0000004000067202 */ /* 0x001fe20000000f00 */
[----:B------:R-:W-:Y:S01]  /*4b50*/  IMAD R32, R32, UR10, RZ ;  /* 0x0000000a20207c24 */ /* 0x000fe2000f8e02ff */
[----:B------:R-:W-:Y:S01]  /*4b60*/  MOV R7, R67 ;  /* 0x0000004300077202 */ /* 0x000fe20000000f00 */
[-CC-:B------:R-:W-:Y:S01]  /*4b70*/  FFMA.FTZ R53, R53, R30.reuse, R31.reuse ;  /* 0x0000001e35357223 */ /* 0x180fe2000001001f */
[----:B------:R-:W-:Y:S01]  /*4b80*/  FFMA.FTZ R50, R50, R30, R31 ;  /* 0x0000001e32327223 */ /* 0x000fe2000001001f */
[----:B------:R-:W-:-:S04]  /*4b90*/  IMAD.WIDE.U32 R6, R33, UR10, R6 ;  /* 0x0000000a21067c25 */ /* 0x000fc8000f8e0006 */
[----:B------:R-:W-:Y:S01]  /*4ba0*/  FFMA.FTZ R22, R18, R4, -R53 ;  /* 0x0000000412167223 */ /* 0x000fe20000010835 */
[----:B------:R-:W-:Y:S01]  /*4bb0*/  FFMA.FTZ R23, R19, R5, -R50 ;  /* 0x0000000513177223 */ /* 0x000fe20000010832 */
[----:B------:R-:W-:Y:S01]  /*4bc0*/  IMAD R33, R33, UR11, R32 ;  /* 0x0000000b21217c24 */ /* 0x000fe2000f8e0220 */
[----:B------:R-:W-:Y:S01]  /*4bd0*/  ULDC.64 UR10, c[0x0][0x210] ;  /* 0x00008400000a7ab9 */ /* 0x000fe20000000a00 */
[----:B------:R-:W-:Y:S01]  /*4be0*/  FMUL.FTZ R22, R22, UR14 ;  /* 0x0000000e16167c20 */ /* 0x000fe20008410000 */
[----:B------:R-:W-:Y:S01]  /*4bf0*/  LEA R4, P0, R6, UR10, 0x2 ;  /* 0x0000000a06047c11 */ /* 0x000fe2000f8010ff */
[----:B------:R-:W-:Y:S01]  /*4c00*/  FMUL.FTZ R23, R23, UR14 ;  /* 0x0000000e17177c20 */ /* 0x000fe20008410000 */
[----:B------:R-:W-:-:S04]  /*4c10*/  IADD3 R33, R7, R33, RZ ;  /* 0x0000002107217210 */ /* 0x000fc80007ffe0ff */
[----:B------:R-:W-:-:S05]  /*4c20*/  LEA.HI.X R5, R6, UR11, R33, 0x2, P0 ;  /* 0x0000000b06057c11 */ /* 0x000fca00080f1421 */
[----:B------:R1:W-:Y:S02]  /*4c30*/  STG.E.64 desc[UR12][R4.64], R22 ;  /* 0x0000001604007986 */ /* 0x0003e4000c101b0c */
.L_x_1453:
[----:B------:R-:W-:Y:S05]  /*4c40*/  BSYNC B0 ;  /* 0x0000000000007941 */ /* 0x000fea0003800000 */
.L_x_1452:
[----:B------:R-:W-:Y:S05]  /*4c50*/  @!P5 BRA `(.L_x_1454) ;  /* 0x000000000048d947 */ /* 0x000fea0003800000 */
[----:B-1----:R-:W-:Y:S01]  /*4c60*/  FFMA.FTZ R4, R51, R18, R20 ;  /* 0x0000001233047223 */ /* 0x002fe20000010014 */
        /* <DEDUP_REMOVED lines=17> */
.L_x_1454:
[----:B------:R-:W-:Y:S04]  /*4d80*/  BSSY B0, `(.L_x_1455) ;  /* 0x0000013000007945 */ /* 0x000fe80003800000 */
[----:B------:R-:W-:Y:S05]  /*4d90*/  @P2 BRA `(.L_x_1456) ;  /* 0x0000000000442947 */ /* 0x000fea0003800000 */
[----:B------:R-:W-:Y:S01]  /*4da0*/  ULDC.64 UR10, c[0x0][0x288] ;  /* 0x0000a200000a7ab9 */ /* 0x000fe20000000a00 */
[----:B-1----:R-:W-:Y:S01]  /*4db0*/  MOV R4, R64 ;  /* 0x0000004000047202 */ /* 0x002fe20000000f00 */
[----:B------:R-:W-:Y:S01]  /*4dc0*/  IMAD R28, R28, UR10, RZ ;  /* 0x0000000a1c1c7c24 */ /* 0x000fe2000f8e02ff */
[----:B------:R-:W-:Y:S01]  /*4dd0*/  MOV R5, R67 ;  /* 0x0000004300057202 */ /* 0x000fe20000000f00 */
[-CC-:B------:R-:W-:Y:S01]  /*4de0*/  FFMA.FTZ R51, R51, R30.reuse, R31.reuse ;  /* 0x0000001e33337223 */ /* 0x180fe2000001001f */
[----:B------:R-:W-:Y:S01]  /*4df0*/  FFMA.FTZ R48, R48, R30, R31 ;  /* 0x0000001e30307223 */ /* 0x000fe2000001001f */
[----:B------:R-:W-:-:S04]  /*4e00*/  IMAD.WIDE.U32 R4, R29, UR10, R4 ;  /* 0x0000000a1d047c25 */ /* 0x000fc8000f8e0004 */
[----:B------:R-:W-:Y:S01]  /*4e10*/  FFMA.FTZ R51, R18, R2, -R51 ;  /* 0x0000000212337223 */ /* 0x000fe20000010833 */
[----:B0-----:R-:W-:Y:S01]  /*4e20*/  FFMA.FTZ R7, R19, R3, -R48 ;  /* 0x0000000313077223 */ /* 0x001fe20000010830 */
        /* <DEDUP_REMOVED lines=8> */
.L_x_1456:
[----:B------:R-:W-:Y:S05]  /*4eb0*/  BSYNC B0 ;  /* 0x0000000000007941 */ /* 0x000fea0003800000 */
.L_x_1455:
[C---:B------:R-:W-:Y:S02]  /*4ec0*/  IADD3 R28, R58.reuse, 0xa0, RZ ;  /* 0x000000a03a1c7810 */ /* 0x040fe40007ffe0ff */
[C---:B0-----:R-:W-:Y:S02]  /*4ed0*/  IADD3 R24, R58.reuse, 0xc0, RZ ;  /* 0x000000c03a187810 */ /* 0x041fe40007ffe0ff */
[----:B-1----:R-:W-:Y:S02]  /*4ee0*/  IADD3 R22, R58, 0xe0, RZ ;  /* 0x000000e03a167810 */ /* 0x002fe40007ffe0ff */
[----:B------:R-:W-:Y:S02]  /*4ef0*/  ISETP.GE.U32.AND P6, PT, R27, UR18, PT ;  /* 0x000000121b007c0c */ /* 0x000fe4000bfc6070 */
[----:B------:R-:W-:Y:S02]  /*4f00*/  ISETP.GE.U32.AND P0, PT, R26, UR18, PT ;  /* 0x000000121a007c0c */ /* 0x000fe4000bf06070 */
[----:B------:R-:W-:-:S02]  /*4f10*/  ISETP.GE.U32.AND P2, PT, R28, UR18, PT ;  /* 0x000000121c007c0c */ /* 0x000fc4000bf46070 */
[----:B------:R-:W-:Y:S02]  /*4f20*/  ISETP.GE.U32.AND P3, PT, R24, UR18, PT ;  /* 0x0000001218007c0c */ /* 0x000fe4000bf66070 */
[----:B------:R-:W-:Y:S02]  /*4f30*/  ISETP.GE.U32.AND P4, PT, R22, UR18, PT ;  /* 0x0000001216007c0c */ /* 0x000fe4000bf86070 */
[----:B------:R-:W-:Y:S02]  /*4f40*/  SHF.R.S32.HI R35, RZ, 0x1f, R27 ;  /* 0x0000001fff237819 */ /* 0x000fe4000001141b */
[----:B------:R-:W-:Y:S02]  /*4f50*/  SHF.R.S32.HI R32, RZ, 0x1f, R26 ;  /* 0x0000001fff207819 */ /* 0x000fe4000001141a */
[----:B------:R-:W-:Y:S02]  /*4f60*/  SHF.R.S32.HI R29, RZ, 0x1f, R28 ;  /* 0x0000001fff1d7819 */ /* 0x000fe4000001141c */
[----:B------:R-:W-:-:S02]  /*4f70*/  SHF.R.S32.HI R25, RZ, 0x1f, R24 ;  /* 0x0000001fff197819 */ /* 0x000fc40000011418 */
[----:B------:R-:W-:Y:S02]  /*4f80*/  SHF.R.S32.HI R23, RZ, 0x1f, R22 ;  /* 0x0000001fff177819 */ /* 0x000fe40000011416 */
[----:B------:R-:W-:Y:S02]  /*4f90*/  ISETP.GE.AND.EX P6, PT, R35, UR19, PT, P6 ;  /* 0x0000001323007c0c */ /* 0x000fe4000bfc6360 */
[----:B------:R-:W-:Y:S02]  /*4fa0*/  ISETP.GE.AND.EX P0, PT, R32, UR19, PT, P0 ;  /* 0x0000001320007c0c */ /* 0x000fe4000bf06300 */
[----:B------:R-:W-:Y:S02]  /*4fb0*/  ISETP.GE.AND.EX P2, PT, R29, UR19, PT, P2 ;  /* 0x000000131d007c0c */ /* 0x000fe4000bf46320 */
[----:B------:R-:W-:Y:S02]  /*4fc0*/  ISETP.GE.AND.EX P3, PT, R25, UR19, PT, P3 ;  /* 0x0000001319007c0c */ /* 0x000fe4000bf66330 */
[----:B------:R-:W-:-:S02]  /*4fd0*/  ISETP.GE.AND.EX P4, PT, R23, UR19, PT, P4 ;  /* 0x0000001317007c0c */ /* 0x000fc4000bf86340 */
[C---:B------:R-:W-:Y:S02]  /*4fe0*/  ISETP.GT.U32.OR P6, PT, R59.reuse, 0xdf, P6 ;  /* 0x000000df3b00780c */ /* 0x040fe400037c4470 */
[C---:B------:R-:W-:Y:S02]  /*4ff0*/  ISETP.GT.U32.OR P0, PT, R59.reuse, 0xdf, P0 ;  /* 0x000000df3b00780c */ /* 0x040fe40000704470 */
[C---:B------:R-:W-:Y:S02]  /*5000*/  ISETP.GT.U32.OR P2, PT, R59.reuse, 0xdf, P2 ;  /* 0x000000df3b00780c */ /* 0x040fe40001744470 */
[C---:B------:R-:W-:Y:S02]  /*5010*/  ISETP.GT.U32.OR P3, PT, R59.reuse, 0xdf, P3 ;  /* 0x000000df3b00780c */ /* 0x040fe40001f64470 */
[----:B------:R-:W-:Y:S01]  /*5020*/  ISETP.GT.U32.OR P4, PT, R59, 0xdf, P4 ;  /* 0x000000df3b00780c */ /* 0x000fe20002784470 */
[----:B------:R-:W-:-:S12]  /*5030*/  @!P5 BRA `(.L_x_1457) ;  /* 0x000000000048d947 */ /* 0x000fd80003800000 */
[----:B--2---:R-:W-:Y:S01]  /*5040*/  FFMA.FTZ R2, R49, R18, R20 ;  /* 0x0000001231027223 */ /* 0x004fe20000010014 */
        /* <DEDUP_REMOVED lines=17> */
.L_x_1457:
[----:B------:R-:W-:Y:S04]  /*5160*/  BSSY B0, `(.L_x_1458) ;  /* 0x0000013000007945 */ /* 0x000fe80003800000 */
[----:B------:R-:W-:Y:S05]  /*5170*/  @P6 BRA `(.L_x_1459) ;  /* 0x0000000000446947 */ /* 0x000fea0003800000 */
[----:B------:R-:W-:Y:S01]  /*5180*/  ULDC.64 UR10, c[0x0][0x288] ;  /* 0x0000a200000a7ab9 */ /* 0x000fe20000000a00 */
[----:B--2---:R-:W-:Y:S01]  /*5190*/  MOV R2, R64 ;  /* 0x0000004000027202 */ /* 0x004fe20000000f00 */
        /* <DEDUP_REMOVED lines=15> */
.L_x_1459:
[----:B------:R-:W-:Y:S05]  /*5290*/  BSYNC B0 ;  /* 0x0000000000007941 */ /* 0x000fea0003800000 */
.L_x_1458:
[----:B------:R-:W-:Y:S05]  /*52a0*/  @!P5 BRA `(.L_x_1460) ;  /* 0x000000000048d947 */ /* 0x000fea0003800000 */
[----:B--2---:R-:W-:Y:S01]  /*52b0*/  FFMA.FTZ R2, R47, R18, R20 ;  /* 0x000000122f027223 */ /* 0x004fe20000010014 */
        /* <DEDUP_REMOVED lines=17> */
.L_x_1460:
[----:B------:R-:W-:Y:S04]  /*53d0*/  BSSY B0, `(.L_x_1461) ;  /* 0x0000013000007945 */ /* 0x000fe80003800000 */
[----:B------:R-:W-:Y:S05]  /*53e0*/  @P0 BRA `(.L_x_1462) ;  /* 0x0000000000440947 */ /* 0x000fea0003800000 */
[----:B------:R-:W-:Y:S01]  /*53f0*/  ULDC.64 UR10, c[0x0][0x288] ;  /* 0x0000a200000a7ab9 */ /* 0x000fe20000000a00 */
[----:B--2---:R-:W-:Y:S01]  /*5400*/  MOV R2, R64 ;  /* 0x0000004000027202 */ /* 0x004fe20000000f00 */
        /* <DEDUP_REMOVED lines=15> */
.L_x_1462:
[----:B------:R-:W-:Y:S05]  /*5500*/  BSYNC B0 ;  /* 0x0000000000007941 */ /* 0x000fea0003800000 */
.L_x_1461:
[----:B------:R-:W-:Y:S05]  /*5510*/  @!P5 BRA `(.L_x_1463) ;  /* 0x000000000048d947 */ /* 0x000fea0003800000 */
[----:B--2---:R-:W-:Y:S01]  /*5520*/  FFMA.FTZ R2, R45, R18, R20 ;  /* 0x000000122d027223 */ /* 0x004fe20000010014 */
        /* <DEDUP_REMOVED lines=17> */
.L_x_1463:
        /* <DEDUP_REMOVED lines=12> */
[----:B01----:R-:W-:Y:S01]  /*5700*/  FFMA.FTZ R7, R19, R13, -R42 ;  /* 0x0000000d13077223 */ /* 0x003fe2000001082a */
[----:B------:R-:W-:Y:S02]  /*5710*/  LEA R4, P0, R2, UR10, 0x2 ;  /* 0x0000000a02047c11 */ /* 0x000fe4000f8010ff */
[----:B------:R-:W-:Y:S01]  /*5720*/  FMUL.FTZ R6, R45, UR14 ;  /* 0x0000000e2d067c20 */ /* 0x000fe20008410000 */
[----:B------:R-:W-:Y:S01]  /*5730*/  IADD3 R29, R3, R29, RZ ;  /* 0x0000001d031d7210 */ /* 0x000fe20007ffe0ff */
[----:B------:R-:W-:-:S03]  /*5740*/  FMUL.FTZ R7, R7, UR14 ;  /* 0x0000000e07077c20 */ /* 0x000fc60008410000 */
[----:B------:R-:W-:-:S05]  /*5750*/  LEA.HI.X R5, R2, UR11, R29, 0x2, P0 ;  /* 0x0000000b02057c11 */ /* 0x000fca00080f141d */
[----:B------:R3:W-:Y:S02]  /*5760*/  STG.E.64 desc[UR12][R4.64], R6 ;  /* 0x0000000604007986 */ /* 0x0007e4000c101b0c */
.L_x_1465:
[----:B------:R-:W-:Y:S05]  /*5770*/  BSYNC B0 ;  /* 0x0000000000007941 */ /* 0x000fea0003800000 */
.L_x_1464:
[----:B------:R-:W-:Y:S05]  /*5780*/  @!P5 BRA `(.L_x_1466) ;  /* 0x000000000048d947 */ /* 0x000fea0003800000 */
[----:B--2---:R-:W-:Y:S01]  /*5790*/  FFMA.FTZ R2, R43, R18, R20 ;  /* 0x000000122b027223 */ /* 0x004fe20000010014 */
[----:B------:R-:W-:-:S03]  /*57a0*/  FFMA.FTZ R3, R40, R19, R21 ;  /* 0x0000001328037223 */ /* 0x000fc60000010015 */
[----:B01-3--:R-:W-:Y:S01]  /*57b0*/  FMUL.FTZ R4, R2, -1.4426950216293334961 ;  /* 0xbfb8aa3b02047820 */ /* 0x00bfe20000410000 */
        /* <DEDUP_REMOVED lines=15> */
.L_x_1466:
        /* <DEDUP_REMOVED lines=9> */
[----:B01-3--:R-:W-:Y:S01]  /*5940*/  IMAD.WIDE.U32 R4, R24, UR10, R2 ;  /* 0x0000000a18047c25 */ /* 0x00bfe2000f8e0002 */
        /* <DEDUP_REMOVED lines=9> */
.L_x_1468:
[----:B------:R-:W-:Y:S05]  /*59e0*/  BSYNC B0 ;  /* 0x0000000000007941 */ /* 0x000fea0003800000 */
.L_x_1467:
[----:B------:R-:W-:Y:S05]  /*59f0*/  @!P5 BRA `(.L_x_1469) ;  /* 0x000000000048d947 */ /* 0x000fea0003800000 */
[----:B------:R-:W-:Y:S01]  /*5a00*/  FFMA.FTZ R20, R41, R18, R20 ;  /* 0x0000001229147223 */ /* 0x000fe20000010014 */
[----:B------:R-:W-:-:S03]  /*5a10*/  FFMA.FTZ R21, R0, R19, R21 ;  /* 0x0000001300157223 */ /* 0x000fc60000010015 */
[----:B--2-4-:R-:W-:Y:S01]  /*5a20*/  FMUL.FTZ R2, R20, -1.4426950216293334961 ;  /* 0xbfb8aa3b14027820 */ /* 0x014fe20000410000 */
[----:B01-3--:R-:W-:-:S05]  /*5a30*/  FMUL.FTZ R4, R21, -1.4426950216293334961 ;  /* 0xbfb8aa3b15047820 */ /* 0x00bfca0000410000 */
        /* <DEDUP_REMOVED lines=14> */
.L_x_1469:
[----:B------:R-:W-:Y:S04]  /*5b20*/  BSSY B0, `(.L_x_1470) ;  /* 0x0000012000007945 */ /* 0x000fe80003800000 */
        /* <DEDUP_REMOVED lines=11> */
[----:B01-3--:R-:W-:Y:S01]  /*5be0*/  FMUL.FTZ R4, R41, UR14 ;  /* 0x0000000e29047c20 */ /* 0x00bfe20008410000 */
[----:B--2-4-:R-:W-:Y:S01]  /*5bf0*/  LEA R2, P0, R64, UR10, 0x2 ;  /* 0x0000000a40027c11 */ /* 0x014fe2000f8010ff */
[----:B------:R-:W-:Y:S01]  /*5c00*/  FMUL.FTZ R5, R0, UR14 ;  /* 0x0000000e00057c20 */ /* 0x000fe20008410000 */
[----:B------:R-:W-:-:S04]  /*5c10*/  IADD3 R23, R65, R23, RZ ;  /* 0x0000001741177210 */ /* 0x000fc80007ffe0ff */
[----:B------:R-:W-:-:S05]  /*5c20*/  LEA.HI.X R3, R64, UR11, R23, 0x2, P0 ;  /* 0x0000000b40037c11 */ /* 0x000fca00080f1417 */
[----:B------:R0:W-:Y:S02]  /*5c30*/  STG.E.64 desc[UR12][R2.64], R4 ;  /* 0x0000000402007986 */ /* 0x0001e4000c101b0c */
.L_x_1471:
[----:B------:R-:W-:Y:S05]  /*5c40*/  BSYNC B0 ;  /* 0x0000000000007941 */ /* 0x000fea0003800000 */
.L_x_1470:
        /* <DEDUP_REMOVED lines=9> */
.L_x_1421:
[----:B01-3--:R-:W0:Y:S01]  /*5ce0*/  LDC R4, c[0x0][0xc] ;  /* 0x00000300ff047b82 */ /* 0x00be220000000800 */
[----:B------:R-:W-:Y:S01]  /*5cf0*/  ISETP.NE.AND P1, PT, R59, RZ, PT ;  /* 0x000000ff3b00720c */ /* 0x000fe20003f25270 */
[----:B------:R-:W-:Y:S06]  /*5d00*/  BSSY B0, `(.L_x_1473) ;  /* 0x0000011000007945 */ /* 0x000fec0003800000 */
[----:B--2-4-:R-:W1:Y:S08]  /*5d10*/  LDC R7, c[0x0][0x10] ;  /* 0x00000400ff077b82 */ /* 0x014e700000000800 */
        /* <DEDUP_REMOVED lines=15> */
.L_x_1474:
[----:B------:R-:W-:Y:S05]  /*5e10*/  BSYNC B0 ;  /* 0x0000000000007941 */ /* 0x000fea0003800000 */
.L_x_1473:
        /* <DEDUP_REMOVED lines=11> */
.L_x_1476:
[----:B------:R-:W2:Y:S04]  /*5ed0*/  LDG.E.STRONG.GPU R5, desc[UR12][R2.64] ;  /* 0x0000000c02057981 */ /* 0x000ea8000c1ef900 */
[----:B--2---:R-:W-:Y:S01]  /*5ee0*/  CCTL.IVALL ;  /* 0x00000000ff00798f */ /* 0x004fe20002000000 */
[----:B------:R-:W-:Y:S05]  /*5ef0*/  YIELD ;  /* 0x0000000000007946 */ /* 0x000fea0003800000 */
[----:B------:R-:W-:-:S13]  /*5f00*/  ISETP.NE.AND P0, PT, R5, R0, PT ;  /* 0x000000000500720c */ /* 0x000fda0003f05270 */
[----:B------:R-:W-:Y:S05]  /*5f10*/  @P0 BRA `(.L_x_1476) ;  /* 0xfffffffc00ec0947 */ /* 0x000fea000383ffff */
.L_x_1475:
        /* <DEDUP_REMOVED lines=24> */
.L_x_1477:
        /* <DEDUP_REMOVED lines=23> */
.L_x_1478:
        /* <DEDUP_REMOVED lines=15> */
.L_x_3304:


//--------------------- .text._Z35group_norm_nhwc_bwd_one_pass_kernelI11Fp32IOFp32WLi512ELi14ELi224EEv26Group_norm_nhwc_bwd_params --------------------------
	.section	.text._Z35group_norm_nhwc_bwd_one_pass_kernelI11Fp32IOFp32WLi512ELi14ELi224EEv26Group_norm_nhwc_bwd_params,"ax",@progbits
	.align	128
        .global         _Z35group_norm_nhwc_bwd_one_pass_kernelI11Fp32IOFp32WLi512ELi14ELi224EEv26Group_norm_nhwc_bwd_params
        .type           _Z35group_norm_nhwc_bwd_one_pass_kernelI11Fp32IOFp32WLi512ELi14ELi224EEv26Group_norm_nhwc_bwd_params,@function
        .size           _Z35group_norm_nhwc_bwd_one_pass_kernelI11Fp32IOFp32WLi512ELi14ELi224EEv26Group_norm_nhwc_bwd_params,(.L_x_3305 - _Z35group_norm_nhwc_bwd_one_pass_kernelI11Fp32IOFp32WLi512ELi14ELi224EEv26Group_norm_nhwc_bwd_params)
        .other          _Z35group_norm_nhwc_bwd_one_pass_kernelI11Fp32IOFp32WLi512ELi14ELi224EEv26Group_norm_nhwc_bwd_params,@"STO_CUDA_ENTRY STV_DEFAULT"
_Z35group_norm_nhwc_bwd_one_pass_kernelI11Fp32IOFp32WLi512ELi14ELi224EEv26Group_norm_nhwc_bwd_params:
.text._Z35group_norm_nhwc_bwd_one_pass_kernelI11Fp32IOFp32WLi512ELi14ELi224EEv26Group_norm_nhwc_bwd_params:
        /* <DEDUP_REMOVED lines=21> */
[----:B------:R-:W2:Y:S01]  /*0150*/  S2UR UR6, SR_CgaCtaId ;  /* 0x00000000000679c3 */ /* 0x000ea20000008800 */
[----:B------:R-:W-:Y:S02]  /*0160*/  MOV R69, R68 ;  /* 0x0000004400457202 */ /* 0x000fe40000000f00 */
[----:B------:R-:W-:Y:S01]  /*0170*/  SHF.L.U32 R105, R105, 0x1, RZ ;  /* 0x0000000169697819 */ /* 0x000fe200000006ff */
[----:B0-----:R-:W-:-:S05]  /*0180*/  IMAD R2, R3, UR7, R6 ;  /* 0x0000000703027c24 */ /* 0x001fca000f8e0206 */
[C---:B------:R-:W-:Y:S02]  /*0190*/  IADD3 R3, R2.reuse, 0x60, RZ ;  /* 0x0000006002037810 */ /* 0x040fe40007ffe0ff */
[----:B------:R-:W-:Y:S01]  /*01a0*/  IADD3 R5, R2, 0xa0, RZ ;  /* 0x000000a002057810 */ /* 0x000fe20007ffe0ff */
[----:B--2---:R-:W-:Y:S01]  /*01b0*/  ULEA UR5, UR6, UR5, 0x18 ;  /* 0x0000000506057291 */ /* 0x004fe2000f8ec03f */
[----:B------:R-:W-:Y:S02]  /*01c0*/  ISETP.LT.U32.AND P0, PT, R3, UR10, PT ;  /* 0x0000000a03007c0c */ /* 0x000fe4000bf01070 */
[----:B------:R-:W-:Y:S02]  /*01d0*/  SHF.R.S32.HI R3, RZ, 0x1f, R3 ;  /* 0x0000001fff037819 */ /* 0x000fe40000011403 */
[----:B------:R-:W-:Y:S02]  /*01e0*/  ISETP.LT.U32.AND P2, PT, R5, UR10, PT ;  /* 0x0000000a05007c0c */ /* 0x000fe4000bf41070 */
[----:B------:R-:W-:-:S02]  /*01f0*/  ISETP.LT.AND.EX P0, PT, R3, UR11, !P4, P0 ;  /* 0x0000000b03007c0c */ /* 0x000fc4000e701300 */
[----:B------:R-:W-:Y:S02]  /*0200*/  IADD3 R4, R2, 0x80, RZ ;  /* 0x0000008002047810 */ /* 0x000fe40007ffe0ff */
[----:B------:R-:W-:Y:S02]  /*0210*/  SHF.R.S32.HI R5, RZ, 0x1f, R5 ;  /* 0x0000001fff057819 */ /* 0x000fe40000011405 */
[----:B------:R-:W-:Y:S02]  /*0220*/  P2R R111, PR, RZ, 0x1 ;  /* 0x00000001ff6f7803 */ /* 0x000fe40000000000 */
[----:B------:R-:W-:Y:S02]  /*0230*/  ISETP.LT.U32.AND P1, PT, R4, UR10, PT ;  /* 0x0000000a04007c0c */ /* 0x000fe4000bf21070 */
[----:B------:R-:W-:Y:S02]  /*0240*/  ISETP.LT.AND.EX P0, PT, R5, UR11, !P4, P2 ;  /* 0x0000000b05007c0c */ /* 0x000fe4000e701320 */
[----:B------:R-:W-:-:S02]  /*0250*/  SHF.R.S32.HI R4, RZ, 0x1f, R4 ;  /* 0x0000001fff047819 */ /* 0x000fc40000011404 */
[C---:B------:R-:W-:Y:S02]  /*0260*/  IADD3 R3, R2.reuse, 0xc0, RZ ;  /* 0x000000c002037810 */ /* 0x040fe40007ffe0ff */
[----:B------:R-:W-:Y:S02]  /*0270*/  IADD3 R5, R2, 0x100, RZ ;  /* 0x0000010002057810 */ /* 0x000fe40007ffe0ff */
[----:B------:R-:W-:Y:S02]  /*0280*/  P2R R109, PR, RZ, 0x1 ;  /* 0x00000001ff6d7803 */ /* 0x000fe40000000000 */
[----:B------:R-:W-:Y:S02]  /*0290*/  ISETP.LT.AND.EX P1, PT, R4, UR11, !P4, P1 ;  /* 0x0000000b04007c0c */ /* 0x000fe4000e721310 */
[----:B------:R-:W-:Y:S02]  /*02a0*/  ISETP.LT.U32.AND P2, PT, R3, UR10, PT ;  /* 0x0000000a03007c0c */ /* 0x000fe4000bf41070 */
[----:B------:R-:W-:-:S02]  /*02b0*/  ISETP.LT.U32.AND P0, PT, R5, UR10, PT ;  /* 0x0000000a05007c0c */ /* 0x000fc4000bf01070 */
[----:B------:R-:W-:Y:S02]  /*02c0*/  IADD3 R4, R2, 0xe0, RZ ;  /* 0x000000e002047810 */ /* 0x000fe40007ffe0ff */
[----:B------:R-:W-:Y:S02]  /*02d0*/  SHF.R.S32.HI R3, RZ, 0x1f, R3 ;  /* 0x0000001fff037819 */ /* 0x000fe40000011403 */
[----:B------:R-:W-:Y:S02]  /*02e0*/  SHF.R.S32.HI R5, RZ, 0x1f, R5 ;  /* 0x0000001fff057819 */ /* 0x000fe40000011405 */
[----:B------:R-:W-:Y:S02]  /*02f0*/  P2R R110, PR, RZ, 0x2 ;  /* 0x00000002ff6e7803 */ /* 0x000fe40000000000 */
[----:B------:R-:W-:Y:S02]  /*0300*/  ISETP.LT.U32.AND P1, PT, R4, UR10, PT ;  /* 0x0000000a04007c0c */ /* 0x000fe4000bf21070 */
[----:B------:R-:W-:-:S02]  /*0310*/  ISETP.LT.AND.EX P2, PT, R3, UR11, !P4, P2 ;  /* 0x0000000b03007c0c */ /* 0x000fc4000e741320 */
[----:B------:R-:W-:Y:S02]  /*0320*/  ISETP.LT.AND.EX P0, PT, R5, UR11, !P4, P0 ;  /* 0x0000000b05007c0c */ /* 0x000fe4000e701300 */
[----:B------:R-:W-:Y:S02]  /*0330*/  SHF.R.S32.HI R4, RZ, 0x1f, R4 ;  /* 0x0000001fff047819 */ /* 0x000fe40000011404 */
[----:B------:R-:W-:Y:S02]  /*0340*/  IADD3 R3, R2, 0x120, RZ ;  /* 0x0000012002037810 */ /* 0x000fe40007ffe0ff */
[----:B------:R-:W-:Y:S02]  /*0350*/  P2R R106, PR, RZ, 0x1 ;  /* 0x00000001ff6a7803 */ /* 0x000fe40000000000 */
[----:B------:R-:W-:Y:S02]  /*0360*/  ISETP.LT.AND.EX P1, PT, R4, UR11, !P4, P1 ;  /* 0x0000000b04007c0c */ /* 0x000fe4000e721310 */
[----:B------:R-:W-:-:S02]  /*0370*/  SHF.R.S32.HI R5, RZ, 0x1f, R3 ;  /* 0x0000001fff057819 */ /* 0x000fc40000011403 */
[----:B------:R-:W-:Y:S02]  /*0380*/  ISETP.LT.U32.AND P0, PT, R3, UR10, PT ;  /* 0x0000000a03007c0c */ /* 0x000fe4000bf01070 */
[C---:B------:R-:W-:Y:S02]  /*0390*/  IADD3 R4, R2.reuse, 0x140, RZ ;  /* 0x0000014002047810 */ /* 0x040fe40007ffe0ff */
[C---:B------:R-:W-:Y:S02]  /*03a0*/  IADD3 R3, R2.reuse, 0x160, RZ ;  /* 0x0000016002037810 */ /* 0x040fe40007ffe0ff */
[----:B------:R-:W-:Y:S02]  /*03b0*/  SHF.R.S32.HI R7, RZ, 0x1f, R2 ;  /* 0x0000001fff077819 */ /* 0x000fe40000011402 */
[----:B------:R-:W-:Y:S02]  /*03c0*/  ISETP.LT.U32.AND P3, PT, R2, UR10, PT ;  /* 0x0000000a02007c0c */ /* 0x000fe4000bf61070 */
[----:B------:R-:W-:-:S02]  /*03d0*/  P2R R107, PR, RZ, 0x2 ;  /* 0x00000002ff6b7803 */ /* 0x000fc40000000000 */
[----:B------:R-:W-:Y:S02]  /*03e0*/  ISETP.LT.AND.EX P0, PT, R5, UR11, !P4, P0 ;  /* 0x0000000b05007c0c */ /* 0x000fe4000e701300 */
[----:B------:R-:W-:Y:S02]  /*03f0*/  P2R R108, PR, RZ, 0x4 ;  /* 0x00000004ff6c7803 */ /* 0x000fe40000000000 */
[----:B------:R-:W-:Y:S02]  /*0400*/  SHF.R.S32.HI R5, RZ, 0x1f, R4 ;  /* 0x0000001fff057819 */ /* 0x000fe40000011404 */
[----:B------:R-:W-:Y:S02]  /*0410*/  ISETP.LT.U32.AND P1, PT, R4, UR10, PT ;  /* 0x0000000a04007c0c */ /* 0x000fe4000bf21070 */
[----:B------:R-:W-:Y:S02]  /*0420*/  SHF.R.S32.HI R4, RZ, 0x1f, R3 ;  /* 0x0000001fff047819 */ /* 0x000fe40000011403 */
[----:B------:R-:W-:-:S02]  /*0430*/  ISETP.LT.U32.AND P2, PT, R3, UR10, PT ;  /* 0x0000000a03007c0c */ /* 0x000fc4000bf41070 */
[----:B------:R-:W-:Y:S02]  /*0440*/  IADD3 R117, R2, 0x20, RZ ;  /* 0x0000002002757810 */ /* 0x000fe40007ffe0ff */
[----:B------:R-:W-:Y:S02]  /*0450*/  ISETP.LT.AND.EX P3, PT, R7, UR11, !P4, P3 ;  /* 0x0000000b07007c0c */ /* 0x000fe4000e761330 */
[----:B------:R-:W-:Y:S02]  /*0460*/  ISETP.LT.AND.EX P2, PT, R4, UR11, !P4, P2 ;  /* 0x0000000b04007c0c */ /* 0x000fe4000e741320 */
[----:B------:R-:W-:Y:S02]  /*0470*/  SHF.R.S32.HI R4, RZ, 0x1f, R117 ;  /* 0x0000001fff047819 */ /* 0x000fe40000011475 */
[----:B------:R-:W-:Y:S02]  /*0480*/  P2R R112, PR, RZ, 0x8 ;  /* 0x00000008ff707803 */ /* 0x000fe40000000000 */
[----:B------:R-:W-:-:S02]  /*0490*/  ISETP.LT.U32.AND P3, PT, R117, UR10, PT ;  /* 0x0000000a75007c0c */ /* 0x000fc4000bf61070 */
[----:B------:R-:W-:Y:S02]  /*04a0*/  ISETP.LT.AND.EX P1, PT, R5, UR11, !P4, P1 ;  /* 0x0000000b05007c0c */ /* 0x000fe4000e721310 */
[----:B------:R-:W-:Y:S02]  /*04b0*/  ISETP.LT.AND.EX P3, PT, R4, UR11, !P4, P3 ;  /* 0x0000000b04007c0c */ /* 0x000fe4000e761330 */
[----:B------:R-:W0:Y:S01]  /*04c0*/  LDC.64 R4, c[0x0][0x288] ;  /* 0x0000a200ff047b82 */ /* 0x000e220000000a00 */
[C---:B------:R-:W-:Y:S02]  /*04d0*/  IADD3 R116, R2.reuse, 0x40, RZ ;  /* 0x0000004002747810 */ /* 0x040fe40007ffe0ff */
[----:B------:R-:W-:Y:S02]  /*04e0*/  IADD3 R115, R2, 0x1e0, RZ ;  /* 0x000001e002737810 */ /* 0x000fe40007ffe0ff */
[----:B------:R-:W-:Y:S02]  /*04f0*/  SHF.R.S32.HI R3, RZ, 0x1f, R116 ;  /* 0x0000001fff037819 */ /* 0x000fe40000011474 */
[----:B------:R-:W-:Y:S01]  /*0500*/  ISETP.LT.U32.AND P5, PT, R116, UR10, PT ;  /* 0x0000000a74007c0c */ /* 0x000fe2000bfa1070 */
[----:B------:R-:W-:Y:S01]  /*0510*/  ULDC.U8 UR10, c[0x0][0x2a4] ;  /* 0x0000a900000a7ab9 */ /* 0x000fe20000000000 */
[----:B------:R-:W-:-:S02]  /*0520*/  SHF.R.S32.HI R6, RZ, 0x1f, R115 ;  /* 0x0000001fff067819 */ /* 0x000fc40000011473 */
[----:B------:R-:W-:Y:S02]  /*0530*/  ISETP.LT.AND.EX P4, PT, R3, UR11, !P4, P5 ;  /* 0x0000000b03007c0c */ /* 0x000fe4000e781350 */
[----:B------:R-:W2:Y:S08]  /*0540*/  LDC R3, c[0x0][0x10] ;  /* 0x00000400ff037b82 */ /* 0x000eb00000000800 */
[----:B------:R-:W3:Y:S01]  /*0550*/  LDC R102, c[0x0][0xc] ;  /* 0x00000300ff667b82 */ /* 0x000ee20000000800 */
[----:B0-----:R-:W-:-:S02]  /*0560*/  LEA.HI R113, P5, R5, R4, RZ, 0x1 ;  /* 0x0000000405717211 */ /* 0x001fc400078b08ff */
[-C--:B------:R-:W-:Y:S02]  /*0570*/  LEA R7, R5, R5.reuse, 0x1 ;  /* 0x0000000505077211 */ /* 0x080fe400078e08ff */
[----:B------:R-:W-:Y:S01]  /*0580*/  IADD3.X R8, RZ, R5, RZ, P5, !PT ;  /* 0x00000005ff087210 */ /* 0x000fe20002ffe4ff */
[----:B------:R-:W-:-:S03]  /*0590*/  IMAD.WIDE.U32 R4, R4, 0x3, RZ ;  /* 0x0000000304047825 */ /* 0x000fc600078e00ff */
[----:B------:R-:W-:Y:S02]  /*05a0*/  SHF.R.S64 R113, R113, 0x1, R8 ;  /* 0x0000000171717819 */ /* 0x000fe40000001008 */
[----:B------:R-:W-:Y:S02]  /*05b0*/  IADD3 R7, R5, R7, RZ ;  /* 0x0000000705077210 */ /* 0x000fe40007ffe0ff */
[----:B------:R-:W-:Y:S02]  /*05c0*/  SHF.R.S32.HI R5, RZ, 0x1f, R0 ;  /* 0x0000001fff057819 */ /* 0x000fe40000011400 */
[----:B------:R-:W-:Y:S01]  /*05d0*/  LEA.HI R114, P5, R7, R4, RZ, 0x1 ;  /* 0x0000000407727211 */ /* 0x000fe200078b08ff */
[----:B--2---:R-:W-:Y:S01]  /*05e0*/  IMAD R4, R3, UR7, R68 ;  /* 0x0000000703047c24 */ /* 0x004fe2000f8e0244 */
[----:B------:R-:W-:Y:S02]  /*05f0*/  LEA.HI R5, R5, R0, RZ, 0x5 ;  /* 0x0000000005057211 */ /* 0x000fe400078f28ff */
[----:B------:R-:W-:-:S02]  /*0600*/  IADD3.X R7, RZ, R7, RZ, P5, !PT ;  /* 0x00000007ff077210 */ /* 0x000fc40002ffe4ff */
[----:B------:R-:W-:Y:S02]  /*0610*/  SHF.R.S32.HI R5, RZ, 0x5, R5 ;  /* 0x00000005ff057819 */ /* 0x000fe40000011405 */
[----:B---3--:R-:W-:Y:S02]  /*0620*/  LOP3.LUT R121, R102, 0x3, RZ, 0xc0, !PT ;  /* 0x0000000366797812 */ /* 0x008fe400078ec0ff */
[----:B------:R-:W-:Y:S02]  /*0630*/  LEA R118, R5, UR5, 0x3 ;  /* 0x0000000505767c11 */ /* 0x000fe4000f8e18ff */
[----:B------:R-:W-:Y:S02]  /*0640*/  SHF.R.S32.HI R4, RZ, 0x1, R8 ;  /* 0x00000001ff047819 */ /* 0x000fe40000011408 */
[--C-:B------:R-:W-:Y:S02]  /*0650*/  SHF.R.S64 R114, R114, 0x1, R7.reuse ;  /* 0x0000000172727819 */ /* 0x100fe40000001007 */
[----:B------:R-:W-:-:S02]  /*0660*/  SHF.R.S32.HI R5, RZ, 0x1, R7 ;  /* 0x00000001ff057819 */ /* 0x000fc40000011407 */
[----:B------:R-:W-:Y:S02]  /*0670*/  IADD3 R122, -R121, R102, RZ ;  /* 0x00000066797a7210 */ /* 0x000fe40007ffe1ff */
[----:B------:R-:W-:Y:S02]  /*0680*/  SHF.L.U64.HI R119, R113, 0x2, R4 ;  /* 0x0000000271777819 */ /* 0x000fe40000010204 */
[----:B-1----:R-:W-:-:S07]  /*0690*/  SHF.L.U64.HI R120, R114, 0x2, R5 ;  /* 0x0000000272787819 */ /* 0x002fce0000010205 */
.L_x_1562:
[----:B0-----:R-:W0:Y:S01]  /*06a0*/  LDC R10, c[0x0][0x2a0] ;  /* 0x0000a800ff0a7b82 */ /* 0x001e220000000800 */
[----:B------:R-:W-:Y:S01]  /*06b0*/  ISETP.NE.AND P6, PT, R112, RZ, PT ;  /* 0x000000ff7000720c */ /* 0x000fe20003fc5270 */
[----:B------:R-:W-:Y:S01]  /*06c0*/  ULDC.64 UR12, c[0x0][0x298] ;  /* 0x0000a600000c7ab9 */ /* 0x000fe20000000a00 */
[----:B------:R-:W-:Y:S02]  /*06d0*/  SHF.R.S32.HI R14, RZ, 0x1f, R2 ;  /* 0x0000001fff0e7819 */ /* 0x000fe40000011402 */
[C---:B------:R-:W-:Y:S02]  /*06e0*/  IADD3 R15, R2.reuse, 0x80, RZ ;  /* 0x00000080020f7810 */ /* 0x040fe40007ffe0ff */
[----:B-1----:R-:W-:Y:S01]  /*06f0*/  IADD3 R17, R2, 0x160, RZ ;  /* 0x0000016002117810 */ /* 0x002fe20007ffe0ff */
[----:B------:R-:W1:Y:S01]  /*0700*/  @P3 LDC.64 R20, c[0x0][0x230] ;  /* 0x00008c00ff143b82 */ /* 0x000e620000000a00 */
[----:B------:R-:W-:Y:S02]  /*0710*/  P2R R31, PR, RZ, 0x4 ;  /* 0x00000004ff1f7803 */ /* 0x000fe40000000000 */
[----:B------:R-:W-:-:S02]  /*0720*/  P2R R30, PR, RZ, 0x2 ;  /* 0x00000002ff1e7803 */ /* 0x000fc40000000000 */
[C---:B------:R-:W-:Y:S02]  /*0730*/  IADD3 R19, R2.reuse, 0x1a0, RZ ;  /* 0x000001a002137810 */ /* 0x040fe40007ffe0ff */
[----:B------:R-:W-:Y:S01]  /*0740*/  IADD3 R45, R2, 0x1c0, RZ ;  /* 0x000001c0022d7810 */ /* 0x000fe20007ffe0ff */
[----:B------:R-:W2:Y:S01]  /*0750*/  @P6 LDC.64 R12, c[0x0][0x288] ;  /* 0x0000a200ff0c6b82 */ /* 0x000ea20000000a00 */
[----:B------:R-:W-:Y:S02]  /*0760*/  SHF.R.S32.HI R44, RZ, 0x1f, R115 ;  /* 0x0000001fff2c7819 */ /* 0x000fe40000011473 */
[----:B------:R-:W-:Y:S02]  /*0770*/  P2R R32, PR, RZ, 0x1 ;  /* 0x00000001ff207803 */ /* 0x000fe40000000000 */
[----:B0-----:R-:W-:-:S03]  /*0780*/  IABS R9, R10 ;  /* 0x0000000a00097213 */ /* 0x001fc60000000000 */
[----:B------:R-:W0:Y:S01]  /*0790*/  @P6 LDC.64 R76, c[0x0][0x230] ;  /* 0x00008c00ff4c6b82 */ /* 0x000e220000000a00 */
[----:B------:R-:W3:Y:S07]  /*07a0*/  I2F.RP R6, R9 ;  /* 0x0000000900067306 */ /* 0x000eee0000209400 */
[----:B------:R-:W4:Y:S08]  /*07b0*/  @P4 LDC.64 R58, c[0x0][0x230] ;  /* 0x00008c00ff3a4b82 */ /* 0x000f300000000a00 */
[----:B------:R-:W4:Y:S01]  /*07c0*/  @P0 LDC.64 R46, c[0x0][0x230] ;  /* 0x00008c00ff2e0b82 */ /* 0x000f220000000a00 */
[----:B---3--:R-:W3:Y:S07]  /*07d0*/  MUFU.RCP R6, R6 ;  /* 0x0000000600067308 */ /* 0x008eee0000001000 */
[----:B------:R-:W4:Y:S08]  /*07e0*/  @P1 LDC.64 R38, c[0x0][0x230] ;  /* 0x00008c00ff261b82 */ /* 0x000f300000000a00 */
[----:B------:R-:W4:Y:S01]  /*07f0*/  @P2 LDC.64 R72, c[0x0][0x230] ;  /* 0x00008c00ff482b82 */ /* 0x000f220000000a00 */
[----:B---3--:R-:W-:-:S04]  /*0800*/  IADD3 R4, R6, 0xffffffe, RZ ;  /* 0x0ffffffe06047810 */ /* 0x008fc80007ffe0ff */
[----:B------:R3:W1:Y:S03]  /*0810*/  F2I.FTZ.U32.TRUNC.NTZ R5, R4 ;  /* 0x0000000400057305 */ /* 0x000666000021f000 */
[----:B------:R-:W4:Y:S01]  /*0820*/  @P2 LDC.64 R42, c[0x0][0x228] ;  /* 0x00008a00ff2a2b82 */ /* 0x000f220000000a00 */
[----:B---3--:R-:W-:-:S07]  /*0830*/  MOV R4, RZ ;  /* 0x000000ff00047202 */ /* 0x008fce0000000f00 */
[----:B------:R-:W3:Y:S01]  /*0840*/  LDC R33, c[0x0][0x2ac] ;  /* 0x0000ab00ff217b82 */ /* 0x000ee20000000800 */
[----:B-1----:R-:W-:-:S07]  /*0850*/  IADD3 R8, RZ, -R5, RZ ;  /* 0x80000005ff087210 */ /* 0x002fce0007ffe0ff */
[----:B------:R-:W1:Y:S01]  /*0860*/  LDC.64 R70, c[0x0][0x248] ;  /* 0x00009200ff467b82 */ /* 0x000e620000000a00 */
[----:B------:R-:W-:Y:S01]  /*0870*/  IMAD R7, R8, R9, RZ ;  /* 0x0000000908077224 */ /* 0x000fe200078e02ff */
[----:B------:R-:W-:-:S03]  /*0880*/  IABS R8, R69 ;  /* 0x0000004500087213 */ /* 0x000fc60000000000 */
[----:B------:R-:W-:Y:S01]  /*0890*/  IMAD.HI.U32 R5, R5, R7, R4 ;  /* 0x0000000705057227 */ /* 0x000fe200078e0004 */
[----:B------:R-:W-:-:S05]  /*08a0*/  LOP3.LUT R4, R69, R10, RZ, 0x3c, !PT ;  /* 0x0000000a45047212 */ /* 0x000fca00078e3cff */
[----:B------:R-:W-:-:S05]  /*08b0*/  IMAD.HI.U32 R5, R5, R8, RZ ;  /* 0x0000000805057227 */ /* 0x000fca00078e00ff */
[----:B------:R-:W-:-:S05]  /*08c0*/  IADD3 R6, -R5, RZ, RZ ;  /* 0x000000ff05067210 */ /* 0x000fca0007ffe1ff */
[----:B------:R-:W-:Y:S02]  /*08d0*/  IMAD R6, R9, R6, R8 ;  /* 0x0000000609067224 */ /* 0x000fe400078e0208 */
[----:B-1----:R-:W-:-:S03]  /*08e0*/  IMAD.WIDE R70, R69, 0x8, R70 ;  /* 0x0000000845467825 */ /* 0x002fc600078e0246 */
[----:B------:R-:W-:-:S03]  /*08f0*/  ISETP.GT.U32.AND P5, PT, R9, R6, PT ;  /* 0x000000060900720c */ /* 0x000fc60003fa4070 */
[----:B------:R-:W3:Y:S10]  /*0900*/  LDG.E.64 R70, desc[UR8][R70.64] ;  /* 0x0000000846467981 */ /* 0x000ef4000c1e1b00 */
[----:B------:R-:W-:-:S02]  /*0910*/  @!P5 IADD3 R6, R6, -R9, RZ ;  /* 0x800000090606d210 */ /* 0x000fc40007ffe0ff */
        /* <DEDUP_REMOVED lines=13> */
[----:B------:R-:W-:-:S03]  /*09f0*/  SEL R9, R4, R5, !P5 ;  /* 0x0000000504097207 */ /* 0x000fc60006800000 */
[----:B------:R-:W-:-:S05]  /*0a00*/  IMAD R5, R103, 0xe, RZ ;  /* 0x0000000e67057824 */ /* 0x000fca00078e02ff */
[----:B------:R-:W-:Y:S02]  /*0a10*/  SHF.R.S32.HI R4, RZ, 0x1f, R5 ;  /* 0x0000001fff047819 */ /* 0x000fe40000011405 */
[----:B------:R-:W-:-:S04]  /*0a20*/  IADD3 R6, P5, R105, R5, RZ ;  /* 0x0000000569067210 */ /* 0x000fc80007fbe0ff */
[----:B------:R-:W-:Y:S02]  /*0a30*/  LEA.HI.X.SX32 R7, R105, R4, 0x1, P5 ;  /* 0x0000000469077211 */ /* 0x000fe400028f0eff */
[----:B------:R-:W-:Y:S01]  /*0a40*/  SHF.R.S32.HI R4, RZ, 0x1f, R9 ;  /* 0x0000001fff047819 */ /* 0x000fe20000011409 */
[----:B------:R-:W-:-:S04]  /*0a50*/  IMAD.WIDE.U32 R6, R9, UR12, R6 ;  /* 0x0000000c09067c25 */ /* 0x000fc8000f8e0006 */
[----:B------:R-:W-:Y:S01]  /*0a60*/  IMAD R4, R4, UR12, RZ ;  /* 0x0000000c04047c24 */ /* 0x000fe2000f8e02ff */
[----:B------:R-:W-:-:S03]  /*0a70*/  @P6 MOV R8, R6 ;  /* 0x0000000600086202 */ /* 0x000fc60000000f00 */
[----:B------:R-:W-:Y:S01]  /*0a80*/  IMAD R11, R9, UR13, R4 ;  /* 0x0000000d090b7c24 */ /* 0x000fe2000f8e0204 */
[----:B------:R-:W-:Y:S01]  /*0a90*/  ULDC.64 UR12, c[0x0][0x290] ;  /* 0x0000a400000c7ab9 */ /* 0x000fe20000000a00 */
[-C--:B--2---:R-:W-:Y:S01]  /*0aa0*/  @P6 IMAD R4, R14, R12.reuse, RZ ;  /* 0x0000000c0e046224 */ /* 0x084fe200078e02ff */
[----:B------:R-:W-:Y:S02]  /*0ab0*/  SHF.R.S32.HI R14, RZ, 0x1f, R117 ;  /* 0x0000001fff0e7819 */ /* 0x000fe40000011475 */
[----:B------:R-:W-:Y:S01]  /*0ac0*/  IADD3 R9, R7, R11, RZ ;  /* 0x0000000b07097210 */ /* 0x000fe20007ffe0ff */
[C---:B------:R-:W-:Y:S02]  /*0ad0*/  @P6 IMAD R13, R2.reuse, R13, R4 ;  /* 0x0000000d020d6224 */ /* 0x040fe400078e0204 */
[----:B------:R-:W-:-:S05]  /*0ae0*/  @P6 IMAD.WIDE.U32 R10, R2, R12, R8 ;  /* 0x0000000c020a6225 */ /* 0x000fca00078e0008 */
[----:B------:R-:W-:Y:S02]  /*0af0*/  @P6 IADD3 R11, R11, R13, RZ ;  /* 0x0000000d0b0b6210 */ /* 0x000fe40007ffe0ff */
[----:B------:R-:W1:Y:S01]  /*0b00*/  @P6 LDC.64 R12, c[0x0][0x228] ;  /* 0x00008a00ff0c6b82 */ /* 0x000e620000000a00 */
[C---:B------:R-:W-:Y:S02]  /*0b10*/  @P6 SHF.L.U32 R23, R10.reuse, 0x2, RZ ;  /* 0x000000020a176819 */ /* 0x040fe400000006ff */
[----:B------:R-:W-:Y:S02]  /*0b20*/  @P6 SHF.L.U64.HI R10, R10, 0x2, R11 ;  /* 0x000000020a0a6819 */ /* 0x000fe4000001020b */
[----:B0-----:R-:W-:Y:S02]  /*0b30*/  @P6 IADD3 R76, P5, R23, R76, RZ ;  /* 0x0000004c174c6210 */ /* 0x001fe40007fbe0ff */
[----:B------:R-:W-:Y:S02]  /*0b40*/  @P3 MOV R11, R9 ;  /* 0x00000009000b3202 */ /* 0x000fe40000000f00 */
[----:B------:R-:W-:-:S02]  /*0b50*/  @P6 IADD3.X R77, R10, R77, RZ, P5, !PT ;  /* 0x0000004d0a4d6210 */ /* 0x000fc40002ffe4ff */
[----:B-1----:R-:W-:-:S04]  /*0b60*/  @P6 IADD3 R22, P5, R23, R12, RZ ;  /* 0x0000000c17166210 */ /* 0x002fc80007fbe0ff */
[----:B------:R-:W-:Y:S02]  /*0b70*/  @P6 IADD3.X R23, R10, R13, RZ, P5, !PT ;  /* 0x0000000d0a176210 */ /* 0x000fe40002ffe4ff */
[----:B------:R-:W0:Y:S01]  /*0b80*/  @P3 LDC.64 R12, c[0x0][0x288] ;  /* 0x0000a200ff0c3b82 */ /* 0x000e220000000a00 */
[----:B------:R-:W-:Y:S02]  /*0b90*/  @P3 MOV R10, R6 ;  /* 0x00000006000a3202 */ /* 0x000fe40000000f00 */
[----:B------:R-:W-:-:S13]  /*0ba0*/  ISETP.NE.AND P6, PT, R109, RZ, PT ;  /* 0x000000ff6d00720c */ /* 0x000fda0003fc5270 */
[----:B------:R-:W1:Y:S01]  /*0bb0*/  @P6 LDC.64 R56, c[0x0][0x230] ;  /* 0x00008c00ff386b82 */ /* 0x000e620000000a00 */
[-C--:B0-----:R-:W-:Y:S01]  /*0bc0*/  @P3 IMAD R4, R14, R12.reuse, RZ ;  /* 0x0000000c0e043224 */ /* 0x081fe200078e02ff */
[----:B------:R-:W-:Y:S01]  /*0bd0*/  SHF.R.S32.HI R14, RZ, 0x1f, R116 ;  /* 0x0000001fff0e7819 */ /* 0x000fe20000011474 */
[----:B------:R-:W-:-:S04]  /*0be0*/  @P3 IMAD.WIDE.U32 R10, R117, R12, R10 ;  /* 0x0000000c750a3225 */ /* 0x000fc800078e000a */
[----:B------:R-:W-:Y:S01]  /*0bf0*/  @P3 IMAD R13, R117, R13, R4 ;  /* 0x0000000d750d3224 */ /* 0x000fe200078e0204 */
[C---:B------:R-:W-:Y:S02]  /*0c00*/  @P3 SHF.L.U32 R25, R10.reuse, 0x2, RZ ;  /* 0x000000020a193819 */ /* 0x040fe400000006ff */
[----:B------:R-:W-:Y:S02]  /*0c10*/  P2R R4, PR, RZ, 0x8 ;  /* 0x00000008ff047803 */ /* 0x000fe40000000000 */
[----:B------:R-:W-:Y:S02]  /*0c20*/  @P3 IADD3 R11, R11, R13, RZ ;  /* 0x0000000d0b0b3210 */ /* 0x000fe40007ffe0ff */
[----:B------:R-:W0:Y:S01]  /*0c30*/  @P3 LDC.64 R12, c[0x0][0x228] ;  /* 0x00008a00ff0c3b82 */ /* 0x000e220000000a00 */
[----:B------:R-:W-:Y:S02]  /*0c40*/  @P3 IADD3 R20, P5, R25, R20, RZ ;  /* 0x0000001419143210 */ /* 0x000fe40007fbe0ff */
[----:B------:R-:W-:-:S02]  /*0c50*/  @P3 SHF.L.U64.HI R10, R10, 0x2, R11 ;  /* 0x000000020a0a3819 */ /* 0x000fc4000001020b */
[----:B------:R-:W-:Y:S02]  /*0c60*/  @P4 MOV R11, R9 ;  /* 0x00000009000b4202 */ /* 0x000fe40000000f00 */
[----:B------:R-:W-:Y:S02]  /*0c70*/  @P3 IADD3.X R21, R10, R21, RZ, P5, !PT ;  /* 0x000000150a153210 */ /* 0x000fe40002ffe4ff */
        /* <DEDUP_REMOVED lines=8> */
[----:B------:R-:W-:-:S05]  /*0d00*/  @P4 IMAD.WIDE.U32 R10, R116, R12, R10 ;  /* 0x0000000c740a4225 */ /* 0x000fca00078e000a */
[----:B------:R-:W-:Y:S02]  /*0d10*/  @P4 IADD3 R11, R11, R13, RZ ;  /* 0x0000000d0b0b4210 */ /* 0x000fe40007ffe0ff */
[----:B------:R-:W0:Y:S01]  /*0d20*/  @P4 LDC.64 R12, c[0x0][0x228] ;  /* 0x00008a00ff0c4b82 */ /* 0x000e220000000a00 */
[C---:B------:R-:W-:Y:S02]  /*0d30*/  @P4 SHF.L.U32 R75, R10.reuse, 0x2, RZ ;  /* 0x000000020a4b4819 */ /* 0x040fe400000006ff */
[----:B------:R-:W-:Y:S02]  /*0d40*/  @P4 SHF.L.U64.HI R10, R10, 0x2, R11 ;  /* 0x000000020a0a4819 */ /* 0x000fe4000001020b */
[----:B----4-:R-:W-:Y:S02]  /*0d50*/  @P4 IADD3 R58, P5, R75, R58, RZ ;  /* 0x0000003a4b3a4210 */ /* 0x010fe40007fbe0ff */
[----:B------:R-:W-:Y:S02]  /*0d60*/  SHF.R.S32.HI R11, RZ, 0x1f, R15 ;  /* 0x0000001fff0b7819 */ /* 0x000fe4000001140f */
[----:B------:R-:W-:-:S02]  /*0d70*/  @P4 IADD3.X R59, R10, R59, RZ, P5, !PT ;  /* 0x0000003b0a3b4210 */ /* 0x000fc40002ffe4ff */
[----:B0-----:R-:W-:-:S04]  /*0d80*/  @P4 IADD3 R74, P5, R75, R12, RZ ;  /* 0x0000000c4b4a4210 */ /* 0x001fc80007fbe0ff */
[----:B------:R-:W-:Y:S02]  /*0d90*/  @P4 IADD3.X R75, R10, R13, RZ, P5, !PT ;  /* 0x0000000d0a4b4210 */ /* 0x000fe40002ffe4ff */
[----:B------:R-:W0:Y:S02]  /*0da0*/  @P3 LDC.64 R12, c[0x0][0x288] ;  /* 0x0000a200ff0c3b82 */ /* 0x000e240000000a00 */
[----:B0-----:R-:W-:Y:S01]  /*0db0*/  @P3 IMAD R10, R11, R12, RZ ;  /* 0x0000000c0b0a3224 */ /* 0x001fe200078e02ff */
[----:B------:R-:W-:-:S03]  /*0dc0*/  @P3 MOV R11, R9 ;  /* 0x00000009000b3202 */ /* 0x000fc60000000f00 */
[----:B------:R-:W-:Y:S01]  /*0dd0*/  @P3 IMAD R13, R15, R13, R10 ;  /* 0x0000000d0f0d3224 */ /* 0x000fe200078e020a */
[----:B------:R-:W-:-:S05]  /*0de0*/  @P3 MOV R10, R6 ;  /* 0x00000006000a3202 */ /* 0x000fca0000000f00 */
[----:B------:R-:W-:Y:S01]  /*0df0*/  @P3 IMAD.WIDE.U32 R10, R15, R12, R10 ;  /* 0x0000000c0f0a3225 */ /* 0x000fe200078e000a */
[----:B------:R-:W-:-:S04]  /*0e00*/  IADD3 R15, R2, 0xa0, RZ ;  /* 0x000000a0020f7810 */ /* 0x000fc80007ffe0ff */
[----:B------:R-:W-:Y:S02]  /*0e10*/  @P3 IADD3 R11, R11, R13, RZ ;  /* 0x0000000d0b0b3210 */ /* 0x000fe40007ffe0ff */
[----:B------:R-:W0:Y:S01]  /*0e20*/  @P3 LDC.64 R12, c[0x0][0x228] ;  /* 0x00008a00ff0c3b82 */ /* 0x000e220000000a00 */
[C---:B------:R-:W-:Y:S02]  /*0e30*/  @P3 SHF.L.U32 R29, R10.reuse, 0x2, RZ ;  /* 0x000000020a1d3819 */ /* 0x040fe400000006ff */
[----:B------:R-:W-:Y:S02]  /*0e40*/  @P3 SHF.L.U64.HI R10, R10, 0x2, R11 ;  /* 0x000000020a0a3819 */ /* 0x000fe4000001020b */
[----:B--2---:R-:W-:Y:S02]  /*0e50*/  @P3 IADD3 R26, P5, R29, R26, RZ ;  /* 0x0000001a1d1a3210 */ /* 0x004fe40007fbe0ff */
[----:B------:R-:W-:Y:S02]  /*0e60*/  SHF.R.S32.HI R11, RZ, 0x1f, R15 ;  /* 0x0000001fff0b7819 */ /* 0x000fe4000001140f */
[----:B------:R-:W-:-:S02]  /*0e70*/  @P3 IADD3.X R27, R10, R27, RZ, P5, !PT ;  /* 0x0000001b0a1b3210 */ /* 0x000fc40002ffe4ff */
[----:B0-----:R-:W-:-:S04]  /*0e80*/  @P3 IADD3 R28, P5, R29, R12, RZ ;  /* 0x0000000c1d1c3210 */ /* 0x001fc80007fbe0ff */
[----:B------:R-:W-:Y:S02]  /*0e90*/  @P3 IADD3.X R29, R10, R13, RZ, P5, !PT ;  /* 0x0000000d0a1d3210 */ /* 0x000fe40002ffe4ff */
[----:B------:R-:W0:Y:S01]  /*0ea0*/  @P6 LDC.64 R12, c[0x0][0x288] ;  /* 0x0000a200ff0c6b82 */ /* 0x000e220000000a00 */
[----:B------:R-:W-:-:S13]  /*0eb0*/  ISETP.NE.AND P3, PT, R108, RZ, PT ;  /* 0x000000ff6c00720c */ /* 0x000fda0003f65270 */
[----:B------:R-:W2:Y:S01]  /*0ec0*/  @P3 LDC.64 R54, c[0x0][0x230] ;  /* 0x00008c00ff363b82 */ /* 0x000ea20000000a00 */
        /* <DEDUP_REMOVED lines=10> */
[----:B-1----:R-:W-:Y:S02]  /*0f70*/  @P6 IADD3 R56, P5, R53, R56, RZ ;  /* 0x0000003835386210 */ /* 0x002fe40007fbe0ff */
[----:B------:R-:W-:Y:S02]  /*0f80*/  SHF.R.S32.HI R11, RZ, 0x1f, R15 ;  /* 0x0000001fff0b7819 */ /* 0x000fe4000001140f */
[----:B------:R-:W-:-:S02]  /*0f90*/  @P6 IADD3.X R57, R10, R57, RZ, P5, !PT ;  /* 0x000000390a396210 */ /* 0x000fc40002ffe4ff */
[----:B0-----:R-:W-:-:S04]  /*0fa0*/  @P6 IADD3 R52, P5, R53, R12, RZ ;  /* 0x0000000c35346210 */ /* 0x001fc80007fbe0ff */
[----:B------:R-:W-:Y:S02]  /*0fb0*/  @P6 IADD3.X R53, R10, R13, RZ, P5, !PT ;  /* 0x0000000d0a356210 */ /* 0x000fe40002ffe4ff */
[----:B------:R-:W0:Y:S01]  /*0fc0*/  @P3 LDC.64 R12, c[0x0][0x288] ;  /* 0x0000a200ff0c3b82 */ /* 0x000e220000000a00 */
[----:B------:R-:W-:-:S13]  /*0fd0*/  ISETP.NE.AND P6, PT, R107, RZ, PT ;  /* 0x000000ff6b00720c */ /* 0x000fda0003fc5270 */
[----:B------:R-:W1:Y:S01]  /*0fe0*/  @P6 LDC.64 R34, c[0x0][0x230] ;  /* 0x00008c00ff226b82 */ /* 0x000e620000000a00 */
        /* <DEDUP_REMOVED lines=62> */
[----:B------:R-:W-:Y:S02]  /*13d0*/  @P0 IADD3 R46, P5, R49, R46, RZ ;  /* 0x0000002e312e0210 */ /* 0x000fe40007fbe0ff */
        /* <DEDUP_REMOVED lines=9> */
[----:B------:R-:W-:-:S05]  /*1470*/  @P1 IMAD.WIDE.U32 R10, R15, R12, R10 ;  /* 0x0000000c0f0a1225 */ /* 0x000fca00078e000a */
[----:B------:R-:W-:Y:S02]  /*1480*/  @P1 IADD3 R11, R11, R13, RZ ;  /* 0x0000000d0b0b1210 */ /* 0x000fe40007ffe0ff */
[----:B------:R-:W0:Y:S01]  /*1490*/  @P1 LDC.64 R12, c[0x0][0x228] ;  /* 0x00008a00ff0c1b82 */ /* 0x000e220000000a00 */
[C---:B------:R-:W-:Y:S02]  /*14a0*/  @P1 SHF.L.U32 R41, R10.reuse, 0x2, RZ ;  /* 0x000000020a291819 */ /* 0x040fe400000006ff */
[----:B------:R-:W-:Y:S02]  /*14b0*/  @P1 SHF.L.U64.HI R10, R10, 0x2, R11 ;  /* 0x000000020a0a1819 */ /* 0x000fe4000001020b */
[----:B------:R-:W-:-:S04]  /*14c0*/  @P1 IADD3 R38, P5, R41, R38, RZ ;  /* 0x0000002629261210 */ /* 0x000fc80007fbe0ff */
[----:B------:R-:W-:Y:S02]  /*14d0*/  @P1 IADD3.X R39, R10, R39, RZ, P5, !PT ;  /* 0x000000270a271210 */ /* 0x000fe40002ffe4ff */
[----:B0-----:R-:W-:-:S04]  /*14e0*/  @P1 IADD3 R40, P5, R41, R12, RZ ;  /* 0x0000000c29281210 */ /* 0x001fc80007fbe0ff */
[----:B------:R-:W-:Y:S02]  /*14f0*/  @P1 IADD3.X R41, R10, R13, RZ, P5, !PT ;  /* 0x0000000d0a291210 */ /* 0x000fe40002ffe4ff */
[----:B------:R-:W0:Y:S01]  /*1500*/  @P2 LDC.64 R10, c[0x0][0x288] ;  /* 0x0000a200ff0a2b82 */ /* 0x000e220000000a00 */
[----:B------:R-:W-:-:S05]  /*1510*/  SHF.R.S32.HI R13, RZ, 0x1f, R17 ;  /* 0x0000001fff0d7819 */ /* 0x000fca0000011411 */
[----:B0-----:R-:W-:Y:S01]  /*1520*/  @P2 IMAD R12, R13, R10, RZ ;  /* 0x0000000a0d0c2224 */ /* 0x001fe200078e02ff */
[----:B------:R-:W-:-:S03]  /*1530*/  @P2 MOV R13, R9 ;  /* 0x00000009000d2202 */ /* 0x000fc60000000f00 */
[----:B------:R-:W-:Y:S01]  /*1540*/  @P2 IMAD R15, R17, R11, R12 ;  /* 0x0000000b110f2224 */ /* 0x000fe200078e020c */
[----:B------:R-:W-:-:S05]  /*1550*/  @P2 MOV R12, R6 ;  /* 0x00000006000c2202 */ /* 0x000fca0000000f00 */
[----:B------:R-:W-:Y:S01]  /*1560*/  @P2 IMAD.WIDE.U32 R10, R17, R10, R12 ;  /* 0x0000000a110a2225 */ /* 0x000fe200078e000c */
[----:B------:R-:W-:-:S04]  /*1570*/  IADD3 R17, R2, 0x180, RZ ;  /* 0x0000018002117810 */ /* 0x000fc80007ffe0ff */
[----:B------:R-:W-:Y:S02]  /*1580*/  @P2 IADD3 R13, R11, R15, RZ ;  /* 0x0000000f0b0d2210 */ /* 0x000fe40007ffe0ff */
[C---:B------:R-:W-:Y:S02]  /*1590*/  @P2 SHF.L.U32 R11, R10.reuse, 0x2, RZ ;  /* 0x000000020a0b2819 */ /* 0x040fe400000006ff */
[----:B------:R-:W-:Y:S02]  /*15a0*/  @P2 SHF.L.U64.HI R10, R10, 0x2, R13 ;  /* 0x000000020a0a2819 */ /* 0x000fe4000001020d */
[----:B------:R-:W-:Y:S02]  /*15b0*/  @P2 IADD3 R72, P5, R11, R72, RZ ;  /* 0x000000480b482210 */ /* 0x000fe40007fbe0ff */
[----:B------:R-:W-:Y:S02]  /*15c0*/  SHF.R.S32.HI R15, RZ, 0x1f, R17 ;  /* 0x0000001fff0f7819 */ /* 0x000fe40000011411 */
[----:B------:R-:W-:-:S02]  /*15d0*/  @P2 IADD3.X R73, R10, R73, RZ, P5, !PT ;  /* 0x000000490a492210 */ /* 0x000fc40002ffe4ff */
[----:B------:R-:W-:-:S04]  /*15e0*/  @P2 IADD3 R42, P5, R11, R42, RZ ;  /* 0x0000002a0b2a2210 */ /* 0x000fc80007fbe0ff */
[----:B------:R-:W-:Y:S01]  /*15f0*/  @P2 IADD3.X R43, R10, R43, RZ, P5, !PT ;  /* 0x0000002b0a2b2210 */ /* 0x000fe20002ffe4ff */
[----:B------:R-:W-:-:S05]  /*1600*/  IMAD.WIDE.U32 R10, R0, 0x24924925, RZ ;  /* 0x24924925000a7825 */ /* 0x000fca00078e00ff */
[----:B------:R-:W-:-:S04]  /*1610*/  IADD3 R10, R0, -R11, RZ ;  /* 0x8000000b000a7210 */ /* 0x000fc80007ffe0ff */
[----:B------:R-:W-:-:S04]  /*1620*/  LEA.HI R10, R10, R11, RZ, 0x1f ;  /* 0x0000000b0a0a7211 */ /* 0x000fc800078ff8ff */
[----:B------:R-:W-:-:S05]  /*1630*/  SHF.R.U32.HI R10, RZ, 0x2, R10 ;  /* 0x00000002ff0a7819 */ /* 0x000fca000001160a */
[----:B---3--:R-:W-:-:S05]  /*1640*/  IMAD R33, R33, UR7, R10 ;  /* 0x0000000721217c24 */ /* 0x008fca000f8e020a */
[----:B------:R-:W-:-:S04]  /*1650*/  IADD3 R10, R33, 0x180, RZ ;  /* 0x00000180210a7810 */ /* 0x000fc80007ffe0ff */
[----:B------:R-:W-:Y:S02]  /*1660*/  SHF.R.S32.HI R11, RZ, 0x1f, R10 ;  /* 0x0000001fff0b7819 */ /* 0x000fe4000001140a */
[----:B------:R-:W-:-:S04]  /*1670*/  ISETP.GE.U32.AND P5, PT, R10, UR12, PT ;  /* 0x0000000c0a007c0c */ /* 0x000fc8000bfa6070 */
[----:B------:R-:W-:-:S04]  /*1680*/  ISETP.GE.AND.EX P5, PT, R11, UR13, PT, P5 ;  /* 0x0000000d0b007c0c */ /* 0x000fc8000bfa6350 */
[----:B------:R-:W-:-:S13]  /*1690*/  ISETP.LT.U32.AND P2, PT, R0, 0xe0, !P5 ;  /* 0x000000e00000780c */ /* 0x000fda0006f41070 */
[----:B------:R-:W0:Y:S08]  /*16a0*/  @P2 LDC.64 R10, c[0x0][0x288] ;  /* 0x0000a200ff0a2b82 */ /* 0x000e300000000a00 */
[----:B------:R-:W2:Y:S08]  /*16b0*/  @P2 LDC.64 R12, c[0x0][0x230] ;  /* 0x00008c00ff0c2b82 */ /* 0x000eb00000000a00 */
[----:B------:R-:W3:Y:S01]  /*16c0*/  @P2 LDC.64 R64, c[0x0][0x228] ;  /* 0x00008a00ff402b82 */ /* 0x000ee20000000a00 */
[----:B0-----:R-:W-:Y:S01]  /*16d0*/  @P2 IMAD R14, R15, R10, RZ ;  /* 0x0000000a0f0e2224 */ /* 0x001fe200078e02ff */
[----:B------:R-:W-:-:S03]  /*16e0*/  @P2 MOV R15, R9 ;  /* 0x00000009000f2202 */ /* 0x000fc60000000f00 */
[----:B------:R-:W-:Y:S01]  /*16f0*/  @P2 IMAD R11, R17, R11, R14 ;  /* 0x0000000b110b2224 */ /* 0x000fe200078e020e */
[----:B------:R-:W-:-:S05]  /*1700*/  @P2 MOV R14, R6 ;  /* 0x00000006000e2202 */ /* 0x000fca0000000f00 */
[----:B------:R-:W-:Y:S01]  /*1710*/  @P2 IMAD.WIDE.U32 R14, R17, R10, R14 ;  /* 0x0000000a110e2225 */ /* 0x000fe200078e000e */
[----:B------:R-:W-:Y:S02]  /*1720*/  IADD3 R10, R33, 0x1a0, RZ ;  /* 0x000001a0210a7810 */ /* 0x000fe40007ffe0ff */
[----:B------:R-:W-:Y:S02]  /*1730*/  SHF.R.S32.HI R17, RZ, 0x1f, R19 ;  /* 0x0000001fff117819 */ /* 0x000fe40000011413 */
[----:B------:R-:W-:Y:S02]  /*1740*/  @P2 IADD3 R15, R15, R11, RZ ;  /* 0x0000000b0f0f2210 */ /* 0x000fe40007ffe0ff */
[C---:B------:R-:W-:Y:S02]  /*1750*/  @P2 SHF.L.U32 R11, R14.reuse, 0x2, RZ ;  /* 0x000000020e0b2819 */ /* 0x040fe400000006ff */
[----:B------:R-:W-:Y:S02]  /*1760*/  @P2 SHF.L.U64.HI R14, R14, 0x2, R15 ;  /* 0x000000020e0e2819 */ /* 0x000fe4000001020f */
[----:B--2---:R-:W-:-:S04]  /*1770*/  @P2 IADD3 R12, P5, R11, R12, RZ ;  /* 0x0000000c0b0c2210 */ /* 0x004fc80007fbe0ff */
[C---:B------:R-:W-:Y:S02]  /*1780*/  @P2 IADD3.X R13, R14.reuse, R13, RZ, P5, !PT ;  /* 0x0000000d0e0d2210 */ /* 0x040fe40002ffe4ff */
[----:B---3--:R-:W-:Y:S02]  /*1790*/  @P2 IADD3 R64, P5, R11, R64, RZ ;  /* 0x000000400b402210 */ /* 0x008fe40007fbe0ff */
[----:B------:R-:W-:Y:S02]  /*17a0*/  SHF.R.S32.HI R11, RZ, 0x1f, R10 ;  /* 0x0000001fff0b7819 */ /* 0x000fe4000001140a */
[----:B------:R-:W-:Y:S02]  /*17b0*/  @P2 IADD3.X R65, R14, R65, RZ, P5, !PT ;  /* 0x000000410e412210 */ /* 0x000fe40002ffe4ff */
        /* <DEDUP_REMOVED lines=16> */
[----:B--2---:R-:W-:-:S02]  /*18c0*/  @P1 IADD3 R14, P5, R11, R14, RZ ;  /* 0x0000000e0b0e1210 */ /* 0x004fc40007fbe0ff */
[----:B------:R-:W-:Y:S02]  /*18d0*/  IADD3 R33, R33, 0x1e0, RZ ;  /* 0x000001e021217810 */ /* 0x000fe40007ffe0ff */
        /* <DEDUP_REMOVED lines=15> */
[----:B------:R-:W-:-:S04]  /*19d0*/  SHF.R.S32.HI R10, RZ, 0x1f, R33 ;  /* 0x0000001fff0a7819 */ /* 0x000fc80000011421 */
[----:B------:R-:W-:Y:S02]  /*19e0*/  @P5 IADD3 R19, R19, R11, RZ ;  /* 0x0000000b13135210 */ /* 0x000fe40007ffe0ff */
[C---:B------:R-:W-:Y:S02]  /*19f0*/  @P5 SHF.L.U32 R11, R18.reuse, 0x2, RZ ;  /* 0x00000002120b5819 */ /* 0x040fe400000006ff */
[----:B------:R-:W-:Y:S02]  /*1a00*/  @P5 SHF.L.U64.HI R18, R18, 0x2, R19 ;  /* 0x0000000212125819 */ /* 0x000fe40000010213 */
[----:B--2---:R-:W-:-:S04]  /*1a10*/  @P5 IADD3 R16, P6, R11, R16, RZ ;  /* 0x000000100b105210 */ /* 0x004fc80007fde0ff */
[----:B------:R-:W-:Y:S02]  /*1a20*/  @P5 IADD3.X R17, R18, R17, RZ, P6, !PT ;  /* 0x0000001112115210 */ /* 0x000fe400037fe4ff */
[----:B---3--:R-:W-:-:S04]  /*1a30*/  @P5 IADD3 R60, P6, R11, R60, RZ ;  /* 0x0000003c0b3c5210 */ /* 0x008fc80007fde0ff */
[----:B------:R-:W-:Y:S02]  /*1a40*/  @P5 IADD3.X R61, R18, R61, RZ, P6, !PT ;  /* 0x0000003d123d5210 */ /* 0x000fe400037fe4ff */
[----:B------:R-:W-:-:S04]  /*1a50*/  ISETP.GE.U32.AND P6, PT, R33, UR12, PT ;  /* 0x0000000c21007c0c */ /* 0x000fc8000bfc6070 */
[----:B------:R-:W-:-:S04]  /*1a60*/  ISETP.GE.AND.EX P6, PT, R10, UR13, PT, P6 ;  /* 0x0000000d0a007c0c */ /* 0x000fc8000bfc6360 */
[----:B------:R-:W-:-:S13]  /*1a70*/  ISETP.LT.U32.AND P6, PT, R0, 0xe0, !P6 ;  /* 0x000000e00000780c */ /* 0x000fda00077c1070 */
[----:B------:R-:W0:Y:S01]  /*1a80*/  @P6 LDC.64 R10, c[0x0][0x288] ;  /* 0x0000a200ff0a6b82 */ /* 0x000e220000000a00 */
[----:B------:R-:W-:-:S07]  /*1a90*/  @P6 MOV R45, R9 ;  /* 0x00000009002d6202 */ /* 0x000fce0000000f00 */
[----:B------:R-:W2:Y:S08]  /*1aa0*/  @P6 LDC.64 R18, c[0x0][0x230] ;  /* 0x00008c00ff126b82 */ /* 0x000eb00000000a00 */
[----:B------:R-:W3:Y:S01]  /*1ab0*/  @P6 LDC.64 R78, c[0x0][0x228] ;  /* 0x00008a00ff4e6b82 */ /* 0x000ee20000000a00 */
[----:B0-----:R-:W-:-:S04]  /*1ac0*/  @P6 IMAD R44, R44, R10, RZ ;  /* 0x0000000a2c2c6224 */ /* 0x001fc800078e02ff */
[----:B------:R-:W-:Y:S01]  /*1ad0*/  @P6 IMAD R11, R115, R11, R44 ;  /* 0x0000000b730b6224 */ /* 0x000fe200078e022c */
[----:B------:R-:W-:-:S05]  /*1ae0*/  @P6 MOV R44, R6 ;  /* 0x00000006002c6202 */ /* 0x000fca0000000f00 */
[----:B------:R-:W-:-:S05]  /*1af0*/  @P6 IMAD.WIDE.U32 R44, R115, R10, R44 ;  /* 0x0000000a732c6225 */ /* 0x000fca00078e002c */
[----:B------:R-:W-:Y:S02]  /*1b00*/  @P6 IADD3 R33, R45, R11, RZ ;  /* 0x0000000b2d216210 */ /* 0x000fe40007ffe0ff */
[C---:B------:R-:W-:Y:S02]  /*1b10*/  @P6 SHF.L.U32 R11, R44.reuse, 0x2, RZ ;  /* 0x000000022c0b6819 */ /* 0x040fe400000006ff */
[----:B------:R-:W-:Y:S02]  /*1b20*/  @P6 SHF.L.U64.HI R44, R44, 0x2, R33 ;  /* 0x000000022c2c6819 */ /* 0x000fe40000010221 */
[----:B--2---:R-:W-:Y:S02]  /*1b30*/  @P6 IADD3 R18, P0, R11, R18, RZ ;  /* 0x000000120b126210 */ /* 0x004fe40007f1e0ff */
[----:B------:R-:W-:Y:S02]  /*1b40*/  IADD3 R33, R2, 0x60, RZ ;  /* 0x0000006002217810 */ /* 0x000fe40007ffe0ff */
[----:B------:R-:W-:-:S02]  /*1b50*/  @P6 IADD3.X R19, R44, R19, RZ, P0, !PT ;  /* 0x000000132c136210 */ /* 0x000fc400007fe4ff */
[----:B---3--:R-:W-:Y:S02]  /*1b60*/  @P6 IADD3 R78, P0, R11, R78, RZ ;  /* 0x0000004e0b4e6210 */ /* 0x008fe40007f1e0ff */
[----:B------:R-:W0:Y:S01]  /*1b70*/  @P3 LDC.64 R10, c[0x0][0x288] ;  /* 0x0000a200ff0a3b82 */ /* 0x000e220000000a00 */
[----:B------:R-:W-:Y:S02]  /*1b80*/  SHF.R.S32.HI R67, RZ, 0x1f, R33 ;  /* 0x0000001fff437819 */ /* 0x000fe40000011421 */
[----:B------:R-:W-:-:S05]  /*1b90*/  @P6 IADD3.X R79, R44, R79, RZ, P0, !PT ;  /* 0x0000004f2c4f6210 */ /* 0x000fca00007fe4ff */
[----:B------:R-:W2:Y:S01]  /*1ba0*/  @P3 LDC.64 R44, c[0x0][0x230] ;  /* 0x00008c00ff2c3b82 */ /* 0x000ea20000000a00 */
        /* <DEDUP_REMOVED lines=8> */
[----:B--2---:R-:W-:-:S04]  /*1c30*/  @P3 IADD3 R44, P0, R11, R44, RZ ;  /* 0x0000002c0b2c3210 */ /* 0x004fc80007f1e0ff */
[----:B------:R-:W-:Y:S02]  /*1c40*/  @P3 IADD3.X R45, R66, R45, RZ, P0, !PT ;  /* 0x0000002d422d3210 */ /* 0x000fe400007fe4ff */
[----:B-1----:R-:W-:-:S04]  /*1c50*/  @P3 IADD3 R82, P0, R11, R82, RZ ;  /* 0x000000520b523210 */ /* 0x002fc80007f1e0ff */
[----:B------:R-:W-:Y:S02]  /*1c60*/  @P3 IADD3.X R83, R66, R83, RZ, P0, !PT ;  /* 0x0000005342533210 */ /* 0x000fe400007fe4ff */
[----:B------:R-:W-:Y:S01]  /*1c70*/  ISETP.NE.AND P3, PT, R4, RZ, PT ;  /* 0x000000ff0400720c */ /* 0x000fe20003f65270 */
[----:B------:R-:W-:-:S05]  /*1c80*/  FFMA.FTZ R4, -R70, R70, R71 ;  /* 0x0000004646047223 */ /* 0x000fca0000010147 */
[----:B------:R-:W-:Y:S02]  /*1c90*/  FSETP.GTU.FTZ.AND P0, PT, R4, RZ, PT ;  /* 0x000000ff0400720b */ /* 0x000fe40003f1c000 */
[----:B------:R-:W-:-:S06]  /*1ca0*/  CS2R R10, SRZ ;  /* 0x00000000000a7805 */ /* 0x000fcc000001ff00 */
[----:B------:R0:W5:Y:S05]  /*1cb0*/  @P2 LDG.E.64 R10, desc[UR8][R64.64] ;  /* 0x00000008400a2981 */ /* 0x00016a000c1e1b00 */
[----:B------:R-:W1:Y:S01]  /*1cc0*/  @P0 LDC R33, c[0x0][0x250] ;  /* 0x00009400ff210b82 */ /* 0x000e620000000800 */
[----:B0-----:R-:W-:-:S06]  /*1cd0*/  CS2R R64, SRZ ;  /* 0x0000000000407805 */ /* 0x001fcc000001ff00 */
[----:B------:R0:W5:Y:S01]  /*1ce0*/  @P1 LDG.E.64 R64, desc[UR8][R14.64] ;  /* 0x000000080e401981 */ /* 0x000162000c1e1b00 */
[----:B------:R-:W-:-:S06]  /*1cf0*/  CS2R R66, SRZ ;  /* 0x0000000000427805 */ /* 0x000fcc000001ff00 */
[----:B------:R-:W5:Y:S01]  /*1d00*/  @P2 LDG.E.64 R66, desc[UR8][R12.64] ;  /* 0x000000080c422981 */ /* 0x000f62000c1e1b00 */
[----:B0-----:R-:W-:Y:S01]  /*1d10*/  CS2R R14, SRZ ;  /* 0x00000000000e7805 */ /* 0x001fe2000001ff00 */
[----:B-1----:R-:W-:Y:S01]  /*1d20*/  @P0 FADD.FTZ R33, R4, R33 ;  /* 0x0000002104210221 */ /* 0x002fe20000010000 */
[----:B------:R-:W-:-:S04]  /*1d30*/  MOV R4, 0x3f800000 ;  /* 0x3f80000000047802 */ /* 0x000fc80000000f00 */
[----:B------:R0:W5:Y:S02]  /*1d40*/  @P5 LDG.E.64 R14, desc[UR8][R60.64] ;  /* 0x000000083c0e5981 */ /* 0x000164000c1e1b00 */
[----:B------:R1:W2:Y:S01]  /*1d50*/  @P0 MUFU.RSQ R4, R33 ;  /* 0x0000002100040308 */ /* 0x0002a20000001400 */
[----:B------:R-:W-:Y:S02]  /*1d60*/  ISETP.NE.AND P0, PT, R112, RZ, PT ;  /* 0x000000ff7000720c */ /* 0x000fe40003f05270 */
[----:B0-----:R-:W-:Y:S02]  /*1d70*/  CS2R R60, SRZ ;  /* 0x00000000003c7805 */ /* 0x001fe4000001ff00 */
[----:B------:R-:W-:-:S04]  /*1d80*/  CS2R R12, SRZ ;  /* 0x00000000000c7805 */ /* 0x000fc8000001ff00 */
[----:B------:R0:W5:Y:S01]  /*1d90*/  @P6 LDG.E.64 R60, desc[UR8][R18.64] ;  /* 0x00000008123c6981 */ /* 0x000162000c1e1b00 */
[----:B------:R-:W-:-:S03]  /*1da0*/  ISETP.NE.AND P2, PT, R110, RZ, PT ;  /* 0x000000ff6e00720c */ /* 0x000fc60003f45270 */
[----:B------:R3:W5:Y:S01]  /*1db0*/  @P1 LDG.E.64 R12, desc[UR8][R62.64] ;  /* 0x000000083e0c1981 */ /* 0x000762000c1e1b00 */
[----:B0-----:R-:W-:Y:S02]  /*1dc0*/  CS2R R18, SRZ ;  /* 0x0000000000127805 */ /* 0x001fe4000001ff00 */
[----:B---3--:R-:W-:-:S04]  /*1dd0*/  CS2R R62, SRZ ;  /* 0x00000000003e7805 */ /* 0x008fc8000001ff00 */
[----:B------:R0:W5:Y:S01]  /*1de0*/  @P0 LDG.E.64 R18, desc[UR8][R22.64] ;  /* 0x0000000816120981 */ /* 0x000162000c1e1b00 */
[----:B------:R-:W-:-:S03]  /*1df0*/  ISETP.NE.AND P1, PT, R109, RZ, PT ;  /* 0x000000ff6d00720c */ /* 0x000fc60003f25270 */
[----:B------:R3:W5:Y:S01]  /*1e00*/  @P5 LDG.E.64 R62, desc[UR8][R16.64] ;  /* 0x00000008103e5981 */ /* 0x000762000c1e1b00 */
[----:B0-----:R-:W-:Y:S02]  /*1e10*/  CS2R R22, SRZ ;  /* 0x0000000000167805 */ /* 0x001fe4000001ff00 */
[----:B---3--:R-:W-:-:S04]  /*1e20*/  CS2R R16, SRZ ;  /* 0x0000000000107805 */ /* 0x008fc8000001ff00 */
[----:B------:R0:W5:Y:S04]  /*1e30*/  @P4 LDG.E.64 R22, desc[UR8][R74.64] ;  /* 0x000000084a164981 */ /* 0x000168000c1e1b00 */
[----:B------:R-:W5:Y:S01]  /*1e40*/  @P6 LDG.E.64 R16, desc[UR8][R78.64] ;  /* 0x000000084e106981 */ /* 0x000f62000c1e1b00 */
[----:B0-----:R-:W-:Y:S02]  /*1e50*/  CS2R R74, SRZ ;  /* 0x00000000004a7805 */ /* 0x001fe4000001ff00 */
[----:B------:R-:W-:-:S04]  /*1e60*/  ISETP.NE.AND P6, PT, R106, RZ, PT ;  /* 0x000000ff6a00720c */ /* 0x000fc80003fc5270 */
[----:B------:R0:W5:Y:S02]  /*1e70*/  @P2 LDG.E.64 R74, desc[UR8][R26.64] ;  /* 0x000000081a4a2981 */ /* 0x000164000c1e1b00 */
[----:B0-----:R-:W-:-:S06]  /*1e80*/  CS2R R26, SRZ ;  /* 0x00000000001a7805 */ /* 0x001fcc000001ff00 */
[----:B------:R0:W5:Y:S02]  /*1e90*/  @P1 LDG.E.64 R26, desc[UR8][R52.64] ;  /* 0x00000008341a1981 */ /* 0x000164000c1e1b00 */
[----:B0-----:R-:W-:-:S06]  /*1ea0*/  CS2R R52, SRZ ;  /* 0x0000000000347805 */ /* 0x001fcc000001ff00 */
[----:B------:R-:W5:Y:S01]  /*1eb0*/  @P6 LDG.E.64 R52, desc[UR8][R84.64] ;  /* 0x0000000854346981 */ /* 0x000f62000c1e1b00 */
[----:B------:R-:W-:Y:S02]  /*1ec0*/  CS2R R80, SRZ ;  /* 0x0000000000507805 */ /* 0x000fe4000001ff00 */
        /* <DEDUP_REMOVED lines=11> */
[----:B------:R0:W5:Y:S01]  /*1f80*/  @P1 LDG.E.64 R58, desc[UR8][R56.64] ;  /* 0x00000008383a1981 */ /* 0x000162000c1e1b00 */
[----:B------:R-:W-:-:S03]  /*1f90*/  ISETP.NE.AND P1, PT, R30, RZ, PT ;  /* 0x000000ff1e00720c */ /* 0x000fc60003f25270 */
[----:B------:R-:W5:Y:S01]  /*1fa0*/  @P2 LDG.E.64 R24, desc[UR8][R28.64] ;  /* 0x000000081c182981 */ /* 0x000f62000c1e1b00 */
[----:B0-----:R-:W-:Y:S02]  /*1fb0*/  CS2R R56, SRZ ;  /* 0x0000000000387805 */ /* 0x001fe4000001ff00 */
[----:B------:R-:W-:Y:S02]  /*1fc0*/  ISETP.NE.AND P2, PT, R31, RZ, PT ;  /* 0x000000ff1f00720c */ /* 0x000fe40003f45270 */
[----:B------:R-:W-:Y:S02]  /*1fd0*/  CS2R R30, SRZ ;  /* 0x00000000001e7805 */ /* 0x000fe4000001ff00 */
[----:B------:R0:W5:Y:S04]  /*1fe0*/  @P5 LDG.E.64 R56, desc[UR8][R54.64] ;  /* 0x0000000836385981 */ /* 0x000168000c1e1b00 */
[----:B------:R3:W5:Y:S01]  /*1ff0*/  @P0 LDG.E.64 R30, desc[UR8][R50.64] ;  /* 0x00000008321e0981 */ /* 0x000762000c1e1b00 */
[----:B0-----:R-:W-:-:S06]  /*2000*/  CS2R R54, SRZ ;  /* 0x0000000000367805 */ /* 0x001fcc000001ff00 */
[----:B------:R-:W5:Y:S01]  /*2010*/  @P0 LDG.E.64 R54, desc[UR8][R34.64] ;  /* 0x0000000822360981 */ /* 0x000f62000c1e1b00 */
[----:B------:R-:W-:Y:S02]  /*2020*/  ISETP.NE.AND P0, PT, R32, RZ, PT ;  /* 0x000000ff2000720c */ /* 0x000fe40003f05270 */
[----:B------:R-:W-:Y:S02]  /*2030*/  CS2R R28, SRZ ;  /* 0x00000000001c7805 */ /* 0x000fe4000001ff00 */
[----:B-1----:R-:W-:Y:S02]  /*2040*/  CS2R R32, SRZ ;  /* 0x0000000000207805 */ /* 0x002fe4000001ff00 */
[----:B---3--:R-:W-:Y:S02]  /*2050*/  CS2R R50, SRZ ;  /* 0x0000000000327805 */ /* 0x008fe4000001ff00 */
[----:B------:R-:W5:Y:S01]  /*2060*/  @P5 LDG.E.64 R28, desc[UR8][R86.64] ;  /* 0x00000008561c5981 */ /* 0x000f62000c1e1b00 */
[----:B------:R-:W-:-:S03]  /*2070*/  ISETP.NE.AND P5, PT, R111, RZ, PT ;  /* 0x000000ff6f00720c */ /* 0x000fc60003fa5270 */
[----:B------:R0:W5:Y:S04]  /*2080*/  @P6 LDG.E.64 R32, desc[UR8][R36.64] ;  /* 0x0000000824206981 */ /* 0x000168000c1e1b00 */
[----:B------:R1:W5:Y:S01]  /*2090*/  @P0 LDG.E.64 R50, desc[UR8][R46.64] ;  /* 0x000000082e320981 */ /* 0x000362000c1e1b00 */
[----:B0-----:R-:W-:Y:S02]  /*20a0*/  CS2R R36, SRZ ;  /* 0x0000000000247805 */ /* 0x001fe4000001ff00 */
[----:B-1----:R-:W-:-:S04]  /*20b0*/  CS2R R46, SRZ ;  /* 0x00000000002e7805 */ /* 0x002fc8000001ff00 */
[----:B------:R0:W5:Y:S01]  /*20c0*/  @P1 LDG.E.64 R36, desc[UR8][R40.64] ;  /* 0x0000000828241981 */ /* 0x000162000c1e1b00 */
[----:B------:R-:W-:-:S03]  /*20d0*/  CS2R R34, SRZ ;  /* 0x0000000000227805 */ /* 0x000fc6000001ff00 */
[----:B------:R1:W5:Y:S04]  /*20e0*/  @P2 LDG.E.64 R46, desc[UR8][R72.64] ;  /* 0x00000008482e2981 */ /* 0x000368000c1e1b00 */
[----:B------:R3:W5:Y:S01]  /*20f0*/  @P0 LDG.E.64 R34, desc[UR8][R48.64] ;  /* 0x0000000830220981 */ /* 0x000762000c1e1b00 */
[----:B0-----:R-:W-:Y:S02]  /*2100*/  CS2R R40, SRZ ;  /* 0x0000000000287805 */ /* 0x001fe4000001ff00 */
[----:B-1----:R-:W-:-:S04]  /*2110*/  CS2R R72, SRZ ;  /* 0x0000000000487805 */ /* 0x002fc8000001ff00 */
[----:B------:R-:W5:Y:S01]  /*2120*/  @P5 LDG.E.64 R40, desc[UR8][R82.64] ;  /* 0x0000000852285981 */ /* 0x000f62000c1e1b00 */
[----:B---3--:R-:W-:-:S03]  /*2130*/  CS2R R48, SRZ ;  /* 0x0000000000307805 */ /* 0x008fc6000001ff00 */
[----:B------:R-:W5:Y:S01]  /*2140*/  @P5 LDG.E.64 R72, desc[UR8][R44.64] ;  /* 0x000000082c485981 */ /* 0x000f62000c1e1b00 */
[----:B------:R-:W-:-:S03]  /*2150*/  ISETP.GT.U32.AND P5, PT, R0, 0xdf, PT ;  /* 0x000000df0000780c */ /* 0x000fc60003fa4070 */
[----:B------:R0:W5:Y:S01]  /*2160*/  @P1 LDG.E.64 R48, desc[UR8][R38.64] ;  /* 0x0000000826301981 */ /* 0x000162000c1e1b00 */
[----:B------:R-:W-:Y:S01]  /*2170*/  BSSY B0, `(.L_x_1480) ;  /* 0x0000010000007945 */ /* 0x000fe20003800000 */
[----:B0-----:R-:W-:Y:S02]  /*2180*/  CS2R R38, SRZ ;  /* 0x0000000000267805 */ /* 0x001fe4000001ff00 */
[----:B------:R-:W-:-:S04]  /*2190*/  CS2R R44, SRZ ;  /* 0x00000000002c7805 */ /* 0x000fc8000001ff00 */
[----:B------:R0:W5:Y:S02]  /*21a0*/  @P2 LDG.E.64 R38, desc[UR8][R42.64] ;  /* 0x000000082a262981 */ /* 0x000164000c1e1b00 */
[----:B0-----:R-:W-:Y:S01]  /*21b0*/  CS2R R42, SRZ ;  /* 0x00000000002a7805 */ /* 0x001fe2000001ff00 */
[----:B--2---:R-:W-:Y:S06]  /*21c0*/  @P5 BRA `(.L_x_1481) ;  /* 0x0000000000285947 */ /* 0x004fec0003800000 */
        /* <DEDUP_REMOVED lines=10> */
.L_x_1481:
[----:B------:R-:W-:Y:S05]  /*2270*/  BSYNC B0 ;  /* 0x0000000000007941 */ /* 0x000fea0003800000 */
.L_x_1480:
[----:B------:R-:W-:Y:S01]  /*2280*/  ISETP.NE.AND P5, PT, RZ, UR10, PT ;  /* 0x0000000aff007c0c */ /* 0x000fe2000bfa5270 */
[C---:B-----5:R-:W-:Y:S01]  /*2290*/  FADD.FTZ R99, -R70.reuse, R80 ;  /* 0x0000005046637221 */ /* 0x060fe20000010100 */
[C---:B------:R-:W-:Y:S01]  /*22a0*/  FADD.FTZ R71, -R70.reuse, R81 ;  /* 0x0000005146477221 */ /* 0x040fe20000010100 */
[C---:B------:R-:W-:Y:S01]  /*22b0*/  FADD.FTZ R5, -R70.reuse, R79 ;  /* 0x0000004f46057221 */ /* 0x040fe20000010100 */
[----:B------:R-:W-:Y:S01]  /*22c0*/  FADD.FTZ R97, -R70, R78 ;  /* 0x0000004e46617221 */ /* 0x000fe20000010100 */
[----:B------:R-:W-:Y:S01]  /*22d0*/  MOV R81, R18 ;  /* 0x0000001200517202 */ /* 0x000fe20000000f00 */
[-C--:B------:R-:W-:Y:S01]  /*22e0*/  FMUL.FTZ R99, R99, R4.reuse ;  /* 0x0000000463637220 */ /* 0x080fe20000410000 */
[----:B------:R-:W-:Y:S01]  /*22f0*/  MOV R80, R19 ;  /* 0x0000001300507202 */ /* 0x000fe20000000f00 */
[----:B------:R-:W-:Y:S01]  /*2300*/  FMUL.FTZ R98, R71, R4 ;  /* 0x0000000447627220 */ /* 0x000fe20000410000 */
        /* <DEDUP_REMOVED lines=20> */
.L_x_1482:
[----:B------:R-:W-:Y:S01]  /*2450*/  FMUL.FTZ R82, R81, R42 ;  /* 0x0000002a51527220 */ /* 0x000fe20000410000 */
[----:B------:R-:W-:Y:S01]  /*2460*/  MOV R78, R21 ;  /* 0x00000015004e7202 */ /* 0x000fe20000000f00 */
        /* <DEDUP_REMOVED lines=24> */
.L_x_1483:
[----:B------:R-:W-:Y:S01]  /*25f0*/  FFMA.FTZ R86, R98, R71, R83 ;  /* 0x0000004762567223 */ /* 0x000fe20000010053 */
[----:B------:R-:W-:Y:S01]  /*2600*/  FMUL.FTZ R84, R79, R42 ;  /* 0x0000002a4f547220 */ /* 0x000fe20000410000 */
[----:B------:R-:W-:Y:S01]  /*2610*/  FADD.FTZ R71, R71, R82 ;  /* 0x0000005247477221 */ /* 0x000fe20000010000 */
[C---:B------:R-:W-:Y:S01]  /*2620*/  FADD.FTZ R95, -R70.reuse, R76 ;  /* 0x0000004c465f7221 */ /* 0x040fe20000010100 */
[----:B------:R-:W-:Y:S01]  /*2630*/  FADD.FTZ R83, -R70, R77 ;  /* 0x0000004d46537221 */ /* 0x000fe20000010100 */
[----:B------:R-:W-:Y:S01]  /*2640*/  FFMA.FTZ R5, R97, R84, R86 ;  /* 0x0000005461057223 */ /* 0x000fe20000010056 */
[----:B------:R-:W-:Y:S01]  /*2650*/  FADD.FTZ R71, R71, R84 ;  /* 0x0000005447477221 */ /* 0x000fe20000010000 */
[----:B------:R-:W-:Y:S01]  /*2660*/  MOV R77, R22 ;  /* 0x00000016004d7202 */ /* 0x000fe20000000f00 */
[-C--:B------:R-:W-:Y:S01]  /*2670*/  FMUL.FTZ R95, R95, R4.reuse ;  /* 0x000000045f5f7220 */ /* 0x080fe20000410000 */
[----:B------:R-:W-:Y:S01]  /*2680*/  MOV R76, R23 ;  /* 0x00000017004c7202 */ /* 0x000fe20000000f00 */
        /* <DEDUP_REMOVED lines=21> */
.L_x_1484:
        /* <DEDUP_REMOVED lines=31> */
.L_x_1485:
[----:B------:R-:W-:Y:S01]  /*29d0*/  FMUL.FTZ R84, R73, R42 ;  /* 0x0000002a49547220 */ /* 0x000fe20000410000 */
[----:B------:R-:W-:Y:S01]  /*29e0*/  FADD.FTZ R71, R82, R71 ;  /* 0x0000004752477221 */ /* 0x000fe20000010000 */
[----:B------:R-:W-:Y:S01]  /*29f0*/  FFMA.FTZ R86, R94, R82, R5 ;  /* 0x000000525e567223 */ /* 0x000fe20000010005 */
[C---:B------:R-:W-:Y:S01]  /*2a00*/  FADD.FTZ R91, -R70.reuse, R74 ;  /* 0x0000004a465b7221 */ /* 0x040fe20000010100 */
[----:B------:R-:W-:Y:S01]  /*2a10*/  FADD.FTZ R85, -R70, R75 ;  /* 0x0000004b46557221 */ /* 0x000fe20000010100 */
[----:B------:R-:W-:Y:S01]  /*2a20*/  FADD.FTZ R82, R71, R84 ;  /* 0x0000005447527221 */ /* 0x000fe20000010000 */
[----:B------:R-:W-:Y:S01]  /*2a30*/  FFMA.FTZ R83, R93, R84, R86 ;  /* 0x000000545d537223 */ /* 0x000fe20000010056 */
        /* <DEDUP_REMOVED lines=18> */
[----:B-1----:R-:W-:Y:S01]  /*2b60*/  FADD.FTZ R100, -R74, 1 ;  /* 0x3f8000004a647421 */ /* 0x002fe20000010100 */
[----:B------:R-:W-:-:S03]  /*2b70*/  FMUL.FTZ R5, R25, R74 ;  /* 0x0000004a19057220 */ /* 0x000fc60000410000 */
[----:B------:R-:W-:Y:S01]  /*2b80*/  FFMA.FTZ R100, R71, R100, 1 ;  /* 0x3f80000047647423 */ /* 0x000fe20000010064 */
[----:B------:R-:W-:-:S03]  /*2b90*/  FMUL.FTZ R71, R24, R85 ;  /* 0x0000005518477220 */ /* 0x000fc60000410000 */
[----:B------:R-:W-:Y:S01]  /*2ba0*/  FMUL.FTZ R5, R5, R100 ;  /* 0x0000006405057220 */ /* 0x000fe20000410000 */
[----:B------:R-:W-:-:S07]  /*2bb0*/  FMUL.FTZ R71, R71, R88 ;  /* 0x0000005847477220 */ /* 0x000fce0000410000 */
.L_x_1486:
[----:B------:R-:W-:Y:S01]  /*2bc0*/  FFMA.FTZ R74, R92, R75, R83 ;  /* 0x0000004b5c4a7223 */ /* 0x000fe20000010053 */
[----:B------:R-:W-:Y:S01]  /*2bd0*/  FMUL.FTZ R84, R71, R42 ;  /* 0x0000002a47547220 */ /* 0x000fe20000410000 */
[----:B------:R-:W-:Y:S01]  /*2be0*/  FADD.FTZ R75, R75, R82 ;  /* 0x000000524b4b7221 */ /* 0x000fe20000010000 */
[----:B------:R-:W-:Y:S01]  /*2bf0*/  FMUL.FTZ R83, R5, R43 ;  /* 0x0000002b05537220 */ /* 0x000fe20000410000 */
[C---:B------:R-:W-:Y:S01]  /*2c00*/  FADD.FTZ R58, -R70.reuse, R58 ;  /* 0x0000003a463a7221 */ /* 0x040fe20000010100 */
[----:B------:R-:W-:Y:S01]  /*2c10*/  FFMA.FTZ R74, R91, R84, R74 ;  /* 0x000000545b4a7223 */ /* 0x000fe2000001004a */
[----:B------:R-:W-:Y:S01]  /*2c20*/  FADD.FTZ R75, R75, R84 ;  /* 0x000000544b4b7221 */ /* 0x000fe20000010000 */
[C---:B------:R-:W-:Y:S01]  /*2c30*/  FADD.FTZ R59, -R70.reuse, R59 ;  /* 0x0000003b463b7221 */ /* 0x040fe20000010100 */
        /* <DEDUP_REMOVED lines=19> */
[----:B------:R-:W-:Y:S01]  /*2d70*/  FADD.FTZ R61, -R70, R61 ;  /* 0x0000003d463d7221 */ /* 0x000fe20000010100 */
[----:B------:R-:W-:Y:S01]  /*2d80*/  FFMA.FTZ R84, R90, R83, R74 ;  /* 0x000000535a547223 */ /* 0x000fe2000001004a */
[----:B------:R-:W-:Y:S01]  /*2d90*/  FADD.FTZ R75, R83, R75 ;  /* 0x0000004b534b7221 */ /* 0x000fe20000010000 */
[----:B------:R-:W-:Y:S01]  /*2da0*/  MOV R74, R26 ;  /* 0x0000001a004a7202 */ /* 0x000fe20000000f00 */
[-C--:B------:R-:W-:Y:S01]  /*2db0*/  FMUL.FTZ R89, R58, R4.reuse ;  /* 0x000000043a597220 */ /* 0x080fe20000410000 */
[----:B------:R-:W-:Y:S01]  /*2dc0*/  MOV R70, R27 ;  /* 0x0000001b00467202 */ /* 0x000fe20000000f00 */
        /* <DEDUP_REMOVED lines=22> */
.L_x_1487:
[----:B------:R-:W-:Y:S01]  /*2f30*/  FMUL.FTZ R58, R74, R42 ;  /* 0x0000002a4a3a7220 */ /* 0x000fe20000410000 */
[----:B------:R-:W-:Y:S01]  /*2f40*/  FMUL.FTZ R81, R70, R43 ;  /* 0x0000002b46517220 */ /* 0x000fe20000410000 */
[----:B------:R-:W-:Y:S01]  /*2f50*/  FFMA.FTZ R82, R97, R79, R82 ;  /* 0x0000004f61527223 */ /* 0x000fe20000010052 */
[----:B------:R-:W-:Y:S01]  /*2f60*/  FADD.FTZ R100, R100, R79 ;  /* 0x0000004f64647221 */ /* 0x000fe20000010000 */
[----:B------:R-:W-:Y:S01]  /*2f70*/  FFMA.FTZ R59, R89, R58, R84 ;  /* 0x0000003a593b7223 */ /* 0x000fe20000010054 */
[----:B------:R-:W-:Y:S01]  /*2f80*/  FADD.FTZ R58, R75, R58 ;  /* 0x0000003a4b3a7221 */ /* 0x000fe20000010000 */
[----:B------:R-:W-:Y:S01]  /*2f90*/  FFMA.FTZ R75, R98, R80, RZ ;  /* 0x00000050624b7223 */ /* 0x000fe200000100ff */
[----:B------:R-:W-:Y:S01]  /*2fa0*/  FADD.FTZ R79, RZ, R80 ;  /* 0x00000050ff4f7221 */ /* 0x000fe20000010000 */
[----:B------:R-:W-:Y:S01]  /*2fb0*/  FFMA.FTZ R80, R88, R81, R59 ;  /* 0x0000005158507223 */ /* 0x000fe2000001003b */
[----:B------:R-:W-:Y:S01]  /*2fc0*/  FADD.FTZ R81, R81, R58 ;  /* 0x0000003a51517221 */ /* 0x000fe20000010000 */
[----:B------:R-:W-:Y:S01]  /*2fd0*/  FFMA.FTZ R75, R96, R78, R75 ;  /* 0x0000004e604b7223 */ /* 0x000fe2000001004b */
[----:B------:R-:W-:Y:S01]  /*2fe0*/  FADD.FTZ R79, R79, R78 ;  /* 0x0000004e4f4f7221 */ /* 0x000fe20000010000 */
[----:B------:R-:W-:Y:S01]  /*2ff0*/  MOV R59, R28 ;  /* 0x0000001c003b7202 */ /* 0x000fe20000000f00 */
[-C--:B------:R-:W-:Y:S01]  /*3000*/  FMUL.FTZ R87, R56, R4.reuse ;  /* 0x0000000438577220 */ /* 0x080fe20000410000 */
[----:B------:R-:W-:Y:S01]  /*3010*/  MOV R58, R29 ;  /* 0x0000001d003a7202 */ /* 0x000fe20000000f00 */
        /* <DEDUP_REMOVED lines=20> */
.L_x_1488:
[----:B------:R-:W-:Y:S01]  /*3160*/  FMUL.FTZ R56, R59, R42 ;  /* 0x0000002a3b387220 */ /* 0x000fe20000410000 */
[----:B------:R-:W-:Y:S01]  /*3170*/  FADD.FTZ R78, R100, R77 ;  /* 0x0000004d644e7221 */ /* 0x000fe20000010000 */
[----:B------:R-:W-:Y:S01]  /*3180*/  FFMA.FTZ R82, R95, R77, R82 ;  /* 0x0000004d5f527223 */ /* 0x000fe20000010052 */
[----:B------:R-:W-:Y:S01]  /*3190*/  FADD.FTZ R77, R79, R76 ;  /* 0x0000004c4f4d7221 */ /* 0x000fe20000010000 */
[----:B------:R-:W-:Y:S01]  /*31a0*/  FFMA.FTZ R57, R87, R56, R80 ;  /* 0x0000003857397223 */ /* 0x000fe20000010050 */
[----:B------:R-:W-:Y:S01]  /*31b0*/  FADD.FTZ R81, R81, R56 ;  /* 0x0000003851517221 */ /* 0x000fe20000010000 */
[----:B------:R-:W-:Y:S01]  /*31c0*/  FMUL.FTZ R56, R58, R43 ;  /* 0x0000002b3a387220 */ /* 0x000fe20000410000 */
[----:B------:R-:W-:Y:S01]  /*31d0*/  FFMA.FTZ R75, R94, R76, R75 ;  /* 0x0000004c5e4b7223 */ /* 0x000fe2000001004b */
[-C--:B------:R-:W-:Y:S01]  /*31e0*/  FMUL.FTZ R85, R54, R4.reuse ;  /* 0x0000000436557220 */ /* 0x080fe20000410000 */
[----:B------:R-:W-:Y:S01]  /*31f0*/  FMUL.FTZ R84, R55, R4 ;  /* 0x0000000437547220 */ /* 0x000fe20000410000 */
[----:B------:R-:W-:Y:S01]  /*3200*/  FFMA.FTZ R80, R86, R56, R57 ;  /* 0x0000003856507223 */ /* 0x000fe20000010039 */
[----:B------:R-:W-:Y:S01]  /*3210*/  FADD.FTZ R79, R56, R81 ;  /* 0x00000051384f7221 */ /* 0x000fe20000010000 */
[----:B------:R-:W-:-:S02]  /*3220*/  MOV R57, R30 ;  /* 0x0000001e00397202 */ /* 0x000fc40000000f00 */
        /* <DEDUP_REMOVED lines=20> */
.L_x_1489:
[----:B------:R-:W-:Y:S01]  /*3370*/  FMUL.FTZ R54, R57, R42 ;  /* 0x0000002a39367220 */ /* 0x000fe20000410000 */
[----:B------:R-:W-:Y:S01]  /*3380*/  FADD.FTZ R76, R78, R73 ;  /* 0x000000494e4c7221 */ /* 0x000fe20000010000 */
[----:B------:R-:W-:Y:S01]  /*3390*/  FFMA.FTZ R78, R93, R73, R82 ;  /* 0x000000495d4e7223 */ /* 0x000fe20000010052 */
[----:B------:R-:W-:Y:S01]  /*33a0*/  FMUL.FTZ R73, R56, R43 ;  /* 0x0000002b38497220 */ /* 0x000fe20000410000 */
[----:B------:R-:W-:Y:S01]  /*33b0*/  FFMA.FTZ R55, R85, R54, R80 ;  /* 0x0000003655377223 */ /* 0x000fe20000010050 */
[----:B------:R-:W-:Y:S01]  /*33c0*/  FADD.FTZ R54, R79, R54 ;  /* 0x000000364f367221 */ /* 0x000fe20000010000 */
[----:B------:R-:W-:Y:S01]  /*33d0*/  FADD.FTZ R80, R77, R72 ;  /* 0x000000484d507221 */ /* 0x000fe20000010000 */
[----:B------:R-:W-:Y:S01]  /*33e0*/  FFMA.FTZ R75, R92, R72, R75 ;  /* 0x000000485c4b7223 */ /* 0x000fe2000001004b */
        /* <DEDUP_REMOVED lines=25> */
.L_x_1490:
        /* <DEDUP_REMOVED lines=8> */
[----:B------:R-:W-:Y:S01]  /*3600*/  MOV R5, R35 ;  /* 0x0000002300057202 */ /* 0x000fe20000000f00 */
[----:B------:R-:W-:Y:S01]  /*3610*/  FMUL.FTZ R81, R50, R4 ;  /* 0x0000000432517220 */ /* 0x000fe20000410000 */
[----:B------:R-:W-:Y:S01]  /*3620*/  FFMA.FTZ R76, R82, R73, R77 ;  /* 0x00000049524c7223 */ /* 0x000fe2000001004d */
[----:B------:R-:W-:Y:S01]  /*3630*/  FADD.FTZ R73, R73, R52 ;  /* 0x0000003449497221 */ /* 0x000fe20000010000 */
        /* <DEDUP_REMOVED lines=21> */
.L_x_1491:
[----:B------:R-:W-:Y:S01]  /*3790*/  FMUL.FTZ R50, R52, R42 ;  /* 0x0000002a34327220 */ /* 0x000fe20000410000 */
[----:B------:R-:W-:Y:S01]  /*37a0*/  FADD.FTZ R72, R53, R74 ;  /* 0x0000004a35487221 */ /* 0x000fe20000010000 */
[----:B------:R-:W-:Y:S01]  /*37b0*/  FMUL.FTZ R53, R5, R43 ;  /* 0x0000002b05357220 */ /* 0x000fe20000410000 */
[----:B------:R-:W-:Y:S01]  /*37c0*/  FADD.FTZ R71, R71, R70 ;  /* 0x0000004647477221 */ /* 0x000fe20000010000 */
[----:B------:R-:W-:Y:S01]  /*37d0*/  FFMA.FTZ R51, R81, R50, R76 ;  /* 0x0000003251337223 */ /* 0x000fe2000001004c */
[----:B------:R-:W-:Y:S01]  /*37e0*/  FADD.FTZ R50, R73, R50 ;  /* 0x0000003249327221 */ /* 0x000fe20000010000 */
[----:B------:R-:W-:Y:S01]  /*37f0*/  FFMA.FTZ R75, R88, R70, R75 ;  /* 0x00000046584b7223 */ /* 0x000fe2000001004b */
        /* <DEDUP_REMOVED lines=26> */
.L_x_1492:
        /* <DEDUP_REMOVED lines=33> */
.L_x_1493:
[----:B------:R-:W-:Y:S01]  /*3bb0*/  FMUL.FTZ R70, R49, R42 ;  /* 0x0000002a31467220 */ /* 0x000fe20000410000 */
[----:B------:R-:W-:Y:S01]  /*3bc0*/  FADD.FTZ R46, R72, R57 ;  /* 0x00000039482e7221 */ /* 0x000fe20000010000 */
[----:B------:R-:W-:Y:S01]  /*3bd0*/  FFMA.FTZ R53, R85, R57, R74 ;  /* 0x0000003955357223 */ /* 0x000fe2000001004a */
[----:B------:R-:W-:Y:S01]  /*3be0*/  FADD.FTZ R47, R71, R56 ;  /* 0x00000038472f7221 */ /* 0x000fe20000010000 */
[----:B------:R-:W-:Y:S01]  /*3bf0*/  FADD.FTZ R72, R59, R70 ;  /* 0x000000463b487221 */ /* 0x000fe20000010000 */
[----:B------:R-:W-:Y:S01]  /*3c00*/  FFMA.FTZ R57, R77, R70, R58 ;  /* 0x000000464d397223 */ /* 0x000fe2000001003a */
        /* <DEDUP_REMOVED lines=27> */
.L_x_1494:
[----:B------:R-:W-:Y:S01]  /*3dc0*/  FMUL.FTZ R66, R57, R42 ;  /* 0x0000002a39427220 */ /* 0x000fe20000410000 */
[-C--:B------:R-:W-:Y:S01]  /*3dd0*/  FMUL.FTZ R73, R64, R4.reuse ;  /* 0x0000000440497220 */ /* 0x080fe20000410000 */
[----:B------:R-:W-:Y:S01]  /*3de0*/  FMUL.FTZ R72, R65, R4 ;  /* 0x0000000441487220 */ /* 0x000fe20000410000 */
[----:B------:R-:W-:Y:S01]  /*3df0*/  MOV R64, R12 ;  /* 0x0000000c00407202 */ /* 0x000fe20000000f00 */
[----:B------:R-:W-:Y:S01]  /*3e00*/  FFMA.FTZ R67, R75, R66, R70 ;  /* 0x000000424b437223 */ /* 0x000fe20000010046 */
[----:B------:R-:W-:Y:S01]  /*3e10*/  FADD.FTZ R70, R59, R66 ;  /* 0x000000423b467221 */ /* 0x000fe20000010000 */
[----:B------:R-:W-:-:S04]  /*3e20*/  FMUL.FTZ R59, R56, R43 ;  /* 0x0000002b383b7220 */ /* 0x000fc80000410000 */
[----:B------:R-:W-:Y:S01]  /*3e30*/  FFMA.FTZ R66, R74, R59, R67 ;  /* 0x0000003b4a427223 */ /* 0x000fe20000010043 */
[----:B------:R-:W-:Y:S01]  /*3e40*/  FADD.FTZ R67, R59, R70 ;  /* 0x000000463b437221 */ /* 0x000fe20000010000 */
[----:B------:R-:W-:Y:S01]  /*3e50*/  MOV R59, R13 ;  /* 0x0000000d003b7202 */ /* 0x000fe20000000f00 */
        /* <DEDUP_REMOVED lines=19> */
.L_x_1495:
[----:B------:R-:W-:Y:S01]  /*3f90*/  FMUL.FTZ R70, R64, R42 ;  /* 0x0000002a40467220 */ /* 0x000fe20000410000 */
[----:B------:R-:W-:-:S03]  /*3fa0*/  FMUL.FTZ R71, R62, R4 ;  /* 0x000000043e477220 */ /* 0x000fc60000410000 */
[----:B------:R-:W-:Y:S01]  /*3fb0*/  FFMA.FTZ R65, R73, R70, R66 ;  /* 0x0000004649417223 */ /* 0x000fe20000010042 */
[----:B------:R-:W-:Y:S01]  /*3fc0*/  FADD.FTZ R70, R67, R70 ;  /* 0x0000004643467221 */ /* 0x000fe20000010000 */
[----:B------:R-:W-:-:S04]  /*3fd0*/  FMUL.FTZ R67, R59, R43 ;  /* 0x0000002b3b437220 */ /* 0x000fc80000410000 */
[----:B------:R-:W-:Y:S01]  /*3fe0*/  FFMA.FTZ R66, R72, R67, R65 ;  /* 0x0000004348427223 */ /* 0x000fe20000010041 */
[----:B------:R-:W-:Y:S01]  /*3ff0*/  FADD.FTZ R67, R67, R70 ;  /* 0x0000004643437221 */ /* 0x000fe20000010000 */
[----:B------:R-:W-:Y:S01]  /*4000*/  FMUL.FTZ R70, R63, R4 ;  /* 0x000000043f467220 */ /* 0x000fe20000410000 */
[----:B------:R-:W-:Y:S02]  /*4010*/  MOV R65, R14 ;  /* 0x0000000e00417202 */ /* 0x000fe40000000f00 */
        /* <DEDUP_REMOVED lines=15> */
[----:B-1----:R-:W-:-:S04]  /*4110*/  FADD.FTZ R101, -R65, 1 ;  /* 0x3f80000041657421 */ /* 0x002fc80000010100 */
[----:B------:R-:W-:Y:S01]  /*4120*/  FFMA.FTZ R63, R63, R101, 1 ;  /* 0x3f8000003f3f7423 */ /* 0x000fe20000010065 */
[----:B------:R-:W-:Y:S01]  /*4130*/  FMUL.FTZ R101, R15, R65 ;  /* 0x000000410f657220 */ /* 0x000fe20000410000 */
[----:B------:R-:W-:-:S03]  /*4140*/  FMUL.FTZ R65, R62, R100 ;  /* 0x000000643e417220 */ /* 0x000fc60000410000 */
[----:B------:R-:W-:-:S07]  /*4150*/  FMUL.FTZ R63, R101, R63 ;  /* 0x0000003f653f7220 */ /* 0x000fce0000410000 */
.L_x_1496:
[----:B------:R-:W-:Y:S01]  /*4160*/  FMUL.FTZ R62, R65, R42 ;  /* 0x0000002a413e7220 */ /* 0x000fe20000410000 */
[-C--:B------:R-:W-:Y:S01]  /*4170*/  FMUL.FTZ R101, R60, R4.reuse ;  /* 0x000000043c657220 */ /* 0x080fe20000410000 */
[----:B------:R-:W-:Y:S02]  /*4180*/  FMUL.FTZ R100, R61, R4 ;  /* 0x000000043d647220 */ /* 0x000fe40000410000 */
[----:B------:R-:W-:Y:S01]  /*4190*/  FFMA.FTZ R66, R71, R62, R66 ;  /* 0x0000003e47427223 */ /* 0x000fe20000010042 */
[----:B------:R-:W-:Y:S01]  /*41a0*/  FADD.FTZ R124, R67, R62 ;  /* 0x0000003e437c7221 */ /* 0x000fe20000010000 */
[----:B------:R-:W-:-:S04]  /*41b0*/  FMUL.FTZ R62, R63, R43 ;  /* 0x0000002b3f3e7220 */ /* 0x000fc80000410000 */
[----:B------:R-:W-:Y:S01]  /*41c0*/  FFMA.FTZ R67, R70, R62, R66 ;  /* 0x0000003e46437223 */ /* 0x000fe20000010042 */
[----:B------:R-:W-:Y:S01]  /*41d0*/  FADD.FTZ R124, R62, R124 ;  /* 0x0000007c3e7c7221 */ /* 0x000fe20000010000 */
[----:B------:R-:W-:Y:S02]  /*41e0*/  MOV R66, R16 ;  /* 0x0000001000427202 */ /* 0x000fe40000000f00 */
[----:B------:R-:W-:Y:S01]  /*41f0*/  MOV R62, R17 ;  /* 0x00000011003e7202 */ /* 0x000fe20000000f00 */
        /* <DEDUP_REMOVED lines=19> */
.L_x_1497:
[----:B------:R-:W-:Y:S01]  /*4330*/  FMUL.FTZ R60, R66, R42 ;  /* 0x0000002a423c7220 */ /* 0x000fe20000410000 */
[----:B------:R-:W-:Y:S01]  /*4340*/  ISETP.GT.AND P5, PT, R123, 0x1e, PT ;  /* 0x0000001e7b00780c */ /* 0x000fe20003fa4270 */
[----:B------:R-:W0:Y:S01]  /*4350*/  S2UR UR11, SR_CgaCtaId ;  /* 0x00000000000b79c3 */ /* 0x000e220000008800 */
[----:B------:R-:W-:Y:S01]  /*4360*/  FADD.FTZ R46, R46, R55 ;  /* 0x000000372e2e7221 */ /* 0x000fe20000010000 */
[----:B------:R-:W-:Y:S01]  /*4370*/  FFMA.FTZ R67, R101, R60, R67 ;  /* 0x0000003c65437223 */ /* 0x000fe20000010043 */
[----:B------:R-:W-:Y:S01]  /*4380*/  FADD.FTZ R60, R124, R60 ;  /* 0x0000003c7c3c7221 */ /* 0x000fe20000010000 */
[----:B------:R-:W-:Y:S01]  /*4390*/  FMUL.FTZ R124, R62, R43 ;  /* 0x0000002b3e7c7220 */ /* 0x000fe20000410000 */
[----:B------:R-:W-:Y:S01]  /*43a0*/  FFMA.FTZ R53, R83, R55, R53 ;  /* 0x0000003753357223 */ /* 0x000fe20000010035 */
[----:B------:R-:W-:Y:S01]  /*43b0*/  FADD.FTZ R47, R47, R54 ;  /* 0x000000362f2f7221 */ /* 0x000fe20000010000 */
[----:B------:R-:W-:Y:S01]  /*43c0*/  FFMA.FTZ R55, R82, R54, R58 ;  /* 0x0000003652377223 */ /* 0x000fe2000001003a */
[----:B------:R-:W-:Y:S01]  /*43d0*/  FFMA.FTZ R61, R100, R124, R67 ;  /* 0x0000007c643d7223 */ /* 0x000fe20000010043 */
[----:B------:R-:W-:Y:S01]  /*43e0*/  FADD.FTZ R60, R124, R60 ;  /* 0x0000003c7c3c7221 */ /* 0x000fe20000010000 */
[----:B------:R-:W-:Y:S01]  /*43f0*/  FADD.FTZ R46, R46, R52 ;  /* 0x000000342e2e7221 */ /* 0x000fe20000010000 */
[----:B------:R-:W-:Y:S01]  /*4400*/  FFMA.FTZ R52, R81, R52, R53 ;  /* 0x0000003451347223 */ /* 0x000fe20000010035 */
[----:B------:R-:W-:Y:S01]  /*4410*/  FADD.FTZ R47, R47, R5 ;  /* 0x000000052f2f7221 */ /* 0x000fe20000010000 */
[----:B------:R-:W1:Y:S01]  /*4420*/  SHFL.DOWN PT, R67, R61, 0x1, 0x1f ;  /* 0x08201f003d437f89 */ /* 0x000e6200000e0000 */
[----:B------:R-:W-:Y:S01]  /*4430*/  FFMA.FTZ R55, R80, R5, R55 ;  /* 0x0000000550377223 */ /* 0x000fe20000010037 */
[----:B------:R-:W-:Y:S01]  /*4440*/  FADD.FTZ R46, R46, R51 ;  /* 0x000000332e2e7221 */ /* 0x000fe20000010000 */
[----:B------:R-:W-:Y:S01]  /*4450*/  FFMA.FTZ R52, R79, R51, R52 ;  /* 0x000000334f347223 */ /* 0x000fe20000010034 */
[----:B------:R-:W2:Y:S01]  /*4460*/  SHFL.DOWN PT, R124, R60, 0x1, 0x1f ;  /* 0x08201f003c7c7f89 */ /* 0x000ea200000e0000 */
[----:B------:R-:W-:Y:S01]  /*4470*/  FADD.FTZ R47, R47, R50 ;  /* 0x000000322f2f7221 */ /* 0x000fe20000010000 */
        /* <DEDUP_REMOVED lines=9> */
[----:B------:R-:W-:Y:S01]  /*4510*/  UMOV UR6, 0x400 ;  /* 0x0000040000067882 */ /* 0x000fe20000000000 */
[----:B------:R-:W-:Y:S01]  /*4520*/  FADD.FTZ R48, R5, R64 ;  /* 0x0000004005307221 */ /* 0x000fe20000010000 */
[----:B------:R-:W-:Y:S01]  /*4530*/  UIADD3 UR5, UR6, 0x50, URZ ;  /* 0x0000005006057890 */ /* 0x000fe2000fffe03f */
[----:B------:R-:W-:Y:S01]  /*4540*/  FFMA.FTZ R52, R73, R64, R52 ;  /* 0x0000004049347223 */ /* 0x000fe20000010034 */
[----:B------:R-:W-:Y:S01]  /*4550*/  FADD.FTZ R46, R46, R59 ;  /* 0x0000003b2e2e7221 */ /* 0x000fe20000010000 */
[----:B------:R-:W-:Y:S01]  /*4560*/  FFMA.FTZ R55, R72, R59, R55 ;  /* 0x0000003b48377223 */ /* 0x000fe20000010037 */
[----:B0-----:R-:W-:Y:S01]  /*4570*/  ULEA UR5, UR11, UR5, 0x18 ;  /* 0x000000050b057291 */ /* 0x001fe2000f8ec03f */
[----:B------:R-:W-:Y:S01]  /*4580*/  FADD.FTZ R5, R48, R65 ;  /* 0x0000004130057221 */ /* 0x000fe20000010000 */
[----:B------:R-:W-:Y:S01]  /*4590*/  FFMA.FTZ R52, R71, R65, R52 ;  /* 0x0000004147347223 */ /* 0x000fe20000010034 */
[----:B-1----:R-:W-:Y:S01]  /*45a0*/  @!P5 FADD.FTZ R61, R61, R67 ;  /* 0x000000433d3dd221 */ /* 0x002fe20000010000 */
[----:B------:R-:W-:Y:S01]  /*45b0*/  FFMA.FTZ R55, R70, R63, R55 ;  /* 0x0000003f46377223 */ /* 0x000fe20000010037 */
[----:B------:R-:W-:Y:S01]  /*45c0*/  FADD.FTZ R59, R46, R63 ;  /* 0x0000003f2e3b7221 */ /* 0x000fe20000010000 */
[----:B------:R-:W-:Y:S01]  /*45d0*/  FADD.FTZ R58, R5, R66 ;  /* 0x00000042053a7221 */ /* 0x000fe20000010000 */
[----:B--2---:R-:W-:Y:S01]  /*45e0*/  @!P5 FADD.FTZ R60, R60, R124 ;  /* 0x0000007c3c3cd221 */ /* 0x004fe20000010000 */
[----:B------:R-:W0:Y:S01]  /*45f0*/  SHFL.DOWN PT, R67, R61, 0x2, 0x1f ;  /* 0x08401f003d437f89 */ /* 0x000e2200000e0000 */
[----:B------:R-:W-:Y:S01]  /*4600*/  ISETP.GT.AND P5, PT, R123, 0x1d, PT ;  /* 0x0000001d7b00780c */ /* 0x000fe20003fa4270 */
[----:B------:R-:W-:Y:S01]  /*4610*/  FFMA.FTZ R56, R101, R66, R52 ;  /* 0x0000004265387223 */ /* 0x000fe20000010034 */
[----:B------:R-:W-:Y:S01]  /*4620*/  FFMA.FTZ R57, R100, R62, R55 ;  /* 0x0000003e64397223 */ /* 0x000fe20000010037 */
[----:B------:R-:W1:Y:S01]  /*4630*/  SHFL.DOWN PT, R124, R60, 0x2, 0x1f ;  /* 0x08401f003c7c7f89 */ /* 0x000e6200000e0000 */
[----:B------:R-:W-:Y:S01]  /*4640*/  FADD.FTZ R59, R59, R62 ;  /* 0x0000003e3b3b7221 */ /* 0x000fe20000010000 */
[----:B------:R-:W-:Y:S01]  /*4650*/  LEA R5, R0, UR5, 0x4 ;  /* 0x0000000500057c11 */ /* 0x000fe2000f8e20ff */
[----:B------:R-:W-:Y:S04]  /*4660*/  BSSY B0, `(.L_x_1498) ;  /* 0x000002a000007945 */ /* 0x000fe80003800000 */
[----:B------:R-:W-:Y:S03]  /*4670*/  STS.128 [R5], R56 ;  /* 0x0000003805007388 */ /* 0x000fe60000000c00 */
        /* <DEDUP_REMOVED lines=40> */
.L_x_1499:
[----:B------:R-:W-:Y:S05]  /*4900*/  BSYNC B0 ;  /* 0x0000000000007941 */ /* 0x000fea0003800000 */
.L_x_1498:
        /* <DEDUP_REMOVED lines=20> */
[----:B------:R-:W-:-:S02]  /*4a50*/  FADD.FTZ R55, R124, R55 ;  /* 0x000000377c377221 */ /* 0x000fc40000010000 */
[----:B------:R-:W2:Y:S04]  /*4a60*/  LDS.128 R48, [R5+0x2a0] ;  /* 0x0002a00005307984 */ /* 0x000ea80000000c00 */
        /* <DEDUP_REMOVED lines=30> */
[----:B------:R-:W0:Y:S01]  /*4c50*/  LDS.128 R60, [R5+0x540] ;  /* 0x00054000053c7984 */ /* 0x000e220000000c00 */
[----:B------:R-:W-:Y:S01]  /*4c60*/  FADD.FTZ R52, R52, R49 ;  /* 0x0000003134347221 */ /* 0x000fe20000010000 */
[----:B------:R-:W-:Y:S01]  /*4c70*/  FADD.FTZ R49, R65, R50 ;  /* 0x0000003241317221 */ /* 0x000fe20000010000 */
[----:B------:R-:W-:Y:S01]  /*4c80*/  FADD.FTZ R124, R54, R51 ;  /* 0x00000033367c7221 */ /* 0x000fe20000010000 */
[----:B------:R-:W1:Y:S01]  /*4c90*/  LDS.128 R64, [R5+0x5b0] ;  /* 0x0005b00005407984 */ /* 0x000e620000000c00 */
[----:B---3--:R-:W-:Y:S01]  /*4ca0*/  FADD.FTZ R56, R55, R56 ;  /* 0x0000003837387221 */ /* 0x008fe20000010000 */
[----:B------:R-:W-:Y:S01]  /*4cb0*/  FADD.FTZ R58, R49, R58 ;  /* 0x0000003a313a7221 */ /* 0x000fe20000010000 */
[----:B------:R-:W-:Y:S01]  /*4cc0*/  FADD.FTZ R57, R52, R57 ;  /* 0x0000003934397221 */ /* 0x000fe20000010000 */
[----:B------:R-:W2:Y:S01]  /*4cd0*/  LDS.128 R48, [R5+0x620] ;  /* 0x0006200005307984 */ /* 0x000ea20000000c00 */
[----:B------:R-:W-:-:S03]  /*4ce0*/  FADD.FTZ R59, R124, R59 ;  /* 0x0000003b7c3b7221 */ /* 0x000fc60000010000 */
        /* <DEDUP_REMOVED lines=12> */
[----:B------:R-:W-:Y:S01]  /*4db0*/  LDS.128 R64, [R5+0x770] ;  /* 0x0007700005407984 */ /* 0x000fe20000000c00 */
[----:B------:R-:W-:Y:S01]  /*4dc0*/  FADD.FTZ R124, R124, R51 ;  /* 0x000000337c7c7221 */ /* 0x000fe20000010000 */
[----:B---3--:R-:W-:Y:S01]  /*4dd0*/  FADD.FTZ R53, R48, R53 ;  /* 0x0000003530357221 */ /* 0x008fe20000010000 */
[----:B------:R-:W-:Y:S01]  /*4de0*/  FADD.FTZ R54, R49, R54 ;  /* 0x0000003631367221 */ /* 0x000fe20000010000 */
[----:B------:R-:W0:Y:S01]  /*4df0*/  LDS.128 R56, [R5+0x700] ;  /* 0x0007000005387984 */ /* 0x000e220000000c00 */
        /* <DEDUP_REMOVED lines=8> */
[----:B------:R-:W-:Y:S01]  /*4e80*/  FADD.FTZ R55, R52, R64 ;  /* 0x0000004034377221 */ /* 0x000fe20000010000 */
[----:B------:R-:W-:Y:S01]  /*4e90*/  FADD.FTZ R52, R53, R65 ;  /* 0x0000004135347221 */ /* 0x000fe20000010000 */
[----:B------:R-:W-:Y:S01]  /*4ea0*/  FADD.FTZ R53, R57, R66 ;  /* 0x0000004239357221 */ /* 0x000fe20000010000 */
[----:B------:R-:W-:Y:S01]  /*4eb0*/  FADD.FTZ R124, R54, R67 ;  /* 0x00000043367c7221 */ /* 0x000fe20000010000 */
[----:B-1----:R-:W-:Y:S01]  /*4ec0*/  FADD.FTZ R57, R55, R48 ;  /* 0x0000003037397221 */ /* 0x002fe20000010000 */
[----:B------:R-:W-:Y:S01]  /*4ed0*/  FADD.FTZ R48, R52, R49 ;  /* 0x0000003134307221 */ /* 0x000fe20000010000 */
[----:B------:R-:W-:Y:S01]  /*4ee0*/  FADD.FTZ R49, R53, R50 ;  /* 0x0000003235317221 */ /* 0x000fe20000010000 */
[----:B------:R-:W-:Y:S01]  /*4ef0*/  LDS.128 R64, [R5+0x930] ;  /* 0x0009300005407984 */ /* 0x000fe20000000c00 */
[----:B------:R-:W-:Y:S01]  /*4f00*/  FADD.FTZ R124, R124, R51 ;  /* 0x000000337c7c7221 */ /* 0x000fe20000010000 */
[----:B--2---:R-:W-:Y:S01]  /*4f10*/  FADD.FTZ R61, R48, R61 ;  /* 0x0000003d303d7221 */ /* 0x004fe20000010000 */
        /* <DEDUP_REMOVED lines=17> */
[----:B------:R-:W0:Y:S01]  /*5030*/  LDS.128 R52, [R5+0xa80] ;  /* 0x000a800005347984 */ /* 0x000e220000000c00 */
        /* <DEDUP_REMOVED lines=43> */
[----:B------:R-:W-:-:S07]  /*52f0*/  FADD.FTZ R59, R50, R63 ;  /* 0x0000003f323b7221 */ /* 0x000fce0000010000 */
.L_x_1501:
[----:B------:R-:W-:Y:S05]  /*5300*/  BSYNC B0 ;  /* 0x0000000000007941 */ /* 0x000fea0003800000 */
.L_x_1500:
[----:B------:R-:W0:Y:S01]  /*5310*/  LDC.64 R48, c[0x0][0x268] ;  /* 0x00009a00ff307b82 */ /* 0x000e220000000a00 */
[----:B------:R-:W-:Y:S01]  /*5320*/  IMAD R103, R103, 0x7, R0 ;  /* 0x0000000767677824 */ /* 0x000fe200078e0200 */
[----:B------:R-:W-:Y:S03]  /*5330*/  BSSY B0, `(.L_x_1502) ;  /* 0x000000e000007945 */ /* 0x000fe60003800000 */
[----:B0-----:R-:W-:Y:S01]  /*5340*/  IMAD.WIDE R48, R103, 0x4, R48 ;  /* 0x0000000467307825 */ /* 0x001fe200078e0230 */
[----:B------:R-:W-:Y:S06]  /*5350*/  @P6 BRA `(.L_x_1503) ;  /* 0x00000000002c6947 */ /* 0x000fec0003800000 */
        /* <DEDUP_REMOVED lines=11> */
.L_x_1503:
[----:B------:R-:W-:Y:S05]  /*5410*/  BSYNC B0 ;  /* 0x0000000000007941 */ /* 0x000fea0003800000 */
.L_x_1502:
        /* <DEDUP_REMOVED lines=34> */
.L_x_1506:
[----:B------:R-:W2:Y:S04]  /*5640*/  LDG.E.STRONG.GPU R5, desc[UR8][R48.64] ;  /* 0x0000000830057981 */ /* 0x000ea8000c1ef900 */
[----:B--2---:R-:W-:Y:S01]  /*5650*/  CCTL.IVALL ;  /* 0x00000000ff00798f */ /* 0x004fe20002000000 */
[----:B------:R-:W-:Y:S05]  /*5660*/  YIELD ;  /* 0x0000000000007946 */ /* 0x000fea0003800000 */
[----:B------:R-:W-:-:S13]  /*5670*/  ISETP.NE.AND P6, PT, R5, R54, PT ;  /* 0x000000360500720c */ /* 0x000fda0003fc5270 */
[----:B------:R-:W-:Y:S05]  /*5680*/  @P6 BRA `(.L_x_1506) ;  /* 0xfffffffc00ec6947 */ /* 0x000fea000383ffff */
.L_x_1505:
        /* <DEDUP_REMOVED lines=20> */
.L_x_1510:
        /* <DEDUP_REMOVED lines=115> */
.L_x_1509:
        /* <DEDUP_REMOVED lines=62> */
.L_x_1511:
[----:B------:R-:W-:-:S04]  /*62e0*/  ISETP.NE.AND P6, PT, R5, RZ, PT ;  /* 0x000000ff0500720c */ /* 0x000fc80003fc5270 */
[----:B------:R-:W-:-:S13]  /*62f0*/  ISETP.NE.OR P6, PT, R49, RZ, P6 ;  /* 0x000000ff3100720c */ /* 0x000fda00037c5670 */
[----:B------:R-:W-:Y:S05]  /*6300*/  @!P6 BRA `(.L_x_1507) ;  /* 0x00000000007ce947 */ /* 0x000fea0003800000 */
.L_x_1508:
        /* <DEDUP_REMOVED lines=31> */
.L_x_1507:
        /* <DEDUP_REMOVED lines=10> */
.L_x_1513:
[----:B------:R-:W-:Y:S05]  /*65a0*/  BSYNC B0 ;  /* 0x0000000000007941 */ /* 0x000fea0003800000 */
.L_x_1512:
        /* <DEDUP_REMOVED lines=17> */
.L_x_1504:
[----:B------:R-:W0:Y:S01]  /*66c0*/  S2UR UR6, SR_CgaCtaId ;  /* 0x00000000000679c3 */ /* 0x000e220000008800 */
[----:B------:R-:W-:Y:S01]  /*66d0*/  UMOV UR5, 0x400 ;  /* 0x0000040000057882 */ /* 0x000fe20000000000 */
[----:B-1----:R-:W-:Y:S01]  /*66e0*/  IMAD.WIDE.U32 R48, R0, 0x24924925, RZ ;  /* 0x2492492500307825 */ /* 0x002fe200078e00ff */
[----:B------:R-:W-:Y:S01]  /*66f0*/  ISETP.NE.AND P6, PT, RZ, UR10, PT ;  /* 0x0000000aff007c0c */ /* 0x000fe2000bfc5270 */
[----:B------:R-:W-:-:S03]  /*6700*/  ULDC.64 UR12, c[0x0][0x290] ;  /* 0x0000a400000c7ab9 */ /* 0x000fc60000000a00 */
[-C--:B------:R-:W-:Y:S01]  /*6710*/  IADD3 R5, R0, -R49.reuse, RZ ;  /* 0x8000003100057210 */ /* 0x080fe20007ffe0ff */
[----:B------:R-:W1:Y:S03]  /*6720*/  LDC R50, c[0x0][0x2ac] ;  /* 0x0000ab00ff327b82 */ /* 0x000e660000000800 */
[----:B------:R-:W-:-:S04]  /*6730*/  LEA.HI R5, R5, R49, RZ, 0x1f ;  /* 0x0000003105057211 */ /* 0x000fc800078ff8ff */
[----:B------:R-:W-:Y:S01]  /*6740*/  SHF.R.U32.HI R5, RZ, 0x2, R5 ;  /* 0x00000002ff057819 */ /* 0x000fe20000011605 */
[----:B0-----:R-:W-:-:S04]  /*6750*/  ULEA UR5, UR6, UR5, 0x18 ;  /* 0x0000000506057291 */ /* 0x001fc8000f8ec03f */
[----:B-1----:R-:W-:-:S05]  /*6760*/  IMAD R5, R50, UR7, R5 ;  /* 0x0000000732057c24 */ /* 0x002fca000f8e0205 */
[----:B------:R-:W-:Y:S01]  /*6770*/  @!P5 STS.64 [UR5+0x48], R46 ;  /* 0x0000482eff00d988 */ /* 0x000fe20008000a05 */
[----:B------:R-:W-:Y:S01]  /*6780*/  BAR.SYNC.DEFER_BLOCKING 0x0 ;  /* 0x0000000000007b1d */ /* 0x000fe20000010000 */
[----:B------:R-:W-:-:S04]  /*6790*/  IADD3 R50, R5, 0x180, RZ ;  /* 0x0000018005327810 */ /* 0x000fc80007ffe0ff */
[----:B------:R-:W-:Y:S01]  /*67a0*/  SHF.R.S32.HI R53, RZ, 0x1f, R50 ;  /* 0x0000001fff357819 */ /* 0x000fe20000011432 */
        /* <DEDUP_REMOVED lines=23> */
.L_x_1514:
[----:B------:R-:W-:Y:S01]  /*6920*/  ISETP.NE.AND P5, PT, R112, RZ, PT ;  /* 0x000000ff7000720c */ /* 0x000fe20003fa5270 */
[----:B------:R-:W-:-:S12]  /*6930*/  BSSY B0, `(.L_x_1515) ;  /* 0x0000014000007945 */ /* 0x000fd80003800000 */
[----:B------:R-:W-:Y:S05]  /*6940*/  @!P5 BRA `(.L_x_1516) ;  /* 0x000000000048d947 */ /* 0x000fea0003800000 */
[----:B------:R-:W-:Y:S01]  /*6950*/  SHF.R.S32.HI R46, RZ, 0x1f, R2 ;  /* 0x0000001fff2e7819 */ /* 0x000fe20000011402 */
[----:B------:R-:W-:Y:S01]  /*6960*/  ULDC.64 UR14, c[0x0][0x288] ;  /* 0x0000a200000e7ab9 */ /* 0x000fe20000000a00 */
[----:B------:R-:W-:Y:S01]  /*6970*/  MOV R47, R9 ;  /* 0x00000009002f7202 */ /* 0x000fe20000000f00 */
[-CC-:B------:R-:W-:Y:S01]  /*6980*/  FFMA.FTZ R99, R99, R51.reuse, R52.reuse ;  /* 0x0000003363637223 */ /* 0x180fe20000010034 */
[----:B------:R-:W-:Y:S01]  /*6990*/  FFMA.FTZ R98, R98, R51, R52 ;  /* 0x0000003362627223 */ /* 0x000fe20000010034 */
[----:B------:R-:W-:Y:S01]  /*69a0*/  IMAD R49, R46, UR14, RZ ;  /* 0x0000000e2e317c24 */ /* 0x000fe2000f8e02ff */
[----:B------:R-:W-:Y:S01]  /*69b0*/  MOV R46, R6 ;  /* 0x00000006002e7202 */ /* 0x000fe20000000f00 */
[----:B------:R-:W-:Y:S01]  /*69c0*/  FFMA.FTZ R99, R42, R18, -R99 ;  /* 0x000000122a637223 */ /* 0x000fe20000010863 */
[----:B------:R-:W-:Y:S01]  /*69d0*/  FFMA.FTZ R19, R43, R19, -R98 ;  /* 0x000000132b137223 */ /* 0x000fe20000010862 */
[C---:B------:R-:W-:Y:S02]  /*69e0*/  IMAD R49, R2.reuse, UR15, R49 ;  /* 0x0000000f02317c24 */ /* 0x040fe4000f8e0231 */
[----:B------:R-:W-:Y:S01]  /*69f0*/  IMAD.WIDE.U32 R46, R2, UR14, R46 ;  /* 0x0000000e022e7c25 */ /* 0x000fe2000f8e002e */
[----:B------:R-:W-:-:S03]  /*6a00*/  ULDC.64 UR14, c[0x0][0x210] ;  /* 0x00008400000e7ab9 */ /* 0x000fc60000000a00 */
[-C--:B------:R-:W-:Y:S01]  /*6a10*/  FMUL.FTZ R18, R99, R4.reuse ;  /* 0x0000000463127220 */ /* 0x080fe20000410000 */
[----:B------:R-:W-:Y:S01]  /*6a20*/  FMUL.FTZ R19, R19, R4 ;  /* 0x0000000413137220 */ /* 0x000fe20000410000 */
[----:B------:R-:W-:Y:S02]  /*6a30*/  IADD3 R49, R47, R49, RZ ;  /* 0x000000312f317210 */ /* 0x000fe40007ffe0ff */
[----:B------:R-:W-:-:S04]  /*6a40*/  LEA R48, P5, R46, UR14, 0x2 ;  /* 0x0000000e2e307c11 */ /* 0x000fc8000f8a10ff */
[----:B------:R-:W-:-:S05]  /*6a50*/  LEA.HI.X R49, R46, UR15, R49, 0x2, P5 ;  /* 0x0000000f2e317c11 */ /* 0x000fca000a8f1431 */
[----:B------:R0:W-:Y:S04]  /*6a60*/  STG.E.64 desc[UR8][R48.64], R18 ;  /* 0x0000001230007986 */ /* 0x0001e8000c101b08 */
.L_x_1516:
[----:B------:R-:W-:Y:S05]  /*6a70*/  BSYNC B0 ;  /* 0x0000000000007941 */ /* 0x000fea0003800000 */
.L_x_1515:
[----:B------:R-:W-:-:S13]  /*6a80*/  ISETP.NE.AND P6, PT, RZ, UR10, PT ;  /* 0x0000000aff007c0c */ /* 0x000fda000bfc5270 */
        /* <DEDUP_REMOVED lines=19> */
.L_x_1517:
[----:B------:R-:W-:Y:S04]  /*6bc0*/  BSSY B0, `(.L_x_1518) ;  /* 0x0000014000007945 */ /* 0x000fe80003800000 */
[----:B------:R-:W-:Y:S05]  /*6bd0*/  @!P3 BRA `(.L_x_1519) ;  /* 0x000000000048b947 */ /* 0x000fea0003800000 */
[----:B0-----:R-:W-:Y:S01]  /*6be0*/  SHF.R.S32.HI R18, RZ, 0x1f, R117 ;  /* 0x0000001fff127819 */ /* 0x001fe20000011475 */
[----:B------:R-:W-:Y:S01]  /*6bf0*/  ULDC.64 UR14, c[0x0][0x288] ;  /* 0x0000a200000e7ab9 */ /* 0x000fe20000000a00 */
[----:B------:R-:W-:Y:S01]  /*6c00*/  MOV R19, R9 ;  /* 0x0000000900137202 */ /* 0x000fe20000000f00 */
[-CC-:B------:R-:W-:Y:S01]  /*6c10*/  FFMA.FTZ R97, R97, R51.reuse, R52.reuse ;  /* 0x0000003361617223 */ /* 0x180fe20000010034 */
        /* <DEDUP_REMOVED lines=8> */
[----:B------:R-:W-:Y:S01]  /*6ca0*/  FFMA.FTZ R19, R43, R21, -R96 ;  /* 0x000000152b137223 */ /* 0x000fe20000010860 */
[----:B------:R-:W-:-:S03]  /*6cb0*/  LEA R46, P5, R18, UR14, 0x2 ;  /* 0x0000000e122e7c11 */ /* 0x000fc6000f8a10ff */
[-C--:B------:R-:W-:Y:S01]  /*6cc0*/  FMUL.FTZ R19, R19, R4.reuse ;  /* 0x0000000413137220 */ /* 0x080fe20000410000 */
[----:B------:R-:W-:Y:S01]  /*6cd0*/  LEA.HI.X R47, R18, UR15, R47, 0x2, P5 ;  /* 0x0000000f122f7c11 */ /* 0x000fe2000a8f142f */
[----:B------:R-:W-:-:S05]  /*6ce0*/  FMUL.FTZ R18, R97, R4 ;  /* 0x0000000461127220 */ /* 0x000fca0000410000 */
[----:B------:R1:W-:Y:S03]  /*6cf0*/  STG.E.64 desc[UR8][R46.64], R18 ;  /* 0x000000122e007986 */ /* 0x0003e6000c101b08 */
.L_x_1519:
[----:B------:R-:W-:Y:S05]  /*6d00*/  BSYNC B0 ;  /* 0x0000000000007941 */ /* 0x000fea0003800000 */
.L_x_1518:
[----:B------:R-:W-:Y:S05]  /*6d10*/  @!P6 BRA `(.L_x_1520) ;  /* 0x000000000048e947 */ /* 0x000fea0003800000 */
        /* <DEDUP_REMOVED lines=18> */
.L_x_1520:
[----:B------:R-:W-:Y:S04]  /*6e40*/  BSSY B0, `(.L_x_1521) ;  /* 0x0000014000007945 */ /* 0x000fe80003800000 */
[----:B------:R-:W-:Y:S05]  /*6e50*/  @!P4 BRA `(.L_x_1522) ;  /* 0x000000000048c947 */ /* 0x000fea0003800000 */
[----:B01----:R-:W-:Y:S01]  /*6e60*/  SHF.R.S32.HI R18, RZ, 0x1f, R116 ;  /* 0x0000001fff127819 */ /* 0x003fe20000011474 */
        /* <DEDUP_REMOVED lines=17> */
.L_x_1522:
[----:B------:R-:W-:Y:S05]  /*6f80*/  BSYNC B0 ;  /* 0x0000000000007941 */ /* 0x000fea0003800000 */
.L_x_1521:
[----:B------:R-:W-:Y:S05]  /*6f90*/  @!P6 BRA `(.L_x_1523) ;  /* 0x000000000048e947 */ /* 0x000fea0003800000 */
        /* <DEDUP_REMOVED lines=18> */
.L_x_1523:
[----:B------:R-:W-:Y:S01]  /*70c0*/  ISETP.NE.AND P5, PT, R111, RZ, PT ;  /* 0x000000ff6f00720c */ /* 0x000fe20003fa5270 */
[----:B------:R-:W-:-:S12]  /*70d0*/  BSSY B0, `(.L_x_1524) ;  /* 0x0000015000007945 */ /* 0x000fd80003800000 */
[----:B------:R-:W-:Y:S05]  /*70e0*/  @!P5 BRA `(.L_x_1525) ;  /* 0x00000000004cd947 */ /* 0x000fea0003800000 */
[----:B--2---:R-:W-:Y:S01]  /*70f0*/  IADD3 R21, R2, 0x60, RZ ;  /* 0x0000006002157810 */ /* 0x004fe20007ffe0ff */
[----:B------:R-:W-:Y:S01]  /*7100*/  ULDC.64 UR14, c[0x0][0x288] ;  /* 0x0000a200000e7ab9 */ /* 0x000fe20000000a00 */
[----:B01----:R-:W-:Y:S01]  /*7110*/  MOV R18, R6 ;  /* 0x0000000600127202 */ /* 0x003fe20000000f00 */
[-CC-:B------:R-:W-:Y:S01]  /*7120*/  FFMA.FTZ R93, R93, R51.reuse, R52.reuse ;  /* 0x000000335d5d7223 */ /* 0x180fe20000010034 */
        /* <DEDUP_REMOVED lines=10> */
[----:B------:R-:W-:-:S03]  /*71d0*/  FFMA.FTZ R19, R43, R41, -R92 ;  /* 0x000000292b137223 */ /* 0x000fc6000001085c */
[----:B------:R-:W-:Y:S01]  /*71e0*/  LEA.HI.X R21, R18, UR15, R21, 0x2, P5 ;  /* 0x0000000f12157c11 */ /* 0x000fe2000a8f1415 */
[-C--:B------:R-:W-:Y:S01]  /*71f0*/  FMUL.FTZ R18, R93, R4.reuse ;  /* 0x000000045d127220 */ /* 0x080fe20000410000 */
[----:B------:R-:W-:-:S05]  /*7200*/  FMUL.FTZ R19, R19, R4 ;  /* 0x0000000413137220 */ /* 0x000fca0000410000 */
[----:B------:R3:W-:Y:S02]  /*7210*/  STG.E.64 desc[UR8][R20.64], R18 ;  /* 0x0000001214007986 */ /* 0x0007e4000c101b08 */
.L_x_1525:
[----:B------:R-:W-:Y:S05]  /*7220*/  BSYNC B0 ;  /* 0x0000000000007941 */ /* 0x000fea0003800000 */
.L_x_1524:
[----:B------:R-:W-:-:S13]  /*7230*/  ISETP.NE.AND P5, PT, RZ, UR10, PT ;  /* 0x0000000aff007c0c */ /* 0x000fda000bfa5270 */
[----:B------:R-:W-:Y:S05]  /*7240*/  @!P5 BRA `(.L_x_1526) ;  /* 0x000000000048d947 */ /* 0x000fea0003800000 */
        /* <DEDUP_REMOVED lines=18> */
.L_x_1526:
[----:B------:R-:W-:Y:S01]  /*7370*/  ISETP.NE.AND P5, PT, R110, RZ, PT ;  /* 0x000000ff6e00720c */ /* 0x000fe20003fa5270 */
[----:B------:R-:W-:-:S12]  /*7380*/  BSSY B0, `(.L_x_1527) ;  /* 0x0000015000007945 */ /* 0x000fd80003800000 */
[----:B------:R-:W-:Y:S05]  /*7390*/  @!P5 BRA `(.L_x_1528) ;  /* 0x00000000004cd947 */ /* 0x000fea0003800000 */
[----:B--23--:R-:W-:Y:S01]  /*73a0*/  IADD3 R21, R2, 0x80, RZ ;  /* 0x0000008002157810 */ /* 0x00cfe20007ffe0ff */
        /* <DEDUP_REMOVED lines=18> */
.L_x_1528:
[----:B------:R-:W-:Y:S05]  /*74d0*/  BSYNC B0 ;  /* 0x0000000000007941 */ /* 0x000fea0003800000 */
.L_x_1527:
[----:B------:R-:W-:-:S13]  /*74e0*/  ISETP.NE.AND P5, PT, RZ, UR10, PT ;  /* 0x0000000aff007c0c */ /* 0x000fda000bfa5270 */
[----:B------:R-:W-:Y:S05]  /*74f0*/  @!P5 BRA `(.L_x_1529) ;  /* 0x000000000048d947 */ /* 0x000fea0003800000 */
        /* <DEDUP_REMOVED lines=18> */
.L_x_1529:
[----:B------:R-:W-:Y:S01]  /*7620*/  ISETP.NE.AND P5, PT, R109, RZ, PT ;  /* 0x000000ff6d00720c */ /* 0x000fe20003fa5270 */
[----:B------:R-:W-:-:S12]  /*7630*/  BSSY B0, `(.L_x_1530) ;  /* 0x0000015000007945 */ /* 0x000fd80003800000 */
[----:B------:R-:W-:Y:S05]  /*7640*/  @!P5 BRA `(.L_x_1531) ;  /* 0x00000000004cd947 */ /* 0x000fea0003800000 */
[----:B--234-:R-:W-:Y:S01]  /*7650*/  IADD3 R21, R2, 0xa0, RZ ;  /* 0x000000a002157810 */ /* 0x01cfe20007ffe0ff */
        /* <DEDUP_REMOVED lines=18> */
.L_x_1531:
[----:B------:R-:W-:Y:S05]  /*7780*/  BSYNC B0 ;  /* 0x0000000000007941 */ /* 0x000fea0003800000 */
.L_x_1530:
        /* <DEDUP_REMOVED lines=20> */
.L_x_1532:
[----:B------:R-:W-:Y:S01]  /*78d0*/  ISETP.NE.AND P5, PT, R108, RZ, PT ;  /* 0x000000ff6c00720c */ /* 0x000fe20003fa5270 */
[----:B------:R-:W-:-:S12]  /*78e0*/  BSSY B0, `(.L_x_1533) ;  /* 0x0000015000007945 */ /* 0x000fd80003800000 */
[----:B------:R-:W-:Y:S05]  /*78f0*/  @!P5 BRA `(.L_x_1534) ;  /* 0x00000000004cd947 */ /* 0x000fea0003800000 */
[----:B0-234-:R-:W-:Y:S01]  /*7900*/  IADD3 R21, R2, 0xc0, RZ ;  /* 0x000000c002157810 */ /* 0x01dfe20007ffe0ff */
[----:B------:R-:W-:Y:S01]  /*7910*/  ULDC.64 UR14, c[0x0][0x288] ;  /* 0x0000a200000e7ab9 */ /* 0x000fe20000000a00 */
[----:B-1----:R-:W-:Y:S01]  /*7920*/  MOV R18, R6 ;  /* 0x0000000600127202 */ /* 0x002fe20000000f00 */
        /* <DEDUP_REMOVED lines=16> */
.L_x_1534:
[----:B------:R-:W-:Y:S05]  /*7a30*/  BSYNC B0 ;  /* 0x0000000000007941 */ /* 0x000fea0003800000 */
.L_x_1533:
        /* <DEDUP_REMOVED lines=20> */
.L_x_1535:
        /* <DEDUP_REMOVED lines=22> */
.L_x_1537:
[----:B------:R-:W-:Y:S05]  /*7ce0*/  BSYNC B0 ;  /* 0x0000000000007941 */ /* 0x000fea0003800000 */
.L_x_1536:
        /* <DEDUP_REMOVED lines=20> */
.L_x_1538:
        /* <DEDUP_REMOVED lines=22> */
.L_x_1540:
[----:B------:R-:W-:Y:S05]  /*7f90*/  BSYNC B0 ;  /* 0x0000000000007941 */ /* 0x000fea0003800000 */
.L_x_1539:
        /* <DEDUP_REMOVED lines=20> */
.L_x_1541:
[----:B------:R-:W-:Y:S04]  /*80e0*/  BSSY B0, `(.L_x_1542) ;  /* 0x0000015000007945 */ /* 0x000fe80003800000 */
        /* <DEDUP_REMOVED lines=20> */
.L_x_1543:
[----:B------:R-:W-:Y:S05]  /*8230*/  BSYNC B0 ;  /* 0x0000000000007941 */ /* 0x000fea0003800000 */
.L_x_1542:
        /* <DEDUP_REMOVED lines=19> */
.L_x_1544:
[----:B------:R-:W-:Y:S04]  /*8370*/  BSSY B0, `(.L_x_1545) ;  /* 0x0000015000007945 */ /* 0x000fe80003800000 */
[----:B------:R-:W-:Y:S05]  /*8380*/  @!P1 BRA `(.L_x_1546) ;  /* 0x00000000004c9947 */ /* 0x000fea0003800000 */
[----:B01234-:R-:W-:Y:S01]  /*8390*/  IADD3 R19, R2, 0x140, RZ ;  /* 0x0000014002137810 */ /* 0x01ffe20007ffe0ff */
[----:B------:R-:W-:Y:S01]  /*83a0*/  ULDC.64 UR14, c[0x0][0x288] ;  /* 0x0000a200000e7ab9 */ /* 0x000fe20000000a00 */
[----:B------:R-:W-:Y:S01]  /*83b0*/  MOV R20, R6 ;  /* 0x0000000600147202 */ /* 0x000fe20000000f00 */
        /* <DEDUP_REMOVED lines=16> */
.L_x_1546:
[----:B------:R-:W-:Y:S05]  /*84c0*/  BSYNC B0 ;  /* 0x0000000000007941 */ /* 0x000fea0003800000 */
.L_x_1545:
        /* <DEDUP_REMOVED lines=19> */
.L_x_1547:
[----:B------:R-:W-:Y:S04]  /*8600*/  BSSY B0, `(.L_x_1548) ;  /* 0x0000015000007945 */ /* 0x000fe80003800000 */
[----:B------:R-:W-:Y:S05]  /*8610*/  @!P2 BRA `(.L_x_1549) ;  /* 0x00000000004ca947 */ /* 0x000fea0003800000 */
[----:B------:R-:W-:Y:S01]  /*8620*/  IADD3 R23, R2, 0x160, RZ ;  /* 0x0000016002177810 */ /* 0x000fe20007ffe0ff */
[----:B------:R-:W-:Y:S01]  /*8630*/  ULDC.64 UR14, c[0x0][0x288] ;  /* 0x0000a200000e7ab9 */ /* 0x000fe20000000a00 */
[----:B01234-:R-:W-:Y:S01]  /*8640*/  MOV R18, R6 ;  /* 0x0000000600127202 */ /* 0x01ffe20000000f00 */
        /* <DEDUP_REMOVED lines=16> */
.L_x_1549:
[----:B------:R-:W-:Y:S05]  /*8750*/  BSYNC B0 ;  /* 0x0000000000007941 */ /* 0x000fea0003800000 */
.L_x_1548:
        /* <DEDUP_REMOVED lines=19> */
.L_x_1550:
        /* <DEDUP_REMOVED lines=16> */
[----:B------:R-:W-:Y:S01]  /*8990*/  FFMA.FTZ R11, R43, R11, -R74 ;  /* 0x0000000b2b0b7223 */ /* 0x000fe2000001084a */
[----:B------:R-:W-:-:S04]  /*89a0*/  IMAD.WIDE.U32 R20, R23, UR14, R18 ;  /* 0x0000000e17147c25 */ /* 0x000fc8000f8e0012 */
[-C--:B------:R-:W-:Y:S01]  /*89b0*/  FMUL.FTZ R10, R75, R4.reuse ;  /* 0x000000044b0a7220 */ /* 0x080fe20000410000 */
[----:B------:R-:W-:Y:S01]  /*89c0*/  FMUL.FTZ R11, R11, R4 ;  /* 0x000000040b0b7220 */ /* 0x000fe20000410000 */
[----:B------:R-:W-:Y:S01]  /*89d0*/  IMAD R19, R23, UR15, R22 ;  /* 0x0000000f17137c24 */ /* 0x000fe2000f8e0216 */
[----:B------:R-:W-:Y:S02]  /*89e0*/  ULDC.64 UR14, c[0x0][0x210] ;  /* 0x00008400000e7ab9 */ /* 0x000fe40000000a00 */
[----:B------:R-:W-:Y:S02]  /*89f0*/  LEA R18, P5, R20, UR14, 0x2 ;  /* 0x0000000e14127c11 */ /* 0x000fe4000f8a10ff */
[----:B------:R-:W-:-:S04]  /*8a00*/  IADD3 R19, R21, R19, RZ ;  /* 0x0000001315137210 */ /* 0x000fc80007ffe0ff */
[----:B------:R-:W-:-:S05]  /*8a10*/  LEA.HI.X R19, R20, UR15, R19, 0x2, P5 ;  /* 0x0000000f14137c11 */ /* 0x000fca000a8f1413 */
[----:B------:R0:W-:Y:S02]  /*8a20*/  STG.E.64 desc[UR8][R18.64], R10 ;  /* 0x0000000a12007986 */ /* 0x0001e4000c101b08 */
.L_x_1552:
[----:B------:R-:W-:Y:S05]  /*8a30*/  BSYNC B0 ;  /* 0x0000000000007941 */ /* 0x000fea0003800000 */
.L_x_1551:
[----:B------:R-:W-:Y:S05]  /*8a40*/  @!P6 BRA `(.L_x_1553) ;  /* 0x000000000048e947 */ /* 0x000fea0003800000 */
[----:B0-----:R-:W-:Y:S01]  /*8a50*/  FFMA.FTZ R10, R73, R42, R44 ;  /* 0x0000002a490a7223 */ /* 0x001fe2000001002c */
[----:B------:R-:W-:-:S03]  /*8a60*/  FFMA.FTZ R11, R72, R43, R45 ;  /* 0x0000002b480b7223 */ /* 0x000fc6000001002d */
[----:B-1234-:R-:W-:Y:S01]  /*8a70*/  FMUL.FTZ R18, R10, -1.4426950216293334961 ;  /* 0xbfb8aa3b0a127820 */ /* 0x01efe20000410000 */
        /* <DEDUP_REMOVED lines=15> */
.L_x_1553:
[----:B------:R-:W-:Y:S01]  /*8b70*/  ISETP.GE.U32.AND P5, PT, R25, UR12, PT ;  /* 0x0000000c19007c0c */ /* 0x000fe2000bfa6070 */
[----:B------:R-:W-:Y:S01]  /*8b80*/  BSSY B0, `(.L_x_1554) ;  /* 0x0000019000007945 */ /* 0x000fe20003800000 */
[----:B------:R-:W-:Y:S02]  /*8b90*/  IADD3 R23, R5, 0x1c0, RZ ;  /* 0x000001c005177810 */ /* 0x000fe40007ffe0ff */
[----:B------:R-:W-:Y:S02]  /*8ba0*/  ISETP.GE.AND.EX P5, PT, R26, UR13, PT, P5 ;  /* 0x0000000d1a007c0c */ /* 0x000fe4000bfa6350 */
[----:B------:R-:W-:Y:S02]  /*8bb0*/  SHF.R.S32.HI R24, RZ, 0x1f, R23 ;  /* 0x0000001fff187819 */ /* 0x000fe40000011417 */
[----:B------:R-:W-:-:S13]  /*8bc0*/  ISETP.LT.U32.AND P5, PT, R0, 0xe0, !P5 ;  /* 0x000000e00000780c */ /* 0x000fda0006fa1070 */
[----:B------:R-:W-:Y:S05]  /*8bd0*/  @!P5 BRA `(.L_x_1555) ;  /* 0x00000000004cd947 */ /* 0x000fea0003800000 */
[----:B0-234-:R-:W-:Y:S01]  /*8be0*/  IADD3 R21, R2, 0x1a0, RZ ;  /* 0x000001a002157810 */ /* 0x01dfe20007ffe0ff */
        /* <DEDUP_REMOVED lines=8> */
[----:B------:R-:W-:Y:S01]  /*8c70*/  FFMA.FTZ R13, R43, R13, -R72 ;  /* 0x0000000d2b0d7223 */ /* 0x000fe20000010848 */
[----:B-1----:R-:W-:-:S04]  /*8c80*/  IMAD.WIDE.U32 R18, R21, UR14, R10 ;  /* 0x0000000e15127c25 */ /* 0x002fc8000f8e000a */
        /* <DEDUP_REMOVED lines=8> */
.L_x_1555:
[----:B------:R-:W-:Y:S05]  /*8d10*/  BSYNC B0 ;  /* 0x0000000000007941 */ /* 0x000fea0003800000 */
.L_x_1554:
[----:B------:R-:W-:Y:S05]  /*8d20*/  @!P6 BRA `(.L_x_1556) ;  /* 0x000000000048e947 */ /* 0x000fea0003800000 */
[----:B0-----:R-:W-:Y:S01]  /*8d30*/  FFMA.FTZ R10, R71, R42, R44 ;  /* 0x0000002a470a7223 */ /* 0x001fe2000001002c */
        /* <DEDUP_REMOVED lines=17> */
.L_x_1556:
[----:B------:R-:W-:Y:S01]  /*8e50*/  ISETP.GE.U32.AND P5, PT, R23, UR12, PT ;  /* 0x0000000c17007c0c */ /* 0x000fe2000bfa6070 */
[----:B------:R-:W-:Y:S01]  /*8e60*/  BSSY B0, `(.L_x_1557) ;  /* 0x0000019000007945 */ /* 0x000fe20003800000 */
[----:B01234-:R-:W-:Y:S02]  /*8e70*/  IADD3 R19, R5, 0x1e0, RZ ;  /* 0x000001e005137810 */ /* 0x01ffe40007ffe0ff */
[----:B------:R-:W-:Y:S02]  /*8e80*/  ISETP.GE.AND.EX P5, PT, R24, UR13, PT, P5 ;  /* 0x0000000d18007c0c */ /* 0x000fe4000bfa6350 */
[----:B------:R-:W-:Y:S02]  /*8e90*/  SHF.R.S32.HI R20, RZ, 0x1f, R19 ;  /* 0x0000001fff147819 */ /* 0x000fe40000011413 */
[----:B------:R-:W-:-:S13]  /*8ea0*/  ISETP.LT.U32.AND P5, PT, R0, 0xe0, !P5 ;  /* 0x000000e00000780c */ /* 0x000fda0006fa1070 */
[----:B------:R-:W-:Y:S05]  /*8eb0*/  @!P5 BRA `(.L_x_1558) ;  /* 0x00000000004cd947 */ /* 0x000fea0003800000 */
[----:B------:R-:W-:Y:S01]  /*8ec0*/  IADD3 R18, R2, 0x1c0, RZ ;  /* 0x000001c002127810 */ /* 0x000fe20007ffe0ff */
[----:B------:R-:W-:Y:S01]  /*8ed0*/  ULDC.64 UR14, c[0x0][0x288] ;  /* 0x0000a200000e7ab9 */ /* 0x000fe20000000a00 */
[----:B------:R-:W-:Y:S01]  /*8ee0*/  MOV R10, R6 ;  /* 0x00000006000a7202 */ /* 0x000fe20000000f00 */
[-C--:B------:R-:W-:Y:S01]  /*8ef0*/  FFMA.FTZ R71, R71, R51.reuse, R52 ;  /* 0x0000003347477223 */ /* 0x080fe20000010034 */
        /* <DEDUP_REMOVED lines=15> */
.L_x_1558:
[----:B------:R-:W-:Y:S05]  /*8ff0*/  BSYNC B0 ;  /* 0x0000000000007941 */ /* 0x000fea0003800000 */
.L_x_1557:
[----:B------:R-:W-:Y:S05]  /*9000*/  @!P6 BRA `(.L_x_1559) ;  /* 0x000000000048e947 */ /* 0x000fea0003800000 */
        /* <DEDUP_REMOVED lines=18> */
.L_x_1559:
[----:B------:R-:W-:Y:S01]  /*9130*/  ISETP.GE.U32.AND P5, PT, R19, UR12, PT ;  /* 0x0000000c13007c0c */ /* 0x000fe2000bfa6070 */
[----:B------:R-:W-:Y:S03]  /*9140*/  BSSY B0, `(.L_x_1560) ;  /* 0x0000015000007945 */ /* 0x000fe60003800000 */
[----:B------:R-:W-:-:S04]  /*9150*/  ISETP.GE.AND.EX P5, PT, R20, UR13, PT, P5 ;  /* 0x0000000d14007c0c */ /* 0x000fc8000bfa6350 */
[----:B------:R-:W-:-:S13]  /*9160*/  ISETP.LT.U32.AND P5, PT, R0, 0xe0, !P5 ;  /* 0x000000e00000780c */ /* 0x000fda0006fa1070 */
[----:B------:R-:W-:Y:S05]  /*9170*/  @!P5 BRA `(.L_x_1561) ;  /* 0x000000000044d947 */ /* 0x000fea0003800000 */
[----:B------:R-:W-:Y:S01]  /*9180*/  SHF.R.S32.HI R5, RZ, 0x1f, R115 ;  /* 0x0000001fff057819 */ /* 0x000fe20000011473 */
[----:B------:R-:W-:Y:S01]  /*9190*/  ULDC.64 UR12, c[0x0][0x288] ;  /* 0x0000a200000c7ab9 */ /* 0x000fe20000000a00 */
[----:B------:R-:W-:Y:S01]  /*91a0*/  MOV R7, R9 ;  /* 0x0000000900077202 */ /* 0x000fe20000000f00 */
[-CC-:B------:R-:W-:Y:S01]  /*91b0*/  FFMA.FTZ R101, R101, R51.reuse, R52.reuse ;  /* 0x0000003365657223 */ /* 0x180fe20000010034 */
[----:B------:R-:W-:Y:S01]  /*91c0*/  FFMA.FTZ R52, R100, R51, R52 ;  /* 0x0000003364347223 */ /* 0x000fe20000010034 */
[----:B0-----:R-:W-:Y:S02]  /*91d0*/  IMAD R10, R5, UR12, RZ ;  /* 0x0000000c050a7c24 */ /* 0x001fe4000f8e02ff */
[----:B------:R-:W-:-:S04]  /*91e0*/  IMAD.WIDE.U32 R8, R115, UR12, R6 ;  /* 0x0000000c73087c25 */ /* 0x000fc8000f8e0006 */
[----:B------:R-:W-:Y:S01]  /*91f0*/  FFMA.FTZ R101, R42, R16, -R101 ;  /* 0x000000102a657223 */ /* 0x000fe20000010865 */
[----:B------:R-:W-:Y:S01]  /*9200*/  FFMA.FTZ R17, R43, R17, -R52 ;  /* 0x000000112b117223 */ /* 0x000fe20000010834 */
[----:B------:R-:W-:Y:S01]  /*9210*/  IMAD R5, R115, UR13, R10 ;  /* 0x0000000d73057c24 */ /* 0x000fe2000f8e020a */
[----:B------:R-:W-:Y:S01]  /*9220*/  ULDC.64 UR12, c[0x0][0x210] ;  /* 0x00008400000c7ab9 */ /* 0x000fe20000000a00 */
[-C--:B------:R-:W-:Y:S01]  /*9230*/  FMUL.FTZ R16, R101, R4.reuse ;  /* 0x0000000465107220 */ /* 0x080fe20000410000 */
[----:B------:R-:W-:Y:S01]  /*9240*/  LEA R6, P5, R8, UR12, 0x2 ;  /* 0x0000000c08067c11 */ /* 0x000fe2000f8a10ff */
[----:B------:R-:W-:Y:S01]  /*9250*/  FMUL.FTZ R17, R17, R4 ;  /* 0x0000000411117220 */ /* 0x000fe20000410000 */
[----:B------:R-:W-:-:S04]  /*9260*/  IADD3 R5, R9, R5, RZ ;  /* 0x0000000509057210 */ /* 0x000fc80007ffe0ff */
[----:B------:R-:W-:-:S05]  /*9270*/  LEA.HI.X R7, R8, UR13, R5, 0x2, P5 ;  /* 0x0000000d08077c11 */ /* 0x000fca000a8f1405 */
[----:B------:R1:W-:Y:S02]  /*9280*/  STG.E.64 desc[UR8][R6.64], R16 ;  /* 0x0000001006007986 */ /* 0x0003e4000c101b08 */
.L_x_1561:
[----:B------:R-:W-:Y:S05]  /*9290*/  BSYNC B0 ;  /* 0x0000000000007941 */ /* 0x000fea0003800000 */
.L_x_1560:
[----:B------:R-:W-:Y:S02]  /*92a0*/  IADD3 R69, R3, R69, RZ ;  /* 0x0000004503457210 */ /* 0x000fe40007ffe0ff */
[----:B------:R-:W-:Y:S02]  /*92b0*/  IADD3 R104, R104, 0x1, RZ ;  /* 0x0000000168687810 */ /* 0x000fe40007ffe0ff */
[----:B------:R-:W-:-:S13]  /*92c0*/  ISETP.GE.AND P5, PT, R69, UR4, PT ;  /* 0x0000000445007c0c */ /* 0x000fda000bfa6270 */
[----:B------:R-:W-:Y:S05]  /*92d0*/  @!P5 BRA `(.L_x_1562) ;  /* 0xffffff7000f0d947 */ /* 0x000fea000383ffff */
.L_x_1479:
        /* <DEDUP_REMOVED lines=23> */
.L_x_1564:
[----:B------:R-:W-:Y:S05]  /*9450*/  BSYNC B0 ;  /* 0x0000000000007941 */ /* 0x000fea0003800000 */
.L_x_1563:
[----:B------:R-:W-:Y:S05]  /*9460*/  @P0 EXIT ;  /* 0x000000000000094d */ /* 0x000fea0003800000 */
[----:B------:R-:W-:Y:S05]  /*9470*/  @P2 BRA `(.L_x_1565) ;  /* 0x0000000000202947 */ /* 0x000fea0003800000 */
[----:B------:R-:W-:-:S05]  /*9480*/  IMAD R4, R6, R7, RZ ;  /* 0x0000000706047224 */ /* 0x000fca00078e02ff */
[----:B------:R-:W-:-:S13]  /*9490*/  ISETP.NE.AND P0, PT, R4, -0x1, PT ;  /* 0xffffffff0400780c */ /* 0x000fda0003f05270 */
[----:B------:R-:W-:Y:S05]  /*94a0*/  @!P0 BRA `(.L_x_1565) ;  /* 0x0000000000148947 */ /* 0x000fea0003800000 */
.L_x_1566:
[----:B-1----:R-:W2:Y:S04]  /*94b0*/  LDG.E.STRONG.GPU R5, desc[UR8][R2.64] ;  /* 0x0000000802057981 */ /* 0x002ea8000c1ef900 */
[----:B--2---:R-:W-:Y:S01]  /*94c0*/  CCTL.IVALL ;  /* 0x00000000ff00798f */ /* 0x004fe20002000000 */
[----:B------:R-:W-:Y:S05]  /*94d0*/  YIELD ;  /* 0x0000000000007946 */ /* 0x000fea0003800000 */
[----:B------:R-:W-:-:S13]  /*94e0*/  ISETP.NE.AND P0, PT, R5, R4, PT ;  /* 0x000000040500720c */ /* 0x000fda0003f05270 */
[----:B------:R-:W-:Y:S05]  /*94f0*/  @P0 BRA `(.L_x_1566) ;  /* 0xfffffffc00ec0947 */ /* 0x000fea000383ffff */
.L_x_1565:
[----:B------:R-:W-:Y:S05]  /*9500*/  WARPSYNC.ALL ;  /* 0x0000000000007948 */ /* 0x000fea0003800000 */
[----:B------:R-:W1:Y:S01]  /*9510*/  LDC.64 R22, c[0x0][0x288] ;  /* 0x0000a200ff167b82 */ /* 0x000e620000000a00 */
        /* <DEDUP_REMOVED lines=23> */
.L_x_1567:
        /* <DEDUP_REMOVED lines=23> */
.L_x_1568:
        /* <DEDUP_REMOVED lines=16> */
.L_x_3305:


//--------------------- .text._Z35group_norm_nhwc_bwd_one_pass_kernelI11Fp32IOBf16WLi64ELi14ELi224EEv26Group_norm_nhwc_bwd_params --------------------------
	.section	.text._Z35group_norm_nhwc_bwd_one_pass_kernelI11Fp32IOBf16WLi64ELi14ELi224EEv26Group_norm_nhwc_bwd_params,"ax",@progbits
	.align	128
        .global         _Z35group_norm_nhwc_bwd_one_pass_kernelI11Fp32IOBf16WLi64ELi14ELi224EEv26Group_norm_nhwc_bwd_params
        .type           _Z35group_norm_nhwc_bwd_one_pass_kernelI11Fp32IOBf16WLi64ELi14ELi224EEv26Group_norm_nhwc_bwd_params,@function
        .size           _Z35group_norm_nhwc_bwd_one_pass_kernelI11Fp32IOBf16WLi64ELi14ELi224EEv26Group_norm_nhwc_bwd_params,(.L_x_3306 - _Z35group_norm_nhwc_bwd_one_pass_kernelI11Fp32IOBf16WLi64ELi14ELi224EEv26Group_norm_nhwc_bwd_params)
        .other          _Z35group_norm_nhwc_bwd_one_pass_kernelI11Fp32IOBf16WLi64ELi14ELi224EEv26Group_norm_nhwc_bwd_params,@"STO_CUDA_ENTRY STV_DEFAULT"
_Z35group_norm_nhwc_bwd_one_pass_kernelI11Fp32IOBf16WLi64ELi14ELi224EEv26Group_norm_nhwc_bwd_params:
.text._Z35group_norm_nhwc_bwd_one_pass_kernelI11Fp32IOBf16WLi64ELi14ELi224EEv26Group_norm_nhwc_bwd_params:
        /* <DEDUP_REMOVED lines=50> */
.L_x_1596:
[----:B0-----:R-:W0:Y:S01]  /*0320*/  LDC R8, c[0x0][0x2a0] ;  /* 0x0000a800ff087b82 */ /* 0x001e220000000800 */
[----:B-1----:R-:W-:Y:S01]  /*0330*/  IABS R6, UR7 ;  /* 0x0000000700067c13 */ /* 0x002fe20008000000 */
[----:B------:R-:W-:Y:S01]  /*0340*/  ULDC.64 UR8, c[0x0][0x248] ;  /* 0x0000920000087ab9 */ /* 0x000fe20000000a00 */
[----:B------:R-:W-:Y:S01]  /*0350*/  ISETP.LE.AND P2, PT, RZ, UR7, PT ;  /* 0x00000007ff007c0c */ /* 0x000fe2000bf43270 */
[----:B------:R-:W-:Y:S01]  /*0360*/  UIMAD.WIDE UR8, UR7, 0x8, UR8 ;  /* 0x00000008070878a5 */ /* 0x000fe2000f8e0208 */
[----:B------:R-:W-:Y:S01]  /*0370*/  SHF.R.S32.HI R37, RZ, 0x1f, R42 ;  /* 0x0000001fff257819 */ /* 0x000fe2000001142a */
[----:B------:R-:W-:Y:S02]  /*0380*/  ULDC.64 UR20, c[0x0][0x290] ;  /* 0x0000a40000147ab9 */ /* 0x000fe40000000a00 */
[----:B------:R-:W-:Y:S01]  /*0390*/  ISETP.GE.U32.AND P0, PT, R42, UR20, PT ;  /* 0x000000142a007c0c */ /* 0x000fe2000bf06070 */
[----:B------:R-:W1:Y:S03]  /*03a0*/  @P1 LDC.64 R16, c[0x0][0x288] ;  /* 0x0000a200ff101b82 */ /* 0x000e660000000a00 */
[----:B------:R-:W-:-:S04]  /*03b0*/  ISETP.GE.AND.EX P0, PT, R37, UR21, PT, P0 ;  /* 0x0000001525007c0c */ /* 0x000fc8000bf06300 */
[----:B------:R-:W-:Y:S01]  /*03c0*/  ISETP.GT.U32.OR P0, PT, R46, 0xdf, P0 ;  /* 0x000000df2e00780c */ /* 0x000fe20000704470 */
[----:B------:R-:W2:Y:S01]  /*03d0*/  @P1 LDC.64 R10, c[0x0][0x230] ;  /* 0x00008c00ff0a1b82 */ /* 0x000ea20000000a00 */
[----:B0-----:R-:W-:-:S04]  /*03e0*/  IABS R5, R8 ;  /* 0x0000000800057213 */ /* 0x001fc80000000000 */
[----:B------:R-:W0:Y:S07]  /*03f0*/  I2F.RP R0, R5 ;  /* 0x0000000500007306 */ /* 0x000e2e0000209400 */
[----:B------:R-:W3:Y:S01]  /*0400*/  @!P0 LDC.64 R14, c[0x0][0x288] ;  /* 0x0000a200ff0e8b82 */ /* 0x000ee20000000a00 */
[----:B------:R-:W-:-:S07]  /*0410*/  SHF.R.S32.HI R9, RZ, 0x1f, R47 ;  /* 0x0000001fff097819 */ /* 0x000fce000001142f */
[----:B------:R-:W4:Y:S01]  /*0420*/  @!P0 LDC.64 R12, c[0x0][0x230] ;  /* 0x00008c00ff0c8b82 */ /* 0x000f220000000a00 */
[----:B0-----:R-:W0:Y:S02]  /*0430*/  MUFU.RCP R0, R0 ;  /* 0x0000000000007308 */ /* 0x001e240000001000 */
[----:B0-----:R-:W-:-:S06]  /*0440*/  IADD3 R2, R0, 0xffffffe, RZ ;  /* 0x0ffffffe00027810 */ /* 0x001fcc0007ffe0ff */
[----:B------:R0:W1:Y:S02]  /*0450*/  F2I.FTZ.U32.TRUNC.NTZ R3, R2 ;  /* 0x0000000200037305 */ /* 0x000064000021f000 */
[----:B0-----:R-:W-:Y:S01]  /*0460*/  HFMA2.MMA R2, -RZ, RZ, 0, 0 ;  /* 0x00000000ff027435 */ /* 0x001fe200000001ff */
[----:B-1----:R-:W-:-:S05]  /*0470*/  IADD3 R4, RZ, -R3, RZ ;  /* 0x80000003ff047210 */ /* 0x002fca0007ffe0ff */
[----:B------:R-:W-:-:S04]  /*0480*/  IMAD R7, R4, R5, RZ ;  /* 0x0000000504077224 */ /* 0x000fc800078e02ff */
[----:B------:R-:W-:Y:S01]  /*0490*/  IMAD.HI.U32 R3, R3, R7, R2 ;  /* 0x0000000703037227 */ /* 0x000fe200078e0002 */
[----:B------:R-:W-:Y:S02]  /*04a0*/  LOP3.LUT R2, R8, UR7, RZ, 0x3c, !PT ;  /* 0x0000000708027c12 */ /* 0x000fe4000f8e3cff */
[----:B------:R-:W-:Y:S02]  /*04b0*/  LOP3.LUT R7, RZ, R8, RZ, 0x33, !PT ;  /* 0x00000008ff077212 */ /* 0x000fe400078e33ff */
[----:B------:R-:W-:Y:S01]  /*04c0*/  ISETP.GE.AND P4, PT, R2, RZ, PT ;  /* 0x000000ff0200720c */ /* 0x000fe20003f86270 */
[----:B------:R-:W-:Y:S01]  /*04d0*/  IMAD.HI.U32 R4, R3, R6, RZ ;  /* 0x0000000603047227 */ /* 0x000fe200078e00ff */
[----:B------:R-:W-:-:S04]  /*04e0*/  MOV R2, UR8 ;  /* 0x0000000800027c02 */ /* 0x000fc80008000f00 */
[----:B------:R-:W-:-:S05]  /*04f0*/  IADD3 R0, -R4, RZ, RZ ;  /* 0x000000ff04007210 */ /* 0x000fca0007ffe1ff */
[----:B------:R-:W-:-:S05]  /*0500*/  IMAD R0, R5, R0, R6 ;  /* 0x0000000005007224 */ /* 0x000fca00078e0206 */
        /* <DEDUP_REMOVED lines=10> */
[----:B------:R-:W-:Y:S02]  /*05b0*/  @!P2 IADD3 R0, -R0, RZ, RZ ;  /* 0x000000ff0000a210 */ /* 0x000fe40007ffe1ff */
[----:B------:R-:W4:Y:S03]  /*05c0*/  LDG.E.64 R2, desc[UR14][R2.64] ;  /* 0x0000000e02027981 */ /* 0x000f26000c1e1b00 */
[----:B------:R-:W-:Y:S02]  /*05d0*/  @P3 IADD3 R4, R4, 0x1, RZ ;  /* 0x0000000104043810 */ /* 0x000fe40007ffe0ff */
[----:B------:R-:W-:-:S02]  /*05e0*/  SEL R5, R7, R0, !P5 ;  /* 0x0000000007057207 */ /* 0x000fc40006800000 */
[----:B------:R-:W-:-:S03]  /*05f0*/  @!P4 IADD3 R4, -R4, RZ, RZ ;  /* 0x000000ff0404c210 */ /* 0x000fc60007ffe1ff */
[----:B------:R-:W-:Y:S01]  /*0600*/  IMAD R0, R5, 0xe, RZ ;  /* 0x0000000e05007824 */ /* 0x000fe200078e02ff */
[----:B------:R-:W-:-:S04]  /*0610*/  SEL R7, R7, R4, !P5 ;  /* 0x0000000407077207 */ /* 0x000fc80006800000 */
[----:B------:R-:W-:Y:S02]  /*0620*/  IADD3 R50, P2, R47, R0, RZ ;  /* 0x000000002f327210 */ /* 0x000fe40007f5e0ff */
[----:B------:R-:W-:Y:S02]  /*0630*/  SHF.R.S32.HI R4, RZ, 0x1f, R7 ;  /* 0x0000001fff047819 */ /* 0x000fe40000011407 */
[----:B------:R-:W-:Y:S02]  /*0640*/  LEA.HI.X.SX32 R51, R0, R9, 0x1, P2 ;  /* 0x0000000900337211 */ /* 0x000fe400010f0eff */
[----:B------:R-:W0:Y:S01]  /*0650*/  @!P0 LDC.64 R8, c[0x0][0x228] ;  /* 0x00008a00ff088b82 */ /* 0x000e220000000a00 */
[----:B------:R-:W-:Y:S02]  /*0660*/  IMAD R4, R4, UR8, RZ ;  /* 0x0000000804047c24 */ /* 0x000fe4000f8e02ff */
[----:B------:R-:W-:-:S04]  /*0670*/  IMAD.WIDE.U32 R50, R7, UR8, R50 ;  /* 0x0000000807327c25 */ /* 0x000fc8000f8e0032 */
[----:B------:R-:W-:Y:S02]  /*0680*/  IMAD R53, R7, UR9, R4 ;  /* 0x0000000907357c24 */ /* 0x000fe4000f8e0204 */
[----:B------:R-:W1:Y:S01]  /*0690*/  @P1 LDC.64 R6, c[0x0][0x228] ;  /* 0x00008a00ff061b82 */ /* 0x000e620000000a00 */
[----:B------:R-:W-:Y:S01]  /*06a0*/  @P1 MOV R52, R50 ;  /* 0x0000003200341202 */ /* 0x000fe20000000f00 */
[----:B------:R-:W-:Y:S01]  /*06b0*/  @P1 IMAD R4, R39, R16, RZ ;  /* 0x0000001027041224 */ /* 0x000fe200078e02ff */
[----:B------:R-:W-:-:S03]  /*06c0*/  IADD3 R53, R51, R53, RZ ;  /* 0x0000003533357210 */ /* 0x000fc60007ffe0ff */
[C---:B------:R-:W-:Y:S01]  /*06d0*/  @P1 IMAD R21, R44.reuse, R17, R4 ;  /* 0x000000112c151224 */ /* 0x040fe200078e0204 */
[----:B------:R-:W-:Y:S01]  /*06e0*/  @!P0 MOV R17, R53 ;  /* 0x0000003500118202 */ /* 0x000fe20000000f00 */
[----:B------:R-:W-:Y:S01]  /*06f0*/  @P1 IMAD.WIDE.U32 R18, R44, R16, R52 ;  /* 0x000000102c121225 */ /* 0x000fe200078e0034 */
[----:B------:R-:W-:-:S03]  /*0700*/  @!P0 MOV R16, R50 ;  /* 0x0000003200108202 */ /* 0x000fc60000000f00 */
[-C--:B---3--:R-:W-:Y:S02]  /*0710*/  @!P0 IMAD R4, R37, R14.reuse, RZ ;  /* 0x0000000e25048224 */ /* 0x088fe400078e02ff */
[----:B------:R-:W-:-:S04]  /*0720*/  @!P0 IMAD.WIDE.U32 R16, R42, R14, R16 ;  /* 0x0000000e2a108225 */ /* 0x000fc800078e0010 */
[----:B------:R-:W-:Y:S01]  /*0730*/  @!P0 IMAD R23, R42, R15, R4 ;  /* 0x0000000f2a178224 */ /* 0x000fe200078e0204 */
[----:B------:R-:W-:Y:S02]  /*0740*/  @P1 IADD3 R15, R19, R21, RZ ;  /* 0x00000015130f1210 */ /* 0x000fe40007ffe0ff */
[C---:B------:R-:W-:Y:S02]  /*0750*/  @P1 SHF.L.U32 R19, R18.reuse, 0x2, RZ ;  /* 0x0000000212131819 */ /* 0x040fe400000006ff */
[----:B------:R-:W-:Y:S02]  /*0760*/  @P1 SHF.L.U64.HI R22, R18, 0x2, R15 ;  /* 0x0000000212161819 */ /* 0x000fe4000001020f */
[----:B------:R-:W-:Y:S02]  /*0770*/  @!P0 IADD3 R15, R17, R23, RZ ;  /* 0x00000017110f8210 */ /* 0x000fe40007ffe0ff */
[C---:B--2---:R-:W-:Y:S02]  /*0780*/  @P1 IADD3 R18, P2, R19.reuse, R10, RZ ;  /* 0x0000000a13121210 */ /* 0x044fe40007f5e0ff */
[----:B-1----:R-:W-:-:S02]  /*0790*/  @P1 IADD3 R14, P3, R19, R6, RZ ;  /* 0x00000006130e1210 */ /* 0x002fc40007f7e0ff */
[----:B------:R-:W-:Y:S02]  /*07a0*/  @!P0 SHF.L.U64.HI R4, R16, 0x2, R15 ;  /* 0x0000000210048819 */ /* 0x000fe4000001020f */
[C---:B------:R-:W-:Y:S02]  /*07b0*/  @P1 IADD3.X R19, R22.reuse, R11, RZ, P2, !PT ;  /* 0x0000000b16131210 */ /* 0x040fe400017fe4ff */
[----:B------:R-:W-:Y:S02]  /*07c0*/  CS2R R10, SRZ ;  /* 0x00000000000a7805 */ /* 0x000fe4000001ff00 */
[----:B------:R-:W-:Y:S02]  /*07d0*/  @P1 IADD3.X R15, R22, R7, RZ, P3, !PT ;  /* 0x00000007160f1210 */ /* 0x000fe40001ffe4ff */
[----:B------:R-:W-:Y:S02]  /*07e0*/  CS2R R6, SRZ ;  /* 0x0000000000067805 */ /* 0x000fe4000001ff00 */
[----:B------:R1:W5:Y:S04]  /*07f0*/  @P1 LDG.E.64 R10, desc[UR14][R18.64] ;  /* 0x0000000e120a1981 */ /* 0x000368000c1e1b00 */
[----:B------:R1:W5:Y:S01]  /*0800*/  @P1 LDG.E.64 R6, desc[UR14][R14.64] ;  /* 0x0000000e0e061981 */ /* 0x000362000c1e1b00 */
[----:B------:R-:W-:-:S04]  /*0810*/  @!P0 SHF.L.U32 R21, R16, 0x2, RZ ;  /* 0x0000000210158819 */ /* 0x000fc800000006ff */
[C---:B----4-:R-:W-:Y:S02]  /*0820*/  @!P0 IADD3 R16, P4, R21.reuse, R12, RZ ;  /* 0x0000000c15108210 */ /* 0x050fe40007f9e0ff */
[----:B0-----:R-:W-:Y:S02]  /*0830*/  @!P0 IADD3 R20, P5, R21, R8, RZ ;  /* 0x0000000815148210 */ /* 0x001fe40007fbe0ff */
[C---:B------:R-:W-:Y:S02]  /*0840*/  @!P0 IADD3.X R17, R4.reuse, R13, RZ, P4, !PT ;  /* 0x0000000d04118210 */ /* 0x040fe400027fe4ff */
[----:B------:R-:W-:Y:S02]  /*0850*/  CS2R R12, SRZ ;  /* 0x00000000000c7805 */ /* 0x000fe4000001ff00 */
[----:B------:R-:W-:Y:S02]  /*0860*/  @!P0 IADD3.X R21, R4, R9, RZ, P5, !PT ;  /* 0x0000000904158210 */ /* 0x000fe40002ffe4ff */
[----:B------:R-:W-:-:S02]  /*0870*/  CS2R R8, SRZ ;  /* 0x0000000000087805 */ /* 0x000fc4000001ff00 */
[----:B------:R1:W5:Y:S04]  /*0880*/  @!P0 LDG.E.64 R12, desc[UR14][R16.64] ;  /* 0x0000000e100c8981 */ /* 0x000368000c1e1b00 */
[----:B------:R1:W5:Y:S01]  /*0890*/  @!P0 LDG.E.64 R8, desc[UR14][R20.64] ;  /* 0x0000000e14088981 */ /* 0x000362000c1e1b00 */
[----:B------:R-:W-:Y:S01]  /*08a0*/  UMOV UR13, 0x3f800000 ;  /* 0x3f800000000d7882 */ /* 0x000fe20000000000 */
[----:B------:R-:W-:Y:S01]  /*08b0*/  BSSY B0, `(.L_x_1570) ;  /* 0x000001f000007945 */ /* 0x000fe20003800000 */
[----:B------:R-:W-:Y:S01]  /*08c0*/  HFMA2.MMA R45, -RZ, RZ, 0, 0 ;  /* 0x00000000ff2d7435 */ /* 0x000fe200000001ff */
[----:B------:R-:W-:Y:S02]  /*08d0*/  CS2R R40, SRZ ;  /* 0x0000000000287805 */ /* 0x000fe4000001ff00 */
[----:B------:R-:W-:Y:S01]  /*08e0*/  MOV R43, RZ ;  /* 0x000000ff002b7202 */ /* 0x000fe20000000f00 */
[----:B------:R-:W-:-:S05]  /*08f0*/  FFMA.FTZ R3, -R2, R2, R3 ;  /* 0x0000000202037223 */ /* 0x000fca0000010103 */
        /* <DEDUP_REMOVED lines=26> */
.L_x_1571:
[----:B------:R-:W-:Y:S05]  /*0aa0*/  BSYNC B0 ;  /* 0x0000000000007941 */ /* 0x000fea0003800000 */
.L_x_1570:
[----:B------:R-:W-:Y:S01]  /*0ab0*/  ISETP.NE.AND P2, PT, RZ, UR18, PT ;  /* 0x00000012ff007c0c */ /* 0x000fe2000bf45270 */
[C---:B-----5:R-:W-:Y:S01]  /*0ac0*/  FADD.FTZ R0, -R2.reuse, R10 ;  /* 0x0000000a02007221 */ /* 0x060fe20000010100 */
[C---:B------:R-:W-:Y:S01]  /*0ad0*/  FADD.FTZ R3, -R2.reuse, R11 ;  /* 0x0000000b02037221 */ /* 0x040fe20000010100 */
[C---:B------:R-:W-:Y:S01]  /*0ae0*/  FADD.FTZ R18, -R2.reuse, R12 ;  /* 0x0000000c02127221 */ /* 0x040fe20000010100 */
        /* <DEDUP_REMOVED lines=25> */
.L_x_1572:
        /* <DEDUP_REMOVED lines=26> */
.L_x_1573:
        /* <DEDUP_REMOVED lines=12> */
[C---:B------:R-:W-:Y:S01]  /*0ee0*/  ISETP.NE.AND P3, PT, R46.reuse, RZ, PT ;  /* 0x000000ff2e00720c */ /* 0x040fe20003f65270 */
[----:B------:R-:W-:Y:S01]  /*0ef0*/  FADD.FTZ R16, RZ, R12 ;  /* 0x0000000cff107221 */ /* 0x000fe20000010000 */
[----:B------:R-:W1:Y:S01]  /*0f00*/  SHFL.DOWN PT, R13, R18, 0x1, 0x1f ;  /* 0x08201f00120d7f89 */ /* 0x000e6200000e0000 */
[----:B------:R-:W-:Y:S01]  /*0f10*/  BSSY B0, `(.L_x_1574) ;  /* 0x0000039000007945 */ /* 0x000fe20003800000 */
[----:B------:R-:W-:-:S02]  /*0f20*/  ISETP.GT.U32.AND P4, PT, R46, 0x6, PT ;  /* 0x000000062e00780c */ /* 0x000fc40003f84070 */
        /* <DEDUP_REMOVED lines=27> */
[----:B------:R-:W-:Y:S01]  /*10e0*/  FFMA.FTZ R14, R0, R11, RZ ;  /* 0x0000000b000e7223 */ /* 0x000fe200000100ff */
[----:B------:R-:W-:Y:S01]  /*10f0*/  FADD.FTZ R11, RZ, R11 ;  /* 0x0000000bff0b7221 */ /* 0x000fe20000010000 */
[----:B------:R-:W-:Y:S01]  /*1100*/  FFMA.FTZ R13, R4, R15, R13 ;  /* 0x0000000f040d7223 */ /* 0x000fe2000001000d */
[----:B------:R-:W-:Y:S01]  /*1110*/  FADD.FTZ R15, R16, R15 ;  /* 0x0000000f100f7221 */ /* 0x000fe20000010000 */
[----:B------:R-:W-:Y:S01]  /*1120*/  FFMA.FTZ R12, R3, R10, R14 ;  /* 0x0000000a030c7223 */ /* 0x000fe2000001000e */
[----:B------:R-:W-:Y:S01]  /*1130*/  FADD.FTZ R14, R11, R10 ;  /* 0x0000000a0b0e7221 */ /* 0x000fe20000010000 */
[----:B------:R-:W-:-:S02]  /*1140*/  MOV R10, R18 ;  /* 0x00000012000a7202 */ /* 0x000fc40000000f00 */
[----:B------:R-:W-:Y:S02]  /*1150*/  MOV R11, R17 ;  /* 0x00000011000b7202 */ /* 0x000fe40000000f00 */
        /* <DEDUP_REMOVED lines=20> */
.L_x_1575:
[----:B------:R-:W-:Y:S05]  /*12a0*/  BSYNC B0 ;  /* 0x0000000000007941 */ /* 0x000fea0003800000 */
.L_x_1574:
        /* <DEDUP_REMOVED lines=158> */
.L_x_1577:
[----:B------:R-:W-:Y:S05]  /*1c90*/  BSYNC B0 ;  /* 0x0000000000007941 */ /* 0x000fea0003800000 */
.L_x_1576:
        /* <DEDUP_REMOVED lines=20> */
.L_x_1579:
[----:B------:R-:W-:Y:S05]  /*1de0*/  BSYNC B0 ;  /* 0x0000000000007941 */ /* 0x000fea0003800000 */
.L_x_1578:
[----:B------:R-:W-:Y:S05]  /*1df0*/  @!P0 BRA `(.L_x_1580) ;  /* 0x0000001000908947 */ /* 0x000fea0003800000 */
[----:B--2---:R-:W1:Y:S01]  /*1e00*/  LDC R22, c[0x0][0x10] ;  /* 0x00000400ff167b82 */ /* 0x004e620000000800 */
        /* <DEDUP_REMOVED lines=32> */
.L_x_1582:
[----:B------:R-:W2:Y:S04]  /*2010*/  LDG.E.STRONG.GPU R14, desc[UR14][R12.64] ;  /* 0x0000000e0c0e7981 */ /* 0x000ea8000c1ef900 */
[----:B--2---:R-:W-:Y:S01]  /*2020*/  CCTL.IVALL ;  /* 0x00000000ff00798f */ /* 0x004fe20002000000 */
[----:B------:R-:W-:Y:S05]  /*2030*/  YIELD ;  /* 0x0000000000007946 */ /* 0x000fea0003800000 */
[----:B------:R-:W-:-:S13]  /*2040*/  ISETP.NE.AND P0, PT, R14, R17, PT ;  /* 0x000000110e00720c */ /* 0x000fda0003f05270 */
[----:B------:R-:W-:Y:S05]  /*2050*/  @P0 BRA `(.L_x_1582) ;  /* 0xfffffffc00ec0947 */ /* 0x000fea000383ffff */
.L_x_1581:
        /* <DEDUP_REMOVED lines=17> */
.L_x_1586:
        /* <DEDUP_REMOVED lines=115> */
.L_x_1585:
        /* <DEDUP_REMOVED lines=61> */
.L_x_1587:
[----:B------:R-:W-:-:S13]  /*2c70*/  ISETP.NE.OR P0, PT, R17, RZ, P0 ;  /* 0x000000ff1100720c */ /* 0x000fda0000705670 */
[----:B------:R-:W-:Y:S05]  /*2c80*/  @!P0 BRA `(.L_x_1583) ;  /* 0x00000000007c8947 */ /* 0x000fea0003800000 */
.L_x_1584:
        /* <DEDUP_REMOVED lines=31> */
.L_x_1583:
        /* <DEDUP_REMOVED lines=11> */
.L_x_1589:
[----:B------:R-:W-:Y:S05]  /*2f30*/  BSYNC B0 ;  /* 0x0000000000007941 */ /* 0x000fea0003800000 */
.L_x_1588:
        /* <DEDUP_REMOVED lines=16> */
.L_x_1580:
        /* <DEDUP_REMOVED lines=28> */
.L_x_1590:
        /* <DEDUP_REMOVED lines=19> */
.L_x_1592:
[----:B------:R-:W-:Y:S05]  /*3330*/  BSYNC B0 ;  /* 0x0000000000007941 */ /* 0x000fea0003800000 */
.L_x_1591:
        /* <DEDUP_REMOVED lines=19> */
.L_x_1593:
        /* <DEDUP_REMOVED lines=22> */
.L_x_1595:
[----:B------:R-:W-:Y:S05]  /*35d0*/  BSYNC B0 ;  /* 0x0000000000007941 */ /* 0x000fea0003800000 */
.L_x_1594:
[----:B------:R-:W-:Y:S01]  /*35e0*/  ULDC UR8, c[0x0][0x10] ;  /* 0x0000040000087ab9 */ /* 0x000fe20000000800 */
[----:B------:R-:W-:Y:S02]  /*35f0*/  UIADD3 UR4, UR4, 0x1, URZ ;  /* 0x0000000104047890 */ /* 0x000fe4000fffe03f */
[----:B------:R-:W-:-:S04]  /*3600*/  UIADD3 UR7, UR8, UR7, URZ ;  /* 0x0000000708077290 */ /* 0x000fc8000fffe03f */
[----:B------:R-:W-:-:S06]  /*3610*/  UISETP.GE.AND UP0, UPT, UR7, UR5, UPT ;  /* 0x000000050700728c */ /* 0x000fcc000bf06270 */
[----:B------:R-:W-:-:S13]  /*3620*/  PLOP3.LUT P0, PT, PT, PT, UP0, 0x80, 0x0 ;  /* 0x000000000000781c */ /* 0x000fda0003f0f008 */
[----:B------:R-:W-:Y:S05]  /*3630*/  @!P0 BRA `(.L_x_1596) ;  /* 0xffffffcc00388947 */ /* 0x000fea000383ffff */
.L_x_1569:
[----:B------:R-:W2:Y:S01]  /*3640*/  LDC R4, c[0x0][0xc] ;  /* 0x00000300ff047b82 */ /* 0x000ea20000000800 */
[----:B------:R-:W-:Y:S01]  /*3650*/  ISETP.NE.AND P1, PT, R46, RZ, PT ;  /* 0x000000ff2e00720c */ /* 0x000fe20003f25270 */
[----:B------:R-:W-:Y:S06]  /*3660*/  BSSY B0, `(.L_x_1597) ;  /* 0x0000011000007945 */ /* 0x000fec0003800000 */
[----:B01----:R-:W0:Y:S08]  /*3670*/  LDC R7, c[0x0][0x10] ;  /* 0x00000400ff077b82 */ /* 0x003e300000000800 */
[----:B------:R-:W1:Y:S01]  /*3680*/  LDC.64 R2, c[0x0][0x258] ;  /* 0x00009600ff027b82 */ /* 0x000e620000000a00 */
[----:B--2---:R-:W-:-:S02]  /*3690*/  ISETP.NE.AND P0, PT, R4, 0x1, PT ;  /* 0x000000010400780c */ /* 0x004fc40003f05270 */
[----:B0-----:R-:W-:-:S04]  /*36a0*/  SHF.L.U32 R0, R7, 0x1, RZ ;  /* 0x0000000107007819 */ /* 0x001fc800000006ff */
        /* <DEDUP_REMOVED lines=12> */
.L_x_1598:
[----:B------:R-:W-:Y:S05]  /*3770*/  BSYNC B0 ;  /* 0x0000000000007941 */ /* 0x000fea0003800000 */
.L_x_1597:
        /* <DEDUP_REMOVED lines=11> */
.L_x_1600:
[----:B------:R-:W2:Y:S04]  /*3830*/  LDG.E.STRONG.GPU R5, desc[UR14][R2.64] ;  /* 0x0000000e02057981 */ /* 0x000ea8000c1ef900 */
[----:B--2---:R-:W-:Y:S01]  /*3840*/  CCTL.IVALL ;  /* 0x00000000ff00798f */ /* 0x004fe20002000000 */
[----:B------:R-:W-:Y:S05]  /*3850*/  YIELD ;  /* 0x0000000000007946 */ /* 0x000fea0003800000 */
[----:B------:R-:W-:-:S13]  /*3860*/  ISETP.NE.AND P0, PT, R5, R0, PT ;  /* 0x000000000500720c */ /* 0x000fda0003f05270 */
[----:B------:R-:W-:Y:S05]  /*3870*/  @P0 BRA `(.L_x_1600) ;  /* 0xfffffffc00ec0947 */ /* 0x000fea000383ffff */
.L_x_1599:
[----:B------:R-:W-:Y:S05]  /*3880*/  WARPSYNC.ALL ;  /* 0x0000000000007948 */ /* 0x000fea0003800000 */
[----:B------:R-:W0:Y:S08]  /*3890*/  LDC.64 R2, c[0x0][0x288] ;  /* 0x0000a200ff027b82 */ /* 0x000e300000000a00 */
        /* <DEDUP_REMOVED lines=22> */
.L_x_1601:
        /* <DEDUP_REMOVED lines=25> */
.L_x_1602:
        /* <DEDUP_REMOVED lines=15> */
.L_x_3306:


//--------------------- .text._Z35group_norm_nhwc_bwd_one_pass_kernelI11Fp32IOBf16WLi128ELi14ELi224EEv26Group_norm_nhwc_bwd_params --------------------------
	.section	.text._Z35group_norm_nhwc_bwd_one_pass_kernelI11Fp32IOBf16WLi128ELi14ELi224EEv26Group_norm_nhwc_bwd_params,"ax",@progbits
	.align	128
        .global         _Z35group_norm_nhwc_bwd_one_pass_kernelI11Fp32IOBf16WLi128ELi14ELi224EEv26Group_norm_nhwc_bwd_params
        .type           _Z35group_norm_nhwc_bwd_one_pass_kernelI11Fp32IOBf16WLi128ELi14ELi224EEv26Group_norm_nhwc_bwd_params,@function
        .size           _Z35group_norm_nhwc_bwd_one_pass_kernelI11Fp32IOBf16WLi128ELi14ELi224EEv26Group_norm_nhwc_bwd_params,(.L_x_3307 - _Z35group_norm_nhwc_bwd_one_pass_kernelI11Fp32IOBf16WLi128ELi14ELi224EEv26Group_norm_nhwc_bwd_params)
        .other          _Z35group_norm_nhwc_bwd_one_pass_kernelI11Fp32IOBf16WLi128ELi14ELi224EEv26Group_norm_nhwc_bwd_params,@"STO_CUDA_ENTRY STV_DEFAULT"
_Z35group_norm_nhwc_bwd_one_pass_kernelI11Fp32IOBf16WLi128ELi14ELi224EEv26Group_norm_nhwc_bwd_params:
.text._Z35group_norm_nhwc_bwd_one_pass_kernelI11Fp32IOBf16WLi128ELi14ELi224EEv26Group_norm_nhwc_bwd_params:
        /* <DEDUP_REMOVED lines=61> */
.L_x_1638:
[----:B0-----:R-:W0:Y:S01]  /*03d0*/  LDC R8, c[0x0][0x2a0] ;  /* 0x0000a800ff087b82 */ /* 0x001e220000000800 */
[----:B------:R-:W-:Y:S01]  /*03e0*/  IABS R6, R41 ;  /* 0x0000002900067213 */ /* 0x000fe20000000000 */
[----:B------:R-:W-:Y:S01]  /*03f0*/  ULDC.64 UR18, c[0x0][0x290] ;  /* 0x0000a40000127ab9 */ /* 0x000fe20000000a00 */
[----:B------:R-:W-:Y:S01]  /*0400*/  ISETP.GE.AND P4, PT, R41, RZ, PT ;  /* 0x000000ff2900720c */ /* 0x000fe20003f86270 */
[----:B------:R-:W-:-:S04]  /*0410*/  ULDC.64 UR10, c[0x0][0x298] ;  /* 0x0000a600000a7ab9 */ /* 0x000fc80000000a00 */
[----:B-1----:R-:W1:Y:S08]  /*0420*/  @P1 LDC.64 R18, c[0x0][0x230] ;  /* 0x00008c00ff121b82 */ /* 0x002e700000000a00 */
[----:B--2---:R-:W2:Y:S01]  /*0430*/  @P1 LDC.64 R16, c[0x0][0x228] ;  /* 0x00008a00ff101b82 */ /* 0x004ea20000000a00 */
[----:B0--3--:R-:W-:-:S07]  /*0440*/  IABS R13, R8 ;  /* 0x00000008000d7213 */ /* 0x009fce0000000000 */
[----:B------:R-:W0:Y:S01]  /*0450*/  @P2 LDC.64 R20, c[0x0][0x288] ;  /* 0x0000a200ff142b82 */ /* 0x000e220000000a00 */
[----:B------:R-:W3:Y:S07]  /*0460*/  I2F.RP R0, R13 ;  /* 0x0000000d00007306 */ /* 0x000eee0000209400 */
        /* <DEDUP_REMOVED lines=24> */
[-C--:B------:R-:W-:Y:S02]  /*05f0*/  ISETP.GT.U32.AND P6, PT, R13, R0.reuse, PT ;  /* 0x000000000d00720c */ /* 0x080fe40003fc4070 */
[----:B------:R-:W-:Y:S02]  /*0600*/  IADD3 R11, R0, -R13, RZ ;  /* 0x8000000d000b7210 */ /* 0x000fe40007ffe0ff */
[----:B------:R-:W-:Y:S01]  /*0610*/  ISETP.NE.AND P5, PT, R8, RZ, PT ;  /* 0x000000ff0800720c */ /* 0x000fe20003fa5270 */
[----:B------:R-:W1:Y:S01]  /*0620*/  @P1 LDC.64 R12, c[0x0][0x288] ;  /* 0x0000a200ff0c1b82 */ /* 0x000e620000000a00 */
[----:B------:R-:W-:-:S02]  /*0630*/  SEL R0, R11, R0, !P6 ;  /* 0x000000000b007207 */ /* 0x000fc40007000000 */
[----:B------:R-:W-:Y:S02]  /*0640*/  LOP3.LUT R11, RZ, R8, RZ, 0x33, !PT ;  /* 0x00000008ff0b7212 */ /* 0x000fe400078e33ff */
[----:B------:R-:W-:Y:S02]  /*0650*/  @!P4 IADD3 R0, -R0, RZ, RZ ;  /* 0x000000ff0000c210 */ /* 0x000fe40007ffe1ff */
[----:B------:R-:W-:Y:S02]  /*0660*/  @P0 IADD3 R2, R2, 0x1, RZ ;  /* 0x0000000102020810 */ /* 0x000fe40007ffe0ff */
[----:B------:R-:W-:Y:S02]  /*0670*/  SEL R51, R11, R0, !P5 ;  /* 0x000000000b337207 */ /* 0x000fe40006800000 */
[----:B------:R-:W-:Y:S02]  /*0680*/  IADD3 R6, R10, 0x40, RZ ;  /* 0x000000400a067810 */ /* 0x000fe40007ffe0ff */
[----:B------:R-:W-:Y:S01]  /*0690*/  @!P3 IADD3 R2, -R2, RZ, RZ ;  /* 0x000000ff0202b210 */ /* 0x000fe20007ffe1ff */
[----:B------:R-:W-:Y:S01]  /*06a0*/  IMAD R0, R51, 0xe, RZ ;  /* 0x0000000e33007824 */ /* 0x000fe200078e02ff */
[----:B------:R-:W-:-:S02]  /*06b0*/  ISETP.GE.U32.AND P0, PT, R6, UR18, PT ;  /* 0x0000001206007c0c */ /* 0x000fc4000bf06070 */
[----:B------:R-:W-:Y:S02]  /*06c0*/  SEL R15, R11, R2, !P5 ;  /* 0x000000020b0f7207 */ /* 0x000fe40006800000 */
[----:B------:R-:W-:Y:S02]  /*06d0*/  SHF.R.S32.HI R6, RZ, 0x1f, R6 ;  /* 0x0000001fff067819 */ /* 0x000fe40000011406 */
[----:B------:R-:W-:Y:S02]  /*06e0*/  SHF.R.S32.HI R11, RZ, 0x1f, R49 ;  /* 0x0000001fff0b7819 */ /* 0x000fe40000011431 */
[----:B------:R-:W-:Y:S02]  /*06f0*/  IADD3 R60, P3, R49, R0, RZ ;  /* 0x00000000313c7210 */ /* 0x000fe40007f7e0ff */
[----:B------:R-:W-:Y:S02]  /*0700*/  ISETP.GE.AND.EX P0, PT, R6, UR19, PT, P0 ;  /* 0x0000001306007c0c */ /* 0x000fe4000bf06300 */
[----:B------:R-:W-:-:S02]  /*0710*/  SHF.R.S32.HI R6, RZ, 0x1f, R15 ;  /* 0x0000001fff067819 */ /* 0x000fc4000001140f */
[----:B------:R-:W-:Y:S02]  /*0720*/  IADD3 R2, R10, 0x60, RZ ;  /* 0x000000600a027810 */ /* 0x000fe40007ffe0ff */
[----:B------:R-:W-:Y:S01]  /*0730*/  LEA.HI.X.SX32 R61, R0, R11, 0x1, P3 ;  /* 0x0000000b003d7211 */ /* 0x000fe200018f0eff */
[----:B------:R-:W-:Y:S01]  /*0740*/  IMAD R6, R6, UR10, RZ ;  /* 0x0000000a06067c24 */ /* 0x000fe2000f8e02ff */
[----:B------:R-:W3:Y:S01]  /*0750*/  LDC.64 R10, c[0x0][0x248] ;  /* 0x00009200ff0a7b82 */ /* 0x000ee20000000a00 */
[----:B------:R-:W-:Y:S02]  /*0760*/  ISETP.GE.U32.AND P3, PT, R2, UR18, PT ;  /* 0x0000001202007c0c */ /* 0x000fe4000bf66070 */
[C---:B------:R-:W-:Y:S01]  /*0770*/  IMAD R63, R15.reuse, UR11, R6 ;  /* 0x0000000b0f3f7c24 */ /* 0x040fe2000f8e0206 */
[----:B------:R-:W-:Y:S01]  /*0780*/  SHF.R.S32.HI R2, RZ, 0x1f, R2 ;  /* 0x0000001fff027819 */ /* 0x000fe20000011402 */
[----:B------:R-:W-:Y:S01]  /*0790*/  IMAD.WIDE.U32 R60, R15, UR10, R60 ;  /* 0x0000000a0f3c7c25 */ /* 0x000fe2000f8e003c */
[----:B------:R-:W-:-:S02]  /*07a0*/  ISETP.LT.U32.AND P0, PT, R48, 0xe0, !P0 ;  /* 0x000000e03000780c */ /* 0x000fc40004701070 */
[----:B------:R-:W-:Y:S01]  /*07b0*/  ISETP.GE.AND.EX P3, PT, R2, UR19, PT, P3 ;  /* 0x0000001302007c0c */ /* 0x000fe2000bf66330 */
[----:B-1----:R-:W-:Y:S01]  /*07c0*/  @P1 IMAD R2, R3, R12, RZ ;  /* 0x0000000c03021224 */ /* 0x002fe200078e02ff */
[----:B------:R-:W-:Y:S01]  /*07d0*/  IADD3 R63, R61, R63, RZ ;  /* 0x0000003f3d3f7210 */ /* 0x000fe20007ffe0ff */
[----:B0-----:R-:W-:Y:S01]  /*07e0*/  @P2 IMAD R6, R5, R20, RZ ;  /* 0x0000001405062224 */ /* 0x001fe200078e02ff */
[----:B------:R-:W-:Y:S01]  /*07f0*/  @P1 MOV R62, R60 ;  /* 0x0000003c003e1202 */ /* 0x000fe20000000f00 */
[----:B------:R-:W-:Y:S01]  /*0800*/  @P1 IMAD R25, R47, R13, R2 ;  /* 0x0000000d2f191224 */ /* 0x000fe200078e0202 */
[----:B------:R-:W-:-:S03]  /*0810*/  ISETP.LT.U32.AND P3, PT, R48, 0xe0, !P3 ;  /* 0x000000e03000780c */ /* 0x000fc60005f61070 */
[----:B------:R-:W-:Y:S02]  /*0820*/  @P1 IMAD.WIDE.U32 R22, R47, R12, R62 ;  /* 0x0000000c2f161225 */ /* 0x000fe400078e003e */
[----:B------:R-:W0:Y:S03]  /*0830*/  @P0 LDC.64 R14, c[0x0][0x288] ;  /* 0x0000a200ff0e0b82 */ /* 0x000e260000000a00 */
[----:B------:R-:W-:Y:S01]  /*0840*/  @P1 IADD3 R23, R23, R25, RZ ;  /* 0x0000001917171210 */ /* 0x000fe20007ffe0ff */
[----:B---3--:R-:W-:Y:S01]  /*0850*/  IMAD.WIDE R24, R41, 0x8, R10 ;  /* 0x0000000829187825 */ /* 0x008fe200078e020a */
[C---:B------:R-:W-:Y:S02]  /*0860*/  @P1 SHF.L.U32 R11, R22.reuse, 0x2, RZ ;  /* 0x00000002160b1819 */ /* 0x040fe400000006ff */
[----:B------:R-:W-:Y:S01]  /*0870*/  @P1 SHF.L.U64.HI R2, R22, 0x2, R23 ;  /* 0x0000000216021819 */ /* 0x000fe20000010217 */
[----:B------:R-:W1:Y:S01]  /*0880*/  @P3 LDC.64 R12, c[0x0][0x288] ;  /* 0x0000a200ff0c3b82 */ /* 0x000e620000000a00 */
[----:B------:R3:W4:Y:S01]  /*0890*/  LDG.E.64 R22, desc[UR14][R24.64] ;  /* 0x0000000e18167981 */ /* 0x000722000c1e1b00 */
[----:B------:R-:W-:Y:S01]  /*08a0*/  @P1 IADD3 R18, P4, R11, R18, RZ ;  /* 0x000000120b121210 */ /* 0x000fe20007f9e0ff */
[----:B------:R-:W-:Y:S01]  /*08b0*/  @P2 IMAD R27, R45, R21, R6 ;  /* 0x000000152d1b2224 */ /* 0x000fe200078e0206 */
[----:B--2---:R-:W-:-:S02]  /*08c0*/  @P1 IADD3 R16, P5, R11, R16, RZ ;  /* 0x000000100b101210 */ /* 0x004fc40007fbe0ff */
[----:B------:R-:W-:Y:S02]  /*08d0*/  @P2 MOV R10, R60 ;  /* 0x0000003c000a2202 */ /* 0x000fe40000000f00 */
[----:B------:R-:W-:Y:S01]  /*08e0*/  @P2 MOV R11, R63 ;  /* 0x0000003f000b2202 */ /* 0x000fe20000000f00 */
[----:B------:R-:W2:Y:S01]  /*08f0*/  @P3 LDC.64 R28, c[0x0][0x230] ;  /* 0x00008c00ff1c3b82 */ /* 0x000ea20000000a00 */
[C---:B------:R-:W-:Y:S02]  /*0900*/  @P1 IADD3.X R19, R2.reuse, R19, RZ, P4, !PT ;  /* 0x0000001302131210 */ /* 0x040fe400027fe4ff */
[----:B------:R-:W-:Y:S01]  /*0910*/  @P1 IADD3.X R17, R2, R17, RZ, P5, !PT ;  /* 0x0000001102111210 */ /* 0x000fe20002ffe4ff */
[----:B------:R-:W-:-:S04]  /*0920*/  @P2 IMAD.WIDE.U32 R20, R45, R20, R10 ;  /* 0x000000142d142225 */ /* 0x000fc800078e000a */
[----:B------:R-:W2:Y:S01]  /*0930*/  @P0 LDC.64 R10, c[0x0][0x230] ;  /* 0x00008c00ff0a0b82 */ /* 0x000ea20000000a00 */
[----:B------:R-:W-:Y:S01]  /*0940*/  @P2 IADD3 R21, R21, R27, RZ ;  /* 0x0000001b15152210 */ /* 0x000fe20007ffe0ff */
[----:B0-----:R-:W-:Y:S01]  /*0950*/  @P0 IMAD R6, R7, R14, RZ ;  /* 0x0000000e07060224 */ /* 0x001fe200078e02ff */
[C---:B---3--:R-:W-:Y:S02]  /*0960*/  @P2 SHF.L.U32 R25, R20.reuse, 0x2, RZ ;  /* 0x0000000214192819 */ /* 0x048fe400000006ff */
[----:B------:R-:W-:Y:S01]  /*0970*/  @P2 SHF.L.U64.HI R2, R20, 0x2, R21 ;  /* 0x0000000214022819 */ /* 0x000fe20000010215 */
[----:B------:R-:W-:Y:S01]  /*0980*/  @P0 IMAD R27, R44, R15, R6 ;  /* 0x0000000f2c1b0224 */ /* 0x000fe200078e0206 */
[----:B------:R-:W-:Y:S01]  /*0990*/  @P0 MOV R20, R60 ;  /* 0x0000003c00140202 */ /* 0x000fe20000000f00 */
[----:B------:R-:W0:Y:S01]  /*09a0*/  @P3 LDC.64 R30, c[0x0][0x228] ;  /* 0x00008a00ff1e3b82 */ /* 0x000e220000000a00 */
[----:B------:R-:W-:Y:S01]  /*09b0*/  @P0 MOV R21, R63 ;  /* 0x0000003f00150202 */ /* 0x000fe20000000f00 */
[----:B-1----:R-:W-:Y:S01]  /*09c0*/  @P3 IMAD R6, R9, R12, RZ ;  /* 0x0000000c09063224 */ /* 0x002fe200078e02ff */
[----:B----4-:R-:W-:-:S02]  /*09d0*/  @P2 IADD3 R52, P4, R25, R52, RZ ;  /* 0x0000003419342210 */ /* 0x010fc40007f9e0ff */
[----:B------:R-:W-:Y:S01]  /*09e0*/  @P2 IADD3 R54, P5, R25, R54, RZ ;  /* 0x0000003619362210 */ /* 0x000fe20007fbe0ff */
[----:B------:R-:W-:Y:S01]  /*09f0*/  @P0 IMAD.WIDE.U32 R14, R44, R14, R20 ;  /* 0x0000000e2c0e0225 */ /* 0x000fe200078e0014 */
[----:B------:R-:W-:Y:S01]  /*0a00*/  @P3 MOV R20, R60 ;  /* 0x0000003c00143202 */ /* 0x000fe20000000f00 */
[----:B------:R-:W1:Y:S01]  /*0a10*/  @P0 LDC.64 R36, c[0x0][0x228] ;  /* 0x00008a00ff240b82 */ /* 0x000e620000000a00 */
[----:B------:R-:W-:Y:S01]  /*0a20*/  @P3 MOV R21, R63 ;  /* 0x0000003f00153202 */ /* 0x000fe20000000f00 */
[----:B------:R-:W-:Y:S01]  /*0a30*/  @P3 IMAD R25, R43, R13, R6 ;  /* 0x0000000d2b193224 */ /* 0x000fe200078e0206 */
[----:B------:R-:W-:Y:S02]  /*0a40*/  @P0 IADD3 R15, R15, R27, RZ ;  /* 0x0000001b0f0f0210 */ /* 0x000fe40007ffe0ff */
[----:B------:R-:W-:Y:S01]  /*0a50*/  @P2 IADD3.X R55, R2, R55, RZ, P5, !PT ;  /* 0x0000003702372210 */ /* 0x000fe20002ffe4ff */
[----:B------:R-:W-:Y:S01]  /*0a60*/  @P3 IMAD.WIDE.U32 R12, R43, R12, R20 ;  /* 0x0000000c2b0c3225 */ /* 0x000fe200078e0014 */
[----:B------:R-:W-:-:S02]  /*0a70*/  @P0 SHF.L.U32 R21, R14, 0x2, RZ ;  /* 0x000000020e150819 */ /* 0x000fc400000006ff */
[----:B------:R-:W-:Y:S02]  /*0a80*/  @P0 SHF.L.U64.HI R14, R14, 0x2, R15 ;  /* 0x000000020e0e0819 */ /* 0x000fe4000001020f */
[----:B--2---:R-:W-:Y:S02]  /*0a90*/  @P0 IADD3 R56, P5, R21, R10, RZ ;  /* 0x0000000a15380210 */ /* 0x004fe40007fbe0ff */
[----:B------:R-:W-:Y:S02]  /*0aa0*/  @P3 IADD3 R15, R13, R25, RZ ;  /* 0x000000190d0f3210 */ /* 0x000fe40007ffe0ff */
[----:B------:R-:W-:Y:S02]  /*0ab0*/  CS2R R24, SRZ ;  /* 0x0000000000187805 */ /* 0x000fe4000001ff00 */
[----:B------:R-:W-:Y:S02]  /*0ac0*/  @P3 SHF.L.U32 R13, R12, 0x2, RZ ;  /* 0x000000020c0d3819 */ /* 0x000fe400000006ff */
[----:B------:R-:W-:-:S02]  /*0ad0*/  @P0 IADD3.X R57, R14, R11, RZ, P5, !PT ;  /* 0x0000000b0e390210 */ /* 0x000fc40002ffe4ff */
[----:B------:R-:W-:Y:S01]  /*0ae0*/  MOV R11, RZ ;  /* 0x000000ff000b7202 */ /* 0x000fe20000000f00 */
[----:B------:R2:W5:Y:S01]  /*0af0*/  @P1 LDG.E.64 R24, desc[UR14][R18.64] ;  /* 0x0000000e12181981 */ /* 0x000562000c1e1b00 */
[----:B------:R-:W-:Y:S02]  /*0b00*/  MOV R10, RZ ;  /* 0x000000ff000a7202 */ /* 0x000fe40000000f00 */
[----:B------:R-:W-:Y:S02]  /*0b10*/  @P2 IADD3.X R53, R2, R53, RZ, P4, !PT ;  /* 0x0000003502352210 */ /* 0x000fe400027fe4ff */
[----:B------:R-:W-:Y:S02]  /*0b20*/  @P3 SHF.L.U64.HI R12, R12, 0x2, R15 ;  /* 0x000000020c0c3819 */ /* 0x000fe4000001020f */
[C---:B------:R-:W-:Y:S01]  /*0b30*/  @P3 IADD3 R28, P4, R13.reuse, R28, RZ ;  /* 0x0000001c0d1c3210 */ /* 0x040fe20007f9e0ff */
[----:B------:R3:W5:Y:S01]  /*0b40*/  @P1 LDG.E.64 R10, desc[UR14][R16.64] ;  /* 0x0000000e100a1981 */ /* 0x000762000c1e1b00 */
[----:B0-----:R-:W-:-:S02]  /*0b50*/  @P3 IADD3 R30, P5, R13, R30, RZ ;  /* 0x0000001e0d1e3210 */ /* 0x001fc40007fbe0ff */
[----:B------:R-:W-:Y:S02]  /*0b60*/  CS2R R26, SRZ ;  /* 0x00000000001a7805 */ /* 0x000fe4000001ff00 */
[C---:B------:R-:W-:Y:S02]  /*0b70*/  @P3 IADD3.X R29, R12.reuse, R29, RZ, P4, !PT ;  /* 0x0000001d0c1d3210 */ /* 0x040fe400027fe4ff */
[----:B--2---:R-:W-:Y:S02]  /*0b80*/  CS2R R18, SRZ ;  /* 0x0000000000127805 */ /* 0x004fe4000001ff00 */
[----:B------:R-:W-:Y:S02]  /*0b90*/  @P3 IADD3.X R31, R12, R31, RZ, P5, !PT ;  /* 0x0000001f0c1f3210 */ /* 0x000fe40002ffe4ff */
[----:B------:R-:W-:Y:S02]  /*0ba0*/  CS2R R12, SRZ ;  /* 0x00000000000c7805 */ /* 0x000fe4000001ff00 */
[----:B-1----:R-:W-:Y:S01]  /*0bb0*/  @P0 IADD3 R36, P6, R21, R36, RZ ;  /* 0x0000002415240210 */ /* 0x002fe20007fde0ff */
[----:B------:R-:W5:Y:S01]  /*0bc0*/  @P2 LDG.E.64 R26, desc[UR14][R52.64] ;  /* 0x0000000e341a2981 */ /* 0x000f62000c1e1b00 */
[----:B---3--:R-:W-:-:S02]  /*0bd0*/  CS2R R16, SRZ ;  /* 0x0000000000107805 */ /* 0x008fc4000001ff00 */
[----:B------:R-:W-:Y:S01]  /*0be0*/  @P0 IADD3.X R37, R14, R37, RZ, P6, !PT ;  /* 0x000000250e250210 */ /* 0x000fe200037fe4ff */
[----:B------:R-:W5:Y:S04]  /*0bf0*/  @P2 LDG.E.64 R12, desc[UR14][R54.64] ;  /* 0x0000000e360c2981 */ /* 0x000f68000c1e1b00 */
[----:B------:R-:W5:Y:S04]  /*0c00*/  @P3 LDG.E.64 R18, desc[UR14][R28.64] ;  /* 0x0000000e1c123981 */ /* 0x000f68000c1e1b00 */
[----:B------:R-:W5:Y:S01]  /*0c10*/  @P3 LDG.E.64 R16, desc[UR14][R30.64] ;  /* 0x0000000e1e103981 */ /* 0x000f62000c1e1b00 */
[----:B------:R-:W-:-:S02]  /*0c20*/  CS2R R20, SRZ ;  /* 0x0000000000147805 */ /* 0x000fc4000001ff00 */
[----:B------:R-:W-:-:S04]  /*0c30*/  CS2R R14, SRZ ;  /* 0x00000000000e7805 */ /* 0x000fc8000001ff00 */
[----:B------:R-:W5:Y:S04]  /*0c40*/  @P0 LDG.E.64 R20, desc[UR14][R56.64] ;  /* 0x0000000e38140981 */ /* 0x000f68000c1e1b00 */
[----:B------:R0:W5:Y:S01]  /*0c50*/  @P0 LDG.E.64 R14, desc[UR14][R36.64] ;  /* 0x0000000e240e0981 */ /* 0x000162000c1e1b00 */
[----:B------:R-:W-:Y:S01]  /*0c60*/  UMOV UR11, 0x3f800000 ;  /* 0x3f800000000b7882 */ /* 0x000fe20000000000 */
[----:B------:R-:W-:Y:S01]  /*0c70*/  BSSY B0, `(.L_x_1604) ;  /* 0x000001f000007945 */ /* 0x000fe20003800000 */
[----:B------:R-:W-:Y:S02]  /*0c80*/  MOV R50, RZ ;  /* 0x000000ff00327202 */ /* 0x000fe40000000f00 */
[----:B------:R-:W-:Y:S02]  /*0c90*/  MOV R39, RZ ;  /* 0x000000ff00277202 */ /* 0x000fe40000000f00 */
[----:B0-----:R-:W-:Y:S01]  /*0ca0*/  CS2R R36, SRZ ;  /* 0x0000000000247805 */ /* 0x001fe2000001ff00 */
        /* <DEDUP_REMOVED lines=27> */
.L_x_1605:
[----:B------:R-:W-:Y:S05]  /*0e60*/  BSYNC B0 ;  /* 0x0000000000007941 */ /* 0x000fea0003800000 */
.L_x_1604:
        /* <DEDUP_REMOVED lines=29> */
.L_x_1606:
        /* <DEDUP_REMOVED lines=20> */
[----:B------:R-:W-:-:S04]  /*1180*/  FMUL.FTZ R23, R12, R29 ;  /* 0x0000001d0c177220 */ /* 0x000fc80000410000 */
[----:B------:R-:W-:Y:S01]  /*1190*/  FMUL.FTZ R23, R23, R56 ;  /* 0x0000003817177220 */ /* 0x000fe20000410000 */
[----:B-1----:R-:W-:Y:S01]  /*11a0*/  FADD.FTZ R55, -R54, 1 ;  /* 0x3f80000036377421 */ /* 0x002fe20000010100 */
[----:B------:R-:W-:-:S03]  /*11b0*/  FMUL.FTZ R29, R13, R54 ;  /* 0x000000360d1d7220 */ /* 0x000fc60000410000 */
[----:B------:R-:W-:-:S04]  /*11c0*/  FFMA.FTZ R26, R26, R55, 1 ;  /* 0x3f8000001a1a7423 */ /* 0x000fc80000010037 */
[----:B------:R-:W-:-:S07]  /*11d0*/  FMUL.FTZ R29, R29, R26 ;  /* 0x0000001a1d1d7220 */ /* 0x000fce0000410000 */
.L_x_1607:
[----:B------:R-:W-:Y:S01]  /*11e0*/  FFMA.FTZ R55, R2, R31, R53 ;  /* 0x0000001f02377223 */ /* 0x000fe20000010035 */
[----:B------:R-:W-:Y:S01]  /*11f0*/  FMUL.FTZ R53, R23, R50 ;  /* 0x0000003217357220 */ /* 0x000fe20000410000 */
[----:B------:R-:W-:Y:S01]  /*1200*/  FADD.FTZ R26, R31, R24 ;  /* 0x000000181f1a7221 */ /* 0x000fe20000010000 */
[----:B------:R-:W-:Y:S01]  /*1210*/  FMUL.FTZ R24, R29, R36 ;  /* 0x000000241d187220 */ /* 0x000fe20000410000 */
[----:B------:R-:W-:Y:S01]  /*1220*/  FADD.FTZ R20, -R22, R20 ;  /* 0x0000001416147221 */ /* 0x000fe20000010100 */
[----:B------:R-:W-:Y:S01]  /*1230*/  FFMA.FTZ R31, R6, R53, R55 ;  /* 0x00000035061f7223 */ /* 0x000fe20000010037 */
[----:B------:R-:W-:Y:S01]  /*1240*/  FADD.FTZ R53, R26, R53 ;  /* 0x000000351a357221 */ /* 0x000fe20000010000 */
[----:B------:R-:W-:Y:S01]  /*1250*/  FADD.FTZ R52, -R22, R21 ;  /* 0x0000001516347221 */ /* 0x000fe20000010100 */
[----:B------:R-:W-:Y:S01]  /*1260*/  MOV R21, R14 ;  /* 0x0000000e00157202 */ /* 0x000fe20000000f00 */
[----:B------:R-:W-:Y:S01]  /*1270*/  FFMA.FTZ R31, R8, R24, R31 ;  /* 0x00000018081f7223 */ /* 0x000fe2000001001f */
[----:B------:R-:W-:Y:S01]  /*1280*/  FADD.FTZ R24, R24, R53 ;  /* 0x0000003518187221 */ /* 0x000fe20000010000 */
[----:B------:R-:W-:Y:S01]  /*1290*/  MOV R53, R15 ;  /* 0x0000000f00357202 */ /* 0x000fe20000000f00 */
        /* <DEDUP_REMOVED lines=16> */
[----:B------:R-:W-:Y:S01]  /*13a0*/  FMUL.FTZ R21, R14, R53 ;  /* 0x000000350e157220 */ /* 0x000fe20000410000 */
[----:B------:R-:W-:Y:S02]  /*13b0*/  FMUL.FTZ R53, R15, R56 ;  /* 0x000000380f357220 */ /* 0x000fe40000410000 */
[----:B------:R-:W-:Y:S02]  /*13c0*/  FFMA.FTZ R20, R20, R57, 1 ;  /* 0x3f80000014147423 */ /* 0x000fe40000010039 */
[----:B------:R-:W-:Y:S02]  /*13d0*/  FMUL.FTZ R53, R53, R58 ;  /* 0x0000003a35357220 */ /* 0x000fe40000410000 */
[----:B------:R-:W-:-:S07]  /*13e0*/  FMUL.FTZ R21, R21, R20 ;  /* 0x0000001415157220 */ /* 0x000fce0000410000 */
.L_x_1608:
[----:B------:R-:W-:Y:S01]  /*13f0*/  FMUL.FTZ R55, R21, R50 ;  /* 0x0000003215377220 */ /* 0x000fe20000410000 */
[----:B------:R-:W-:Y:S01]  /*1400*/  FMUL.FTZ R20, R53, R36 ;  /* 0x0000002435147220 */ /* 0x000fe20000410000 */
[C---:B------:R-:W-:Y:S01]  /*1410*/  FADD.FTZ R58, -R22.reuse, R18 ;  /* 0x00000012163a7221 */ /* 0x040fe20000010100 */
[----:B------:R-:W-:Y:S01]  /*1420*/  FADD.FTZ R56, -R22, R19 ;  /* 0x0000001316387221 */ /* 0x000fe20000010100 */
[----:B------:R-:W-:Y:S01]  /*1430*/  FFMA.FTZ R31, R54, R55, R31 ;  /* 0x00000037361f7223 */ /* 0x000fe2000001001f */
[----:B------:R-:W-:Y:S01]  /*1440*/  FADD.FTZ R55, R24, R55 ;  /* 0x0000003718377221 */ /* 0x000fe20000010000 */
[----:B------:R-:W-:Y:S01]  /*1450*/  FMUL.FTZ R58, R58, UR11 ;  /* 0x0000000b3a3a7c20 */ /* 0x000fe20008410000 */
[----:B------:R-:W-:Y:S01]  /*1460*/  FMUL.FTZ R56, R56, UR11 ;  /* 0x0000000b38387c20 */ /* 0x000fe20008410000 */
        /* <DEDUP_REMOVED lines=17> */
[----:B------:R-:W-:-:S04]  /*1580*/  FFMA.FTZ R20, R20, R55, 1 ;  /* 0x3f80000014147423 */ /* 0x000fc80000010037 */
[----:B------:R-:W-:Y:S01]  /*1590*/  FMUL.FTZ R31, R31, R20 ;  /* 0x000000141f1f7220 */ /* 0x000fe20000410000 */
[----:B-1----:R-:W-:-:S04]  /*15a0*/  FADD.FTZ R55, -R30, 1 ;  /* 0x3f8000001e377421 */ /* 0x002fc80000010100 */
[----:B------:R-:W-:Y:S01]  /*15b0*/  FFMA.FTZ R22, R22, R55, 1 ;  /* 0x3f80000016167423 */ /* 0x000fe20000010037 */
[----:B------:R-:W-:-:S04]  /*15c0*/  FMUL.FTZ R55, R17, R30 ;  /* 0x0000001e11377220 */ /* 0x000fc80000410000 */
[----:B------:R-:W-:-:S07]  /*15d0*/  FMUL.FTZ R55, R55, R22 ;  /* 0x0000001637377220 */ /* 0x000fce0000410000 */
.L_x_1609:
        /* <DEDUP_REMOVED lines=18> */
[----:B0-----:R-:W-:Y:S01]  /*1700*/  ULEA UR5, UR13, UR5, 0x18 ;  /* 0x000000050d057291 */ /* 0x001fe2000f8ec03f */
        /* <DEDUP_REMOVED lines=19> */
[----:B------:R-:W-:Y:S02]  /*1840*/  FADD.FTZ R20, RZ, R27 ;  /* 0x0000001bff147221 */ /* 0x000fe40000010000 */
[----:B------:R-:W1:Y:S02]  /*1850*/  SHFL.DOWN PT, R22, R19, 0x10, 0x1f ;  /* 0x0a001f0013167f89 */ /* 0x000e6400000e0000 */
[----:B------:R-:W-:Y:S01]  /*1860*/  FADD.FTZ R24, R20, R23 ;  /* 0x0000001714187221 */ /* 0x000fe20000010000 */
[----:B------:R-:W-:Y:S01]  /*1870*/  FFMA.FTZ R23, R2, R25, RZ ;  /* 0x0000001902177223 */ /* 0x000fe200000100ff */
[----:B------:R-:W-:Y:S02]  /*1880*/  FADD.FTZ R20, RZ, R25 ;  /* 0x00000019ff147221 */ /* 0x000fe40000010000 */
[----:B------:R-:W-:Y:S01]  /*1890*/  FADD.FTZ R24, R24, R21 ;  /* 0x0000001518187221 */ /* 0x000fe20000010000 */
[----:B------:R-:W-:Y:S01]  /*18a0*/  FFMA.FTZ R23, R8, R29, R23 ;  /* 0x0000001d08177223 */ /* 0x000fe20000010017 */
[----:B------:R-:W-:-:S03]  /*18b0*/  FADD.FTZ R20, R20, R29 ;  /* 0x0000001d14147221 */ /* 0x000fc60000010000 */
[----:B------:R-:W-:Y:S01]  /*18c0*/  FFMA.FTZ R23, R52, R53, R23 ;  /* 0x0000003534177223 */ /* 0x000fe20000010017 */
[----:B------:R-:W-:Y:S01]  /*18d0*/  FADD.FTZ R26, R20, R53 ;  /* 0x00000035141a7221 */ /* 0x000fe20000010000 */
[----:B------:R-:W-:Y:S01]  /*18e0*/  FFMA.FTZ R20, R58, R31, R59 ;  /* 0x0000001f3a147223 */ /* 0x000fe2000001003b */
[----:B------:R-:W-:Y:S01]  /*18f0*/  LEA R53, R48, UR5, 0x4 ;  /* 0x0000000530357c11 */ /* 0x000fe2000f8e20ff */
[----:B------:R-:W-:Y:S01]  /*1900*/  FFMA.FTZ R21, R56, R55, R23 ;  /* 0x0000003738157223 */ /* 0x000fe20000010017 */
[----:B------:R-:W-:Y:S01]  /*1910*/  FADD.FTZ R23, R26, R55 ;  /* 0x000000371a177221 */ /* 0x000fe20000010000 */
[----:B0-----:R-:W-:Y:S01]  /*1920*/  @!P0 FADD.FTZ R18, R18, R57 ;  /* 0x0000003912128221 */ /* 0x001fe20000010000 */
[----:B-1----:R-:W-:Y:S01]  /*1930*/  @!P0 FADD.FTZ R19, R19, R22 ;  /* 0x0000001613138221 */ /* 0x002fe20000010000 */
[----:B------:R-:W-:Y:S01]  /*1940*/  ISETP.NE.AND P0, PT, R32, RZ, PT ;  /* 0x000000ff2000720c */ /* 0x000fe20003f05270 */
[----:B------:R-:W-:-:S05]  /*1950*/  FADD.FTZ R22, R24, R31 ;  /* 0x0000001f18167221 */ /* 0x000fca0000010000 */
[----:B------:R0:W-:Y:S07]  /*1960*/  STS.128 [R53], R20 ;  /* 0x0000001435007388 */ /* 0x0001ee0000000c00 */
        /* <DEDUP_REMOVED lines=19> */
.L_x_1611:
[----:B------:R-:W-:Y:S05]  /*1aa0*/  BSYNC B0 ;  /* 0x0000000000007941 */ /* 0x000fea0003800000 */
.L_x_1610:
        /* <DEDUP_REMOVED lines=158> */
.L_x_1613:
[----:B------:R-:W-:Y:S05]  /*2490*/  BSYNC B0 ;  /* 0x0000000000007941 */ /* 0x000fea0003800000 */
.L_x_1612:
        /* <DEDUP_REMOVED lines=19> */
.L_x_1615:
[----:B------:R-:W-:Y:S05]  /*25d0*/  BSYNC B0 ;  /* 0x0000000000007941 */ /* 0x000fea0003800000 */
.L_x_1614:
        /* <DEDUP_REMOVED lines=30> */
.L_x_1618:
[----:B-1----:R-:W2:Y:S04]  /*27c0*/  LDG.E.STRONG.GPU R22, desc[UR14][R20.64] ;  /* 0x0000000e14167981 */ /* 0x002ea8000c1ef900 */
[----:B--2---:R-:W-:Y:S01]  /*27d0*/  CCTL.IVALL ;  /* 0x00000000ff00798f */ /* 0x004fe20002000000 */
[----:B------:R-:W-:Y:S05]  /*27e0*/  YIELD ;  /* 0x0000000000007946 */ /* 0x000fea0003800000 */
[----:B------:R-:W-:-:S13]  /*27f0*/  ISETP.NE.AND P0, PT, R22, R27, PT ;  /* 0x0000001b1600720c */ /* 0x000fda0003f05270 */
[----:B------:R-:W-:Y:S05]  /*2800*/  @P0 BRA `(.L_x_1618) ;  /* 0xfffffffc00ec0947 */ /* 0x000fea000383ffff */
.L_x_1617:
        /* <DEDUP_REMOVED lines=16> */
.L_x_1622:
        /* <DEDUP_REMOVED lines=115> */
.L_x_1621:
        /* <DEDUP_REMOVED lines=61> */
.L_x_1623:
[----:B------:R-:W-:-:S13]  /*3410*/  ISETP.NE.OR P0, PT, R26, RZ, P0 ;  /* 0x000000ff1a00720c */ /* 0x000fda0000705670 */
[----:B------:R-:W-:Y:S05]  /*3420*/  @!P0 BRA `(.L_x_1619) ;  /* 0x00000000007c8947 */ /* 0x000fea0003800000 */
.L_x_1620:
        /* <DEDUP_REMOVED lines=31> */
.L_x_1619:
        /* <DEDUP_REMOVED lines=11> */
.L_x_1625:
[----:B------:R-:W-:Y:S05]  /*36d0*/  BSYNC B0 ;  /* 0x0000000000007941 */ /* 0x000fea0003800000 */
.L_x_1624:
        /* <DEDUP_REMOVED lines=16> */
.L_x_1616:
        /* <DEDUP_REMOVED lines=45> */
.L_x_1626:
        /* <DEDUP_REMOVED lines=19> */
.L_x_1628:
[----:B------:R-:W-:Y:S05]  /*3be0*/  BSYNC B0 ;  /* 0x0000000000007941 */ /* 0x000fea0003800000 */
.L_x_1627:
        /* <DEDUP_REMOVED lines=19> */
.L_x_1629:
        /* <DEDUP_REMOVED lines=19> */
.L_x_1631:
[----:B------:R-:W-:Y:S05]  /*3e50*/  BSYNC B0 ;  /* 0x0000000000007941 */ /* 0x000fea0003800000 */
.L_x_1630:
[----:B------:R-:W-:Y:S05]  /*3e60*/  @!P4 BRA `(.L_x_1632) ;  /* 0x000000000048c947 */ /* 0x000fea0003800000 */
[----:B------:R-:W-:Y:S01]  /*3e70*/  FFMA.FTZ R2, R52, R36, R37 ;  /* 0x0000002434027223 */ /* 0x000fe20000010025 */
[----:B------:R-:W-:-:S03]  /*3e80*/  FFMA.FTZ R0, R54, R50, R39 ;  /* 0x0000003236007223 */ /* 0x000fc60000010027 */
[----:B0-----:R-:W-:Y:S01]  /*3e90*/  FMUL.FTZ R10, R2, -1.4426950216293334961 ;  /* 0xbfb8aa3b020a7820 */ /* 0x001fe20000410000 */
        /* <DEDUP_REMOVED lines=15> */
.L_x_1632:
[----:B------:R-:W-:Y:S04]  /*3f90*/  BSSY B0, `(.L_x_1633) ;  /* 0x0000013000007945 */ /* 0x000fe80003800000 */
[----:B------:R-:W-:Y:S05]  /*3fa0*/  @!P0 BRA `(.L_x_1634) ;  /* 0x0000000000448947 */ /* 0x000fea0003800000 */
[----:B------:R-:W-:Y:S01]  /*3fb0*/  ULDC.64 UR18, c[0x0][0x288] ;  /* 0x0000a20000127ab9 */ /* 0x000fe20000000a00 */
[----:B0-----:R-:W-:Y:S01]  /*3fc0*/  MOV R10, R60 ;  /* 0x0000003c000a7202 */ /* 0x001fe20000000f00 */
[----:B-1----:R-:W-:Y:S01]  /*3fd0*/  IMAD R19, R7, UR18, RZ ;  /* 0x0000001207137c24 */ /* 0x002fe2000f8e02ff */
[----:B------:R-:W-:Y:S01]  /*3fe0*/  MOV R11, R63 ;  /* 0x0000003f000b7202 */ /* 0x000fe20000000f00 */
[-C--:B------:R-:W-:Y:S02]  /*3ff0*/  FFMA.FTZ R13, R54, R23.reuse, R25 ;  /* 0x00000017360d7223 */ /* 0x080fe40000010019 */
[----:B------:R-:W-:Y:S02]  /*4000*/  IMAD R21, R44, UR19, R19 ;  /* 0x000000132c157c24 */ /* 0x000fe4000f8e0213 */
[----:B------:R-:W-:Y:S01]  /*4010*/  FFMA.FTZ R19, R52, R23, R25 ;  /* 0x0000001734137223 */ /* 0x000fe20000010019 */
        /* <DEDUP_REMOVED lines=10> */
.L_x_1634:
[----:B------:R-:W-:Y:S05]  /*40c0*/  BSYNC B0 ;  /* 0x0000000000007941 */ /* 0x000fea0003800000 */
.L_x_1633:
[----:B------:R-:W-:Y:S05]  /*40d0*/  @!P4 BRA `(.L_x_1635) ;  /* 0x000000000048c947 */ /* 0x000fea0003800000 */
[----:B------:R-:W-:Y:S01]  /*40e0*/  FFMA.FTZ R37, R56, R36, R37 ;  /* 0x0000002438257223 */ /* 0x000fe20000010025 */
[----:B------:R-:W-:-:S03]  /*40f0*/  FFMA.FTZ R39, R58, R50, R39 ;  /* 0x000000323a277223 */ /* 0x000fc60000010027 */
[----:B------:R-:W-:Y:S01]  /*4100*/  FMUL.FTZ R6, R37, -1.4426950216293334961 ;  /* 0xbfb8aa3b25067820 */ /* 0x000fe20000410000 */
[----:B------:R-:W-:-:S05]  /*4110*/  FMUL.FTZ R0, R39, -1.4426950216293334961 ;  /* 0xbfb8aa3b27007820 */ /* 0x000fca0000410000 */
[----:B------:R-:W3:Y:S08]  /*4120*/  MUFU.EX2 R6, R6 ;  /* 0x0000000600067308 */ /* 0x000ef00000000800 */
[----:B------:R-:W4:Y:S01]  /*4130*/  MUFU.EX2 R0, R0 ;  /* 0x0000000000007308 */ /* 0x000f220000000800 */
[----:B---3--:R-:W-:-:S07]  /*4140*/  FADD.FTZ R8, R6, 1 ;  /* 0x3f80000006087421 */ /* 0x008fce0000010000 */
[----:B------:R-:W1:Y:S01]  /*4150*/  MUFU.RCP R8, R8 ;  /* 0x0000000800087308 */ /* 0x000e620000001000 */
[----:B----4-:R-:W-:-:S07]  /*4160*/  FADD.FTZ R2, R0, 1 ;  /* 0x3f80000000027421 */ /* 0x010fce0000010000 */
[----:B0-----:R-:W0:Y:S01]  /*4170*/  MUFU.RCP R11, R2 ;  /* 0x00000002000b7308 */ /* 0x001e220000001000 */
[----:B-12---:R-:W-:Y:S01]  /*4180*/  FADD.FTZ R12, -R8, 1 ;  /* 0x3f800000080c7421 */ /* 0x006fe20000010100 */
[----:B------:R-:W-:-:S03]  /*4190*/  FMUL.FTZ R17, R17, R8 ;  /* 0x0000000811117220 */ /* 0x000fc60000410000 */
[----:B------:R-:W-:Y:S01]  /*41a0*/  FFMA.FTZ R12, R37, R12, 1 ;  /* 0x3f800000250c7423 */ /* 0x000fe2000001000c */
[----:B0-----:R-:W-:Y:S01]  /*41b0*/  FADD.FTZ R10, -R11, 1 ;  /* 0x3f8000000b0a7421 */ /* 0x001fe20000010100 */
[----:B------:R-:W-:Y:S02]  /*41c0*/  FMUL.FTZ R16, R16, R11 ;  /* 0x0000000b10107220 */ /* 0x000fe40000410000 */
[----:B------:R-:W-:Y:S01]  /*41d0*/  FMUL.FTZ R17, R17, R12 ;  /* 0x0000000c11117220 */ /* 0x000fe20000410000 */
[----:B------:R-:W-:-:S04]  /*41e0*/  FFMA.FTZ R39, R39, R10, 1 ;  /* 0x3f80000027277423 */ /* 0x000fc8000001000a */
[----:B------:R-:W-:-:S07]  /*41f0*/  FMUL.FTZ R16, R16, R39 ;  /* 0x0000002710107220 */ /* 0x000fce0000410000 */
.L_x_1635:
[----:B------:R-:W-:Y:S04]  /*4200*/  BSSY B0, `(.L_x_1636) ;  /* 0x0000013000007945 */ /* 0x000fe80003800000 */
[----:B------:R-:W-:Y:S05]  /*4210*/  @!P3 BRA `(.L_x_1637) ;  /* 0x000000000044b947 */ /* 0x000fea0003800000 */
[----:B------:R-:W-:Y:S01]  /*4220*/  ULDC.64 UR18, c[0x0][0x288] ;  /* 0x0000a20000127ab9 */ /* 0x000fe20000000a00 */
[----:B0-----:R-:W-:Y:S01]  /*4230*/  MOV R10, R60 ;  /* 0x0000003c000a7202 */ /* 0x001fe20000000f00 */
[----:B------:R-:W-:Y:S01]  /*4240*/  IMAD R0, R9, UR18, RZ ;  /* 0x0000001209007c24 */ /* 0x000fe2000f8e02ff */
[----:B------:R-:W-:Y:S01]  /*4250*/  MOV R11, R63 ;  /* 0x0000003f000b7202 */ /* 0x000fe20000000f00 */
[-CC-:B-12---:R-:W-:Y:S01]  /*4260*/  FFMA.FTZ R13, R58, R23.reuse, R25.reuse ;  /* 0x000000173a0d7223 */ /* 0x186fe20000010019 */
        /* <DEDUP_REMOVED lines=12> */
.L_x_1637:
[----:B------:R-:W-:Y:S05]  /*4330*/  BSYNC B0 ;  /* 0x0000000000007941 */ /* 0x000fea0003800000 */
.L_x_1636:
[----:B------:R-:W-:Y:S02]  /*4340*/  IADD3 R41, R34, R41, RZ ;  /* 0x0000002922297210 */ /* 0x000fe40007ffe0ff */
[----:B------:R-:W-:Y:S02]  /*4350*/  IADD3 R38, R38, 0x1, RZ ;  /* 0x0000000126267810 */ /* 0x000fe40007ffe0ff */
[----:B------:R-:W-:-:S13]  /*4360*/  ISETP.GE.AND P0, PT, R41, UR4, PT ;  /* 0x0000000429007c0c */ /* 0x000fda000bf06270 */
[----:B------:R-:W-:Y:S05]  /*4370*/  @!P0 BRA `(.L_x_1638) ;  /* 0xffffffc000148947 */ /* 0x000fea000383ffff */
.L_x_1603:
[----:B------:R-:W4:Y:S01]  /*4380*/  LDC R6, c[0x0][0xc] ;  /* 0x00000300ff067b82 */ /* 0x000f220000000800 */
[----:B------:R-:W-:Y:S01]  /*4390*/  ISETP.NE.AND P2, PT, R48, RZ, PT ;  /* 0x000000ff3000720c */ /* 0x000fe20003f45270 */
[----:B------:R-:W-:Y:S06]  /*43a0*/  BSSY B0, `(.L_x_1639) ;  /* 0x0000015000007945 */ /* 0x000fec0003800000 */
[----:B------:R-:W5:Y:S08]  /*43b0*/  LDC R7, c[0x0][0x10] ;  /* 0x00000400ff077b82 */ /* 0x000f700000000800 */
[----:B------:R-:W0:Y:S01]  /*43c0*/  LDC.64 R2, c[0x0][0x258] ;  /* 0x00009600ff027b82 */ /* 0x000e220000000a00 */
[----:B----4-:R-:W-:-:S02]  /*43d0*/  IADD3 R0, R6, -0x1, RZ ;  /* 0xffffffff06007810 */ /* 0x010fc40007ffe0ff */
[----:B------:R-:W-:Y:S02]  /*43e0*/  ISETP.NE.AND P1, PT, R6, 0x1, PT ;  /* 0x000000010600780c */ /* 0x000fe40003f25270 */
[----:B------:R-:W-:Y:S02]  /*43f0*/  ISETP.NE.AND P0, PT, R0, UR16, PT ;  /* 0x0000001000007c0c */ /* 0x000fe4000bf05270 */
[C---:B-----5:R-:W-:Y:S02]  /*4400*/  SHF.L.U32 R0, R7.reuse, 0x1, RZ ;  /* 0x0000000107007819 */ /* 0x060fe400000006ff */
[----:B------:R-:W-:Y:S02]  /*4410*/  IADD3 R4, R7, -0x1, RZ ;  /* 0xffffffff07047810 */ /* 0x000fe40007ffe0ff */
[----:B------:R-:W-:Y:S02]  /*4420*/  SEL R5, R0, RZ, P1 ;  /* 0x000000ff00057207 */ /* 0x000fe40000800000 */
[----:B------:R-:W-:-:S03]  /*4430*/  ISETP.NE.OR P0, PT, R35, R4, P0 ;  /* 0x000000042300720c */ /* 0x000fc60000705670 */
[----:B0-----:R-:W-:Y:S01]  /*4440*/  IMAD.WIDE.U32 R2, R5, 0x4, R2 ;  /* 0x0000000405027825 */ /* 0x001fe200078e0002 */
[----:B------:R-:W-:Y:S09]  /*4450*/  @P2 BRA `(.L_x_1640) ;  /* 0x0000000000242947 */ /* 0x000ff20003800000 */
[----:B------:R-:W0:Y:S01]  /*4460*/  S2R R0, SR_LANEID ;  /* 0x0000000000007919 */ /* 0x000e220000000000 */
[----:B------:R-:W-:Y:S02]  /*4470*/  VOTEU.ANY UR4, UPT, PT ;  /* 0x0000000000047886 */ /* 0x000fe400038e0100 */
[----:B------:R-:W-:Y:S02]  /*4480*/  UFLO.U32 UR5, UR4 ;  /* 0x00000004000572bd */ /* 0x000fe400080e0000 */
[----:B------:R-:W4:Y:S04]  /*4490*/  POPC R5, UR4 ;  /* 0x0000000400057d09 */ /* 0x000f280008000000 */
[----:B0-----:R-:W-:-:S13]  /*44a0*/  ISETP.EQ.U32.AND P1, PT, R0, UR5, PT ;  /* 0x0000000500007c0c */ /* 0x001fda000bf22070 */
[----:B------:R-:W-:Y:S06]  /*44b0*/  @P1 MEMBAR.ALL.GPU ;  /* 0x0000000000001992 */ /* 0x000fec000000a000 */
[----:B------:R-:W-:-:S00]  /*44c0*/  @P1 ERRBAR ;  /* 0x00000000000019ab */ /* 0x000fc00000000000 */
[----:B------:R-:W-:Y:S06]  /*44d0*/  @P1 CGAERRBAR ;  /* 0x00000000000015ab */ /* 0x000fec0000000000 */
[----:B----4-:R0:W-:Y:S02]  /*44e0*/  @P1 REDG.E.ADD.S32.STRONG.GPU desc[UR14][R2.64], R5 ;  /* 0x000000050200198e */ /* 0x0101e4000c10e38e */
.L_x_1640:
[----:B------:R-:W-:Y:S05]  /*44f0*/  BSYNC B0 ;  /* 0x0000000000007941 */ /* 0x000fea0003800000 */
.L_x_1639:
[----:B------:R-:W-:Y:S05]  /*4500*/  @P0 EXIT ;  /* 0x000000000000094d */ /* 0x000fea0003800000 */
[----:B------:R-:W-:Y:S05]  /*4510*/  @P2 BRA `(.L_x_1641) ;  /* 0x0000000000202947 */ /* 0x000fea0003800000 */
[----:B------:R-:W-:-:S05]  /*4520*/  IMAD R0, R6, R7, RZ ;  /* 0x0000000706007224 */ /* 0x000fca00078e02ff */
[----:B------:R-:W-:-:S13]  /*4530*/  ISETP.NE.AND P0, PT, R0, -0x1, PT ;  /* 0xffffffff0000780c */ /* 0x000fda0003f05270 */
[----:B------:R-:W-:Y:S05]  /*4540*/  @!P0 BRA `(.L_x_1641) ;  /* 0x0000000000148947 */ /* 0x000fea0003800000 */
.L_x_1642:
[----:B0-----:R-:W4:Y:S04]  /*4550*/  LDG.E.STRONG.GPU R5, desc[UR14][R2.64] ;  /* 0x0000000e02057981 */ /* 0x001f28000c1ef900 */
[----:B----4-:R-:W-:Y:S01]  /*4560*/  CCTL.IVALL ;  /* 0x00000000ff00798f */ /* 0x010fe20002000000 */
[----:B------:R-:W-:Y:S05]  /*4570*/  YIELD ;  /* 0x0000000000007946 */ /* 0x000fea0003800000 */
[----:B------:R-:W-:-:S13]  /*4580*/  ISETP.NE.AND P0, PT, R5, R0, PT ;  /* 0x000000000500720c */ /* 0x000fda0003f05270 */
[----:B------:R-:W-:Y:S05]  /*4590*/  @P0 BRA `(.L_x_1642) ;  /* 0xfffffffc00ec0947 */ /* 0x000fea000383ffff */
.L_x_1641:
[----:B------:R-:W-:Y:S05]  /*45a0*/  WARPSYNC.ALL ;  /* 0x0000000000007948 */ /* 0x000fea0003800000 */
[----:B---3--:R-:W3:Y:S08]  /*45b0*/  LDC.64 R22, c[0x0][0x288] ;  /* 0x0000a200ff167b82 */ /* 0x008ef00000000a00 */
[----:B------:R-:W-:Y:S01]  /*45c0*/  BAR.SYNC.DEFER_BLOCKING 0x0 ;  /* 0x0000000000007b1d */ /* 0x000fe20000010000 */
[----:B---3--:R-:W-:-:S04]  /*45d0*/  LEA.HI R0, P0, R23, R22, RZ, 0x1 ;  /* 0x0000001617007211 */ /* 0x008fc800078108ff */
        /* <DEDUP_REMOVED lines=9> */
[----:B--2---:R-:W0:Y:S01]  /*4670*/  LDC.64 R14, c[0x0][0x218] ;  /* 0x00008600ff0e7b82 */ /* 0x004e220000000a00 */
[----:B------:R-:W-:Y:S01]  /*4680*/  SHF.L.U64.HI R23, R22, 0x2, R23 ;  /* 0x0000000216177819 */ /* 0x000fe20000010217 */
[----:B------:R-:W-:Y:S01]  /*4690*/  ULDC.64 UR4, c[0x0][0x268] ;  /* 0x00009a0000047ab9 */ /* 0x000fe20000000a00 */
[----:B------:R-:W-:Y:S02]  /*46a0*/  IADD3 R5, R3, R5, RZ ;  /* 0x0000000503057210 */ /* 0x000fe40007ffe0ff */
[----:B------:R-:W-:Y:S02]  /*46b0*/  SHF.L.U64.HI R33, R25, 0x2, R27 ;  /* 0x0000000219217819 */ /* 0x000fe4000001021b */
[----:B------:R-:W-:Y:S01]  /*46c0*/  LEA.HI R2, P0, R5, R2, RZ, 0x1 ;  /* 0x0000000205027211 */ /* 0x000fe200078108ff */
[----:B------:R-:W2:Y:S03]  /*46d0*/  LDC.64 R16, c[0x0][0x220] ;  /* 0x00008800ff107b82 */ /* 0x000ea60000000a00 */
[----:B------:R-:W-:-:S04]  /*46e0*/  IADD3.X R5, RZ, R5, RZ, P0, !PT ;  /* 0x00000005ff057210 */ /* 0x000fc800007fe4ff */
[--C-:B------:R-:W-:Y:S02]  /*46f0*/  SHF.R.S64 R29, R2, 0x1, R5.reuse ;  /* 0x00000001021d7819 */ /* 0x100fe40000001005 */
[----:B------:R-:W-:-:S04]  /*4700*/  SHF.R.S32.HI R2, RZ, 0x1, R5 ;  /* 0x00000001ff027819 */ /* 0x000fc80000011405 */
[----:B------:R-:W-:-:S07]  /*4710*/  SHF.L.U64.HI R31, R29, 0x2, R2 ;  /* 0x000000021d1f7819 */ /* 0x000fce0000010202 */
.L_x_1643:
[----:B------:R-:W-:-:S04]  /*4720*/  LEA R6, P0, R48, UR4, 0x2 ;  /* 0x0000000430067c11 */ /* 0x000fc8000f8010ff */
[----:B------:R-:W-:Y:S02]  /*4730*/  LEA.HI.X R7, R48, UR5, R0, 0x2, P0 ;  /* 0x0000000530077c11 */ /* 0x000fe400080f1400 */
[-C--:B------:R-:W-:Y:S02]  /*4740*/  LEA R8, P0, R25, R6.reuse, 0x2 ;  /* 0x0000000619087211 */ /* 0x080fe400078010ff */
[-C--:B-1----:R-:W-:Y:S01]  /*4750*/  LEA R12, P2, R29, R6.reuse, 0x2 ;  /* 0x000000061d0c7211 */ /* 0x082fe200078410ff */
[----:B------:R-:W3:Y:S01]  /*4760*/  LDG.E R0, desc[UR14][R6.64] ;  /* 0x0000000e06007981 */ /* 0x000ee2000c1e1900 */
[----:B------:R-:W-:Y:S02]  /*4770*/  LEA R10, P1, R22, R6, 0x2 ;  /* 0x00000006160a7211 */ /* 0x000fe400078210ff */
[C---:B------:R-:W-:Y:S02]  /*4780*/  IADD3.X R9, R7.reuse, R33, RZ, P0, !PT ;  /* 0x0000002107097210 */ /* 0x040fe400007fe4ff */
[----:B------:R-:W-:-:S02]  /*4790*/  IADD3.X R13, R7, R31, RZ, P2, !PT ;  /* 0x0000001f070d7210 */ /* 0x000fc400017fe4ff */
[----:B------:R-:W-:Y:S02]  /*47a0*/  IADD3.X R11, R23, R7, RZ, P1, !PT ;  /* 0x00000007170b7210 */ /* 0x000fe40000ffe4ff */
[----:B------:R-:W3:Y:S04]  /*47b0*/  LDG.E R9, desc[UR14][R8.64] ;  /* 0x0000000e08097981 */ /* 0x000ee8000c1e1900 */
[----:B------:R-:W4:Y:S04]  /*47c0*/  LDG.E R10, desc[UR14][R10.64] ;  /* 0x0000000e0a0a7981 */ /* 0x000f28000c1e1900 */
[----:B------:R-:W4:Y:S01]  /*47d0*/  LDG.E R13, desc[UR14][R12.64] ;  /* 0x0000000e0c0d7981 */ /* 0x000f22000c1e1900 */
[----:B------:R-:W-:-:S02]  /*47e0*/  SHF.L.U32 R5, R48, 0x1, RZ ;  /* 0x0000000130057819 */ /* 0x000fc400000006ff */
[----:B------:R-:W-:-:S03]  /*47f0*/  IADD3 R48, R48, 0xe0, RZ ;  /* 0x000000e030307810 */ /* 0x000fc60007ffe0ff */
[----:B0-----:R-:W-:-:S04]  /*4800*/  IMAD.WIDE R2, R5, 0x2, R14 ;  /* 0x0000000205027825 */ /* 0x001fc800078e020e */
[----:B--2---:R-:W-:Y:S01]  /*4810*/  IMAD.WIDE R4, R5, 0x2, R16 ;  /* 0x0000000205047825 */ /* 0x004fe200078e0210 */
[----:B------:R-:W-:Y:S02]  /*4820*/  ISETP.GT.U32.AND P0, PT, R25, R48, PT ;  /* 0x000000301900720c */ /* 0x000fe40003f04070 */
[----:B---3--:R-:W-:Y:S02]  /*4830*/  F2FP.BF16.F32.PACK_AB R19, R9, R0 ;  /* 0x000000000913723e */ /* 0x008fe400000010ff */
[----:B------:R-:W-:Y:S02]  /*4840*/  SHF.R.S32.HI R0, RZ, 0x1f, R48 ;  /* 0x0000001fff007819 */ /* 0x000fe40000011430 */
[----:B----4-:R-:W-:Y:S01]  /*4850*/  F2FP.BF16.F32.PACK_AB R21, R13, R10 ;  /* 0x0000000a0d15723e */ /* 0x010fe200000010ff */
[----:B------:R3:W-:Y:S04]  /*4860*/  STG.E desc[UR14][R2.64], R19 ;  /* 0x0000001302007986 */ /* 0x0007e8000c10190e */
[----:B------:R3:W-:Y:S01]  /*4870*/  STG.E desc[UR14][R4.64], R21 ;  /* 0x0000001504007986 */ /* 0x0007e2000c10190e */
[----:B------:R-:W-:-:S13]  /*4880*/  ISETP.GT.AND.EX P0, PT, R27, R0, PT, P0 ;  /* 0x000000001b00720c */ /* 0x000fda0003f04300 */
[----:B---3--:R-:W-:Y:S05]  /*4890*/  @P0 BRA `(.L_x_1643) ;  /* 0xfffffffc00a00947 */ /* 0x008fea000383ffff */
[----:B------:R-:W-:Y:S05]  /*48a0*/  EXIT ;  /* 0x000000000000794d */ /* 0x000fea0003800000 */
.L_x_1644:
        /* <DEDUP_REMOVED lines=13> */
.L_x_3307:


//--------------------- .text._Z35group_norm_nhwc_bwd_one_pass_kernelI11Fp32IOBf16WLi256ELi14ELi224EEv26Group_norm_nhwc_bwd_params --------------------------
	.section	.text._Z35group_norm_nhwc_bwd_one_pass_kernelI11Fp32IOBf16WLi256ELi14ELi224EEv26Group_norm_nhwc_bwd_params,"ax",@progbits
	.align	128
        .global         _Z35group_norm_nhwc_bwd_one_pass_kernelI11Fp32IOBf16WLi256ELi14ELi224EEv26Group_norm_nhwc_bwd_params
        .type           _Z35group_norm_nhwc_bwd_one_pass_kernelI11Fp32IOBf16WLi256ELi14ELi224EEv26Group_norm_nhwc_bwd_params,@function
        .size           _Z35group_norm_nhwc_bwd_one_pass_kernelI11Fp32IOBf16WLi256ELi14ELi224EEv26Group_norm_nhwc_bwd_params,(.L_x_3308 - _Z35group_norm_nhwc_bwd_one_pass_kernelI11Fp32IOBf16WLi256ELi14ELi224EEv26Group_norm_nhwc_bwd_params)
        .other          _Z35group_norm_nhwc_bwd_one_pass_kernelI11Fp32IOBf16WLi256ELi14ELi224EEv26Group_norm_nhwc_bwd_params,@"STO_CUDA_ENTRY STV_DEFAULT"
_Z35group_norm_nhwc_bwd_one_pass_kernelI11Fp32IOBf16WLi256ELi14ELi224EEv26Group_norm_nhwc_bwd_params:
.text._Z35group_norm_nhwc_bwd_one_pass_kernelI11Fp32IOBf16WLi256ELi14ELi224EEv26Group_norm_nhwc_bwd_params:
        /* <DEDUP_REMOVED lines=48> */
.L_x_1696:
[----:B01-3--:R-:W0:Y:S01]  /*0300*/  LDC R6, c[0x0][0x2a0] ;  /* 0x0000a800ff067b82 */ /* 0x00be220000000800 */
[C---:B------:R-:W-:Y:S01]  /*0310*/  IADD3 R27, R58.reuse, 0x40, RZ ;  /* 0x000000403a1b7810 */ /* 0x040fe20007ffe0ff */
[----:B------:R-:W-:Y:S01]  /*0320*/  ULDC.64 UR18, c[0x0][0x290] ;  /* 0x0000a40000127ab9 */ /* 0x000fe20000000a00 */
[----:B------:R-:W-:Y:S01]  /*0330*/  ISETP.LE.AND P4, PT, RZ, UR9, PT ;  /* 0x00000009ff007c0c */ /* 0x000fe2000bf83270 */
[----:B------:R-:W-:Y:S01]  /*0340*/  ULDC.64 UR10, c[0x0][0x298] ;  /* 0x0000a600000a7ab9 */ /* 0x000fe20000000a00 */
[----:B------:R-:W-:Y:S02]  /*0350*/  ISETP.GE.U32.AND P0, PT, R27, UR18, PT ;  /* 0x000000121b007c0c */ /* 0x000fe4000bf06070 */
[----:B--2---:R-:W-:Y:S01]  /*0360*/  SHF.R.S32.HI R9, RZ, 0x1f, R27 ;  /* 0x0000001fff097819 */ /* 0x004fe2000001141b */
[----:B------:R-:W1:Y:S01]  /*0370*/  @P1 LDC.64 R10, c[0x0][0x288] ;  /* 0x0000a200ff0a1b82 */ /* 0x000e620000000a00 */
[----:B------:R-:W-:Y:S02]  /*0380*/  IADD3 R14, R58, 0x20, RZ ;  /* 0x000000203a0e7810 */ /* 0x000fe40007ffe0ff */
[----:B------:R-:W-:-:S02]  /*0390*/  ISETP.GE.AND.EX P0, PT, R9, UR19, PT, P0 ;  /* 0x0000001309007c0c */ /* 0x000fc4000bf06300 */
[----:B------:R-:W-:Y:S02]  /*03a0*/  SHF.R.S32.HI R25, RZ, 0x1f, R14 ;  /* 0x0000001fff197819 */ /* 0x000fe4000001140e */
[----:B------:R-:W-:Y:S01]  /*03b0*/  ISETP.GT.U32.OR P0, PT, R59, 0xdf, P0 ;  /* 0x000000df3b00780c */ /* 0x000fe20000704470 */
[----:B----4-:R-:W2:Y:S01]  /*03c0*/  @P1 LDC.64 R22, c[0x0][0x230] ;  /* 0x00008c00ff161b82 */ /* 0x010ea20000000a00 */
        /* <DEDUP_REMOVED lines=11> */
[----:B------:R-:W-:-:S04]  /*0480*/  LOP3.LUT R2, R6, UR9, RZ, 0x3c, !PT ;  /* 0x0000000906027c12 */ /* 0x000fc8000f8e3cff */
[----:B------:R-:W-:Y:S01]  /*0490*/  ISETP.GE.AND P2, PT, R2, RZ, PT ;  /* 0x000000ff0200720c */ /* 0x000fe20003f46270 */
[----:B------:R-:W-:-:S05]  /*04a0*/  IMAD.HI.U32 R3, R3, R4, RZ ;  /* 0x0000000403037227 */ /* 0x000fca00078e00ff */
[----:B------:R-:W-:-:S05]  /*04b0*/  IADD3 R0, -R3, RZ, RZ ;  /* 0x000000ff03007210 */ /* 0x000fca0007ffe1ff */
[----:B------:R-:W-:Y:S01]  /*04c0*/  IMAD R0, R5, R0, R4 ;  /* 0x0000000005007224 */ /* 0x000fe200078e0204 */
[----:B------:R-:W-:-:S04]  /*04d0*/  SHF.R.S32.HI R4, RZ, 0x1f, R60 ;  /* 0x0000001fff047819 */ /* 0x000fc8000001143c */
[----:B------:R-:W-:-:S13]  /*04e0*/  ISETP.GT.U32.AND P3, PT, R5, R0, PT ;  /* 0x000000000500720c */ /* 0x000fda0003f64070 */
        /* <DEDUP_REMOVED lines=8> */
[----:B------:R-:W-:Y:S01]  /*0570*/  @!P4 IADD3 R0, -R0, RZ, RZ ;  /* 0x000000ff0000c210 */ /* 0x000fe20007ffe1ff */
[----:B------:R-:W3:Y:S01]  /*0580*/  @!P0 LDC.64 R6, c[0x0][0x228] ;  /* 0x00008a00ff068b82 */ /* 0x000ee20000000a00 */
[----:B------:R-:W-:Y:S02]  /*0590*/  @P5 IADD3 R3, R3, 0x1, RZ ;  /* 0x0000000103035810 */ /* 0x000fe40007ffe0ff */
[----:B------:R-:W-:Y:S02]  /*05a0*/  SEL R62, R5, R0, !P3 ;  /* 0x00000000053e7207 */ /* 0x000fe40005800000 */
[----:B------:R-:W-:-:S02]  /*05b0*/  @!P2 IADD3 R3, -R3, RZ, RZ ;  /* 0x000000ff0303a210 */ /* 0x000fc40007ffe1ff */
[----:B------:R-:W-:Y:S01]  /*05c0*/  ISETP.GE.U32.AND P5, PT, R14, UR18, PT ;  /* 0x000000120e007c0c */ /* 0x000fe2000bfa6070 */
[----:B------:R-:W-:Y:S01]  /*05d0*/  IMAD R43, R62, 0xe, RZ ;  /* 0x0000000e3e2b7824 */ /* 0x000fe200078e02ff */
[----:B------:R-:W-:Y:S02]  /*05e0*/  SEL R5, R5, R3, !P3 ;  /* 0x0000000305057207 */ /* 0x000fe40005800000 */
[----:B------:R-:W-:Y:S01]  /*05f0*/  ISETP.GE.AND.EX P5, PT, R25, UR19, PT, P5 ;  /* 0x0000001319007c0c */ /* 0x000fe2000bfa6350 */
[----:B------:R-:W4:Y:S01]  /*0600*/  @!P0 LDC.64 R2, c[0x0][0x288] ;  /* 0x0000a200ff028b82 */ /* 0x000f220000000a00 */
[----:B------:R-:W-:Y:S02]  /*0610*/  IADD3 R64, P2, R60, R43, RZ ;  /* 0x0000002b3c407210 */ /* 0x000fe40007f5e0ff */
[----:B------:R-:W-:Y:S02]  /*0620*/  ISETP.GT.U32.OR P5, PT, R59, 0xdf, P5 ;  /* 0x000000df3b00780c */ /* 0x000fe40002fa4470 */
[----:B------:R-:W-:-:S02]  /*0630*/  SHF.R.S32.HI R0, RZ, 0x1f, R5 ;  /* 0x0000001fff007819 */ /* 0x000fc40000011405 */
[----:B------:R-:W-:-:S03]  /*0640*/  LEA.HI.X.SX32 R65, R43, R4, 0x1, P2 ;  /* 0x000000042b417211 */ /* 0x000fc600010f0eff */
[----:B------:R-:W-:Y:S01]  /*0650*/  IMAD R4, R0, UR10, RZ ;  /* 0x0000000a00047c24 */ /* 0x000fe2000f8e02ff */
[----:B------:R-:W-:Y:S01]  /*0660*/  IADD3 R0, R58, 0x60, RZ ;  /* 0x000000603a007810 */ /* 0x000fe20007ffe0ff */
[----:B------:R-:W-:-:S03]  /*0670*/  IMAD.WIDE.U32 R64, R5, UR10, R64 ;  /* 0x0000000a05407c25 */ /* 0x000fc6000f8e0040 */
[----:B------:R-:W-:Y:S01]  /*0680*/  ISETP.GE.U32.AND P4, PT, R0, UR18, PT ;  /* 0x0000001200007c0c */ /* 0x000fe2000bf86070 */
[----:B------:R-:W-:Y:S01]  /*0690*/  IMAD R67, R5, UR11, R4 ;  /* 0x0000000b05437c24 */ /* 0x000fe2000f8e0204 */
[----:B------:R-:W-:Y:S01]  /*06a0*/  SHF.R.S32.HI R15, RZ, 0x1f, R0 ;  /* 0x0000001fff0f7819 */ /* 0x000fe20000011400 */
[----:B-1----:R-:W-:Y:S01]  /*06b0*/  @P1 IMAD R4, R53, R10, RZ ;  /* 0x0000000a35041224 */ /* 0x002fe200078e02ff */
[----:B------:R-:W1:Y:S01]  /*06c0*/  @!P5 LDC.64 R12, c[0x0][0x288] ;  /* 0x0000a200ff0cdb82 */ /* 0x000e620000000a00 */
[----:B------:R-:W-:Y:S02]  /*06d0*/  @P1 MOV R66, R64 ;  /* 0x0000004000421202 */ /* 0x000fe40000000f00 */
[C---:B------:R-:W-:Y:S01]  /*06e0*/  IADD3 R26, R58.reuse, 0xa0, RZ ;  /* 0x000000a03a1a7810 */ /* 0x040fe20007ffe0ff */
[C---:B------:R-:W-:Y:S01]  /*06f0*/  @P1 IMAD R11, R58.reuse, R11, R4 ;  /* 0x0000000b3a0b1224 */ /* 0x040fe200078e0204 */
[----:B------:R-:W-:Y:S01]  /*0700*/  IADD3 R67, R65, R67, RZ ;  /* 0x0000004341437210 */ /* 0x000fe20007ffe0ff */
[----:B----4-:R-:W-:Y:S01]  /*0710*/  @!P0 IMAD R8, R9, R2, RZ ;  /* 0x0000000209088224 */ /* 0x010fe200078e02ff */
[----:B------:R-:W-:Y:S01]  /*0720*/  ISETP.GE.AND.EX P4, PT, R15, UR19, PT, P4 ;  /* 0x000000130f007c0c */ /* 0x000fe2000bf86340 */
[----:B------:R-:W4:Y:S01]  /*0730*/  @!P0 LDC.64 R4, c[0x0][0x230] ;  /* 0x00008c00ff048b82 */ /* 0x000f220000000a00 */
[----:B------:R-:W-:Y:S01]  /*0740*/  @!P0 MOV R18, R64 ;  /* 0x0000004000128202 */ /* 0x000fe20000000f00 */
[----:B------:R-:W-:Y:S01]  /*0750*/  @P1 IMAD.WIDE.U32 R16, R58, R10, R66 ;  /* 0x0000000a3a101225 */ /* 0x000fe200078e0042 */
[----:B------:R-:W-:-:S02]  /*0760*/  @!P0 MOV R19, R67 ;  /* 0x0000004300138202 */ /* 0x000fc40000000f00 */
[----:B------:R-:W-:Y:S02]  /*0770*/  CS2R R32, SRZ ;  /* 0x0000000000207805 */ /* 0x000fe4000001ff00 */
[----:B------:R-:W-:Y:S01]  /*0780*/  ISETP.GT.U32.OR P4, PT, R59, 0xdf, P4 ;  /* 0x000000df3b00780c */ /* 0x000fe20002784470 */
[----:B------:R-:W-:Y:S01]  /*0790*/  @!P0 IMAD R29, R27, R3, R8 ;  /* 0x000000031b1d8224 */ /* 0x000fe200078e0208 */
[----:B------:R-:W-:Y:S01]  /*07a0*/  @P1 IADD3 R3, R17, R11, RZ ;  /* 0x0000000b11031210 */ /* 0x000fe20007ffe0ff */
[----:B------:R-:W-:Y:S01]  /*07b0*/  @!P0 IMAD.WIDE.U32 R18, R27, R2, R18 ;  /* 0x000000021b128225 */ /* 0x000fe200078e0012 */
[----:B------:R-:W4:Y:S01]  /*07c0*/  @!P5 LDC.64 R10, c[0x0][0x230] ;  /* 0x00008c00ff0adb82 */ /* 0x000f220000000a00 */
[C---:B------:R-:W-:Y:S01]  /*07d0*/  @P1 SHF.L.U32 R27, R16.reuse, 0x2, RZ ;  /* 0x00000002101b1819 */ /* 0x040fe200000006ff */
[----:B------:R-:W-:Y:S01]  /*07e0*/  ULDC.64 UR10, c[0x0][0x248] ;  /* 0x00009200000a7ab9 */ /* 0x000fe20000000a00 */
[----:B------:R-:W-:Y:S02]  /*07f0*/  @P1 SHF.L.U64.HI R24, R16, 0x2, R3 ;  /* 0x0000000210181819 */ /* 0x000fe40000010203 */
[----:B------:R-:W-:-:S02]  /*0800*/  @!P0 IADD3 R17, R19, R29, RZ ;  /* 0x0000001d13118210 */ /* 0x000fc40007ffe0ff */
[----:B------:R-:W-:Y:S02]  /*0810*/  CS2R R28, SRZ ;  /* 0x00000000001c7805 */ /* 0x000fe4000001ff00 */
[C---:B------:R-:W-:Y:S01]  /*0820*/  @!P0 SHF.L.U32 R19, R18.reuse, 0x2, RZ ;  /* 0x0000000212138819 */ /* 0x040fe200000006ff */
[----:B------:R-:W4:Y:S01]  /*0830*/  @!P5 LDC.64 R8, c[0x0][0x228] ;  /* 0x00008a00ff08db82 */ /* 0x000f220000000a00 */
[----:B--2---:R-:W-:Y:S01]  /*0840*/  @P1 IADD3 R22, P3, R27, R22, RZ ;  /* 0x000000161b161210 */ /* 0x004fe20007f7e0ff */
[----:B-1----:R-:W-:Y:S01]  /*0850*/  @!P5 IMAD R25, R25, R12, RZ ;  /* 0x0000000c1919d224 */ /* 0x002fe200078e02ff */
[----:B------:R-:W-:Y:S02]  /*0860*/  @!P0 SHF.L.U64.HI R18, R18, 0x2, R17 ;  /* 0x0000000212128819 */ /* 0x000fe40000010211 */
[----:B------:R-:W-:Y:S01]  /*0870*/  @!P5 MOV R16, R64 ;  /* 0x000000400010d202 */ /* 0x000fe20000000f00 */
[----:B------:R-:W-:Y:S01]  /*0880*/  @!P5 IMAD R25, R14, R13, R25 ;  /* 0x0000000d0e19d224 */ /* 0x000fe200078e0219 */
[----:B------:R-:W-:Y:S01]  /*0890*/  @!P5 MOV R17, R67 ;  /* 0x000000430011d202 */ /* 0x000fe20000000f00 */
[----:B------:R-:W1:Y:S01]  /*08a0*/  @!P4 LDC.64 R2, c[0x0][0x288] ;  /* 0x0000a200ff02cb82 */ /* 0x000e620000000a00 */
[----:B------:R-:W-:-:S02]  /*08b0*/  @P1 IADD3.X R23, R24, R23, RZ, P3, !PT ;  /* 0x0000001718171210 */ /* 0x000fc40001ffe4ff */
[----:B0-----:R-:W-:Y:S01]  /*08c0*/  @P1 IADD3 R20, P6, R27, R20, RZ ;  /* 0x000000141b141210 */ /* 0x001fe20007fde0ff */
[----:B------:R-:W-:Y:S01]  /*08d0*/  @!P5 IMAD.WIDE.U32 R16, R14, R12, R16 ;  /* 0x0000000c0e10d225 */ /* 0x000fe200078e0010 */
[C---:B---3--:R-:W-:Y:S02]  /*08e0*/  @!P0 IADD3 R6, P3, R19.reuse, R6, RZ ;  /* 0x0000000613068210 */ /* 0x048fe40007f7e0ff */
[----:B------:R-:W-:Y:S02]  /*08f0*/  IADD3 R27, R58, 0x80, RZ ;  /* 0x000000803a1b7810 */ /* 0x000fe40007ffe0ff */
[----:B----4-:R-:W-:Y:S02]  /*0900*/  @!P0 IADD3 R12, P2, R19, R4, RZ ;  /* 0x00000004130c8210 */ /* 0x010fe40007f5e0ff */
[----:B------:R-:W-:Y:S02]  /*0910*/  @!P0 IADD3.X R7, R18, R7, RZ, P3, !PT ;  /* 0x0000000712078210 */ /* 0x000fe40001ffe4ff */
[----:B------:R-:W-:-:S02]  /*0920*/  ISETP.GE.U32.AND P3, PT, R27, UR18, PT ;  /* 0x000000121b007c0c */ /* 0x000fc4000bf66070 */
[----:B------:R-:W-:Y:S02]  /*0930*/  SHF.R.S32.HI R37, RZ, 0x1f, R27 ;  /* 0x0000001fff257819 */ /* 0x000fe4000001141b */
[----:B------:R-:W-:Y:S02]  /*0940*/  @!P0 IADD3.X R13, R18, R5, RZ, P2, !PT ;  /* 0x00000005120d8210 */ /* 0x000fe400017fe4ff */
[----:B------:R-:W-:Y:S01]  /*0950*/  @!P5 IADD3 R17, R17, R25, RZ ;  /* 0x000000191111d210 */ /* 0x000fe20007ffe0ff */
[----:B------:R-:W0:Y:S01]  /*0960*/  @!P4 LDC.64 R18, c[0x0][0x228] ;  /* 0x00008a00ff12cb82 */ /* 0x000e220000000a00 */
[C---:B------:R-:W-:Y:S01]  /*0970*/  @!P5 SHF.L.U32 R5, R16.reuse, 0x2, RZ ;  /* 0x000000021005d819 */ /* 0x040fe200000006ff */
[----:B------:R2:W5:Y:S01]  /*0980*/  @!P0 LDG.E.64 R28, desc[UR12][R12.64] ;  /* 0x0000000c0c1c8981 */ /* 0x000562000c1e1b00 */
[----:B------:R-:W-:Y:S01]  /*0990*/  ISETP.GE.AND.EX P3, PT, R37, UR19, PT, P3 ;  /* 0x0000001325007c0c */ /* 0x000fe2000bf66330 */
[----:B-1----:R-:W-:Y:S01]  /*09a0*/  @!P4 IMAD R15, R15, R2, RZ ;  /* 0x000000020f0fc224 */ /* 0x002fe200078e02ff */
[----:B------:R-:W-:-:S02]  /*09b0*/  @!P5 SHF.L.U64.HI R16, R16, 0x2, R17 ;  /* 0x000000021010d819 */ /* 0x000fc40000010211 */
[----:B------:R-:W-:Y:S01]  /*09c0*/  @!P5 IADD3 R10, P2, R5, R10, RZ ;  /* 0x0000000a050ad210 */ /* 0x000fe20007f5e0ff */
[----:B------:R-:W-:Y:S01]  /*09d0*/  @!P4 IMAD R17, R0, R3, R15 ;  /* 0x000000030011c224 */ /* 0x000fe200078e020f */
[----:B------:R-:W-:Y:S01]  /*09e0*/  ISETP.GT.U32.OR P3, PT, R59, 0xdf, P3 ;  /* 0x000000df3b00780c */ /* 0x000fe20001f64470 */
[----:B------:R-:W1:Y:S01]  /*09f0*/  @!P4 LDC.64 R14, c[0x0][0x230] ;  /* 0x00008c00ff0ecb82 */ /* 0x000e620000000a00 */
[----:B------:R-:W-:Y:S02]  /*0a00*/  @!P5 IADD3.X R11, R16, R11, RZ, P2, !PT ;  /* 0x0000000b100bd210 */ /* 0x000fe400017fe4ff */
[----:B------:R-:W-:Y:S02]  /*0a10*/  ISETP.GE.U32.AND P2, PT, R26, UR18, PT ;  /* 0x000000121a007c0c */ /* 0x000fe4000bf46070 */
[----:B------:R-:W-:Y:S01]  /*0a20*/  SHF.R.S32.HI R35, RZ, 0x1f, R26 ;  /* 0x0000001fff237819 */ /* 0x000fe2000001141a */
[----:B------:R-:W5:Y:S01]  /*0a30*/  @!P5 LDG.E.64 R32, desc[UR12][R10.64] ;  /* 0x0000000c0a20d981 */ /* 0x000f62000c1e1b00 */
[----:B------:R-:W-:-:S02]  /*0a40*/  @P1 IADD3.X R21, R24, R21, RZ, P6, !PT ;  /* 0x0000001518151210 */ /* 0x000fc400037fe4ff */
[----:B------:R-:W-:Y:S02]  /*0a50*/  @!P5 IADD3 R8, P6, R5, R8, RZ ;  /* 0x000000080508d210 */ /* 0x000fe40007fde0ff */
[----:B------:R-:W-:Y:S01]  /*0a60*/  @!P4 MOV R4, R64 ;  /* 0x000000400004c202 */ /* 0x000fe20000000f00 */
[----:B------:R-:W3:Y:S01]  /*0a70*/  @!P3 LDC.64 R30, c[0x0][0x288] ;  /* 0x0000a200ff1ebb82 */ /* 0x000ee20000000a00 */
[----:B------:R-:W-:Y:S02]  /*0a80*/  @!P4 MOV R5, R67 ;  /* 0x000000430005c202 */ /* 0x000fe40000000f00 */
[----:B------:R-:W-:Y:S02]  /*0a90*/  ISETP.GE.AND.EX P2, PT, R35, UR19, PT, P2 ;  /* 0x0000001323007c0c */ /* 0x000fe4000bf46320 */
[----:B------:R-:W-:Y:S01]  /*0aa0*/  @!P5 IADD3.X R9, R16, R9, RZ, P6, !PT ;  /* 0x000000091009d210 */ /* 0x000fe200037fe4ff */
[----:B------:R-:W-:Y:S01]  /*0ab0*/  @!P4 IMAD.WIDE.U32 R2, R0, R2, R4 ;  /* 0x000000020002c225 */ /* 0x000fe200078e0004 */
[----:B------:R-:W-:-:S02]  /*0ac0*/  ISETP.GT.U32.OR P2, PT, R59, 0xdf, P2 ;  /* 0x000000df3b00780c */ /* 0x000fc40001744470 */
[----:B------:R-:W-:Y:S02]  /*0ad0*/  CS2R R4, SRZ ;  /* 0x0000000000047805 */ /* 0x000fe4000001ff00 */
[----:B------:R-:W-:-:S04]  /*0ae0*/  IADD3 R0, R58, 0xe0, RZ ;  /* 0x000000e03a007810 */ /* 0x000fc80007ffe0ff */
[----:B--2---:R-:W-:Y:S01]  /*0af0*/  SHF.R.S32.HI R12, RZ, 0x1f, R0 ;  /* 0x0000001fff0c7819 */ /* 0x004fe20000011400 */
[----:B------:R2:W5:Y:S01]  /*0b00*/  @!P0 LDG.E.64 R4, desc[UR12][R6.64] ;  /* 0x0000000c06048981 */ /* 0x000562000c1e1b00 */
[----:B------:R-:W-:-:S04]  /*0b10*/  ISETP.GE.U32.AND P0, PT, R0, UR18, PT ;  /* 0x0000001200007c0c */ /* 0x000fc8000bf06070 */
[----:B------:R-:W-:Y:S01]  /*0b20*/  ISETP.GE.AND.EX P0, PT, R12, UR19, PT, P0 ;  /* 0x000000130c007c0c */ /* 0x000fe2000bf06300 */
[----:B------:R-:W-:Y:S01]  /*0b30*/  UIMAD.WIDE UR10, UR9, 0x8, UR10 ;  /* 0x00000008090a78a5 */ /* 0x000fe2000f8e020a */
[----:B------:R-:W4:Y:S01]  /*0b40*/  @!P2 LDC.64 R12, c[0x0][0x288] ;  /* 0x0000a200ff0cab82 */ /* 0x000f220000000a00 */
[----:B--2---:R-:W-:Y:S01]  /*0b50*/  CS2R R6, SRZ ;  /* 0x0000000000067805 */ /* 0x004fe2000001ff00 */
[----:B---3--:R-:W-:Y:S01]  /*0b60*/  @!P3 IMAD R36, R37, R30, RZ ;  /* 0x0000001e2524b224 */ /* 0x008fe200078e02ff */
[----:B------:R-:W-:Y:S02]  /*0b70*/  @!P4 IADD3 R3, R3, R17, RZ ;  /* 0x000000110303c210 */ /* 0x000fe40007ffe0ff */
[----:B------:R-:W-:-:S03]  /*0b80*/  @!P4 SHF.L.U32 R39, R2, 0x2, RZ ;  /* 0x000000020227c819 */ /* 0x000fc600000006ff */
[----:B------:R-:W2:Y:S01]  /*0b90*/  @!P2 LDC.64 R44, c[0x0][0x230] ;  /* 0x00008c00ff2cab82 */ /* 0x000ea20000000a00 */
[----:B------:R3:W5:Y:S01]  /*0ba0*/  @!P5 LDG.E.64 R6, desc[UR12][R8.64] ;  /* 0x0000000c0806d981 */ /* 0x000762000c1e1b00 */
[----:B------:R-:W-:Y:S01]  /*0bb0*/  @!P3 IMAD R37, R27, R31, R36 ;  /* 0x0000001f1b25b224 */ /* 0x000fe200078e0224 */
[----:B------:R-:W-:Y:S02]  /*0bc0*/  @!P4 SHF.L.U64.HI R34, R2, 0x2, R3 ;  /* 0x000000020222c819 */ /* 0x000fe40000010203 */
[----:B-1----:R-:W-:Y:S02]  /*0bd0*/  @!P4 IADD3 R14, P5, R39, R14, RZ ;  /* 0x0000000e270ec210 */ /* 0x002fe40007fbe0ff */
[----:B------:R-:W-:Y:S01]  /*0be0*/  IADD3 R24, R58, 0xc0, RZ ;  /* 0x000000c03a187810 */ /* 0x000fe20007ffe0ff */
[----:B------:R-:W1:Y:S01]  /*0bf0*/  @!P3 LDC.64 R16, c[0x0][0x230] ;  /* 0x00008c00ff10bb82 */ /* 0x000e620000000a00 */
[----:B---3--:R-:W-:Y:S02]  /*0c00*/  @!P3 MOV R8, R64 ;  /* 0x000000400008b202 */ /* 0x008fe40000000f00 */
[----:B------:R-:W-:Y:S01]  /*0c10*/  @!P3 MOV R9, R67 ;  /* 0x000000430009b202 */ /* 0x000fe20000000f00 */
[----:B----4-:R-:W-:-:S04]  /*0c20*/  @!P2 IMAD R35, R35, R12, RZ ;  /* 0x0000000c2323a224 */ /* 0x010fc800078e02ff */
[----:B------:R-:W3:Y:S01]  /*0c30*/  @!P3 LDC.64 R2, c[0x0][0x228] ;  /* 0x00008a00ff02bb82 */ /* 0x000ee20000000a00 */
[----:B------:R-:W-:Y:S01]  /*0c40*/  @!P3 IMAD.WIDE.U32 R30, R27, R30, R8 ;  /* 0x0000001e1b1eb225 */ /* 0x000fe200078e0008 */
[----:B------:R-:W-:Y:S02]  /*0c50*/  @!P4 IADD3.X R15, R34, R15, RZ, P5, !PT ;  /* 0x0000000f220fc210 */ /* 0x000fe40002ffe4ff */
[----:B0-----:R-:W-:Y:S02]  /*0c60*/  @!P4 IADD3 R18, P5, R39, R18, RZ ;  /* 0x000000122712c210 */ /* 0x001fe40007fbe0ff */
[----:B------:R-:W-:Y:S02]  /*0c70*/  @!P3 IADD3 R27, R31, R37, RZ ;  /* 0x000000251f1bb210 */ /* 0x000fe40007ffe0ff */
[----:B------:R-:W-:Y:S01]  /*0c80*/  ISETP.GE.U32.AND P6, PT, R24, UR18, PT ;  /* 0x0000001218007c0c */ /* 0x000fe2000bfc6070 */
[----:B------:R-:W0:Y:S01]  /*0c90*/  @!P2 LDC.64 R46, c[0x0][0x228] ;  /* 0x00008a00ff2eab82 */ /* 0x000e220000000a00 */
[----:B------:R-:W-:Y:S01]  /*0ca0*/  @!P3 SHF.L.U64.HI R36, R30, 0x2, R27 ;  /* 0x000000021e24b819 */ /* 0x000fe2000001021b */
[----:B------:R-:W-:Y:S01]  /*0cb0*/  @!P2 IMAD R27, R26, R13, R35 ;  /* 0x0000000d1a1ba224 */ /* 0x000fe200078e0223 */
[----:B------:R-:W-:-:S02]  /*0cc0*/  SHF.R.S32.HI R25, RZ, 0x1f, R24 ;  /* 0x0000001fff197819 */ /* 0x000fc40000011418 */
[----:B------:R-:W-:Y:S02]  /*0cd0*/  @!P4 IADD3.X R19, R34, R19, RZ, P5, !PT ;  /* 0x000000132213c210 */ /* 0x000fe40002ffe4ff */
[----:B------:R-:W-:Y:S02]  /*0ce0*/  MOV R34, UR10 ;  /* 0x0000000a00227c02 */ /* 0x000fe40008000f00 */
[----:B------:R-:W-:Y:S02]  /*0cf0*/  MOV R35, UR11 ;  /* 0x0000000b00237c02 */ /* 0x000fe40008000f00 */
[----:B------:R-:W-:-:S04]  /*0d00*/  ISETP.GE.AND.EX P6, PT, R25, UR19, PT, P6 ;  /* 0x0000001319007c0c */ /* 0x000fc8000bfc6360 */
[----:B------:R-:W4:Y:S01]  /*0d10*/  LDG.E.64 R34, desc[UR12][R34.64] ;  /* 0x0000000c22227981 */ /* 0x000f22000c1e1b00 */
[C---:B------:R-:W-:Y:S02]  /*0d20*/  ISETP.GT.U32.OR P6, PT, R59.reuse, 0xdf, P6 ;  /* 0x000000df3b00780c */ /* 0x040fe400037c4470 */
[----:B------:R-:W-:Y:S02]  /*0d30*/  ISETP.GT.U32.OR P0, PT, R59, 0xdf, P0 ;  /* 0x000000df3b00780c */ /* 0x000fe40000704470 */
[----:B------:R-:W-:-:S09]  /*0d40*/  @!P3 SHF.L.U32 R9, R30, 0x2, RZ ;  /* 0x000000021e09b819 */ /* 0x000fd200000006ff */
[----:B------:R-:W2:Y:S01]  /*0d50*/  @!P6 LDC.64 R10, c[0x0][0x288] ;  /* 0x0000a200ff0aeb82 */ /* 0x000ea20000000a00 */
[C---:B-1----:R-:W-:Y:S02]  /*0d60*/  @!P3 IADD3 R16, P5, R9.reuse, R16, RZ ;  /* 0x000000100910b210 */ /* 0x042fe40007fbe0ff */
[----:B------:R-:W-:Y:S02]  /*0d70*/  @!P2 MOV R30, R64 ;  /* 0x00000040001ea202 */ /* 0x000fe40000000f00 */
[----:B------:R-:W-:Y:S02]  /*0d80*/  @!P2 MOV R31, R67 ;  /* 0x00000043001fa202 */ /* 0x000fe40000000f00 */
[----:B------:R-:W-:Y:S01]  /*0d90*/  @!P3 IADD3.X R17, R36, R17, RZ, P5, !PT ;  /* 0x000000112411b210 */ /* 0x000fe20002ffe4ff */
[----:B------:R-:W1:Y:S01]  /*0da0*/  @!P6 LDC.64 R48, c[0x0][0x230] ;  /* 0x00008c00ff30eb82 */ /* 0x000e620000000a00 */
[----:B---3--:R-:W-:Y:S01]  /*0db0*/  @!P3 IADD3 R2, P5, R9, R2, RZ ;  /* 0x000000020902b210 */ /* 0x008fe20007fbe0ff */
[----:B------:R-:W-:-:S06]  /*0dc0*/  @!P2 IMAD.WIDE.U32 R12, R26, R12, R30 ;  /* 0x0000000c1a0ca225 */ /* 0x000fcc00078e001e */
[----:B------:R-:W3:Y:S01]  /*0dd0*/  @!P0 LDC.64 R8, c[0x0][0x288] ;  /* 0x0000a200ff088b82 */ /* 0x000ee20000000a00 */
[----:B------:R-:W-:Y:S02]  /*0de0*/  @!P2 IADD3 R13, R13, R27, RZ ;  /* 0x0000001b0d0da210 */ /* 0x000fe40007ffe0ff */
[----:B------:R-:W-:Y:S02]  /*0df0*/  @!P3 IADD3.X R3, R36, R3, RZ, P5, !PT ;  /* 0x000000032403b210 */ /* 0x000fe40002ffe4ff */
[C---:B------:R-:W-:Y:S01]  /*0e00*/  @!P2 SHF.L.U64.HI R26, R12.reuse, 0x2, R13 ;  /* 0x000000020c1aa819 */ /* 0x040fe2000001020d */
[----:B--2---:R-:W-:Y:S01]  /*0e10*/  @!P6 IMAD R27, R25, R10, RZ ;  /* 0x0000000a191be224 */ /* 0x004fe200078e02ff */
[----:B------:R-:W-:Y:S01]  /*0e20*/  @!P2 SHF.L.U32 R25, R12, 0x2, RZ ;  /* 0x000000020c19a819 */ /* 0x000fe200000006ff */
[----:B------:R-:W2:Y:S01]  /*0e30*/  @!P6 LDC.64 R36, c[0x0][0x228] ;  /* 0x00008a00ff24eb82 */ /* 0x000ea20000000a00 */
[----:B------:R-:W-:Y:S02]  /*0e40*/  @!P6 MOV R12, R64 ;  /* 0x00000040000ce202 */ /* 0x000fe40000000f00 */
[----:B------:R-:W-:Y:S01]  /*0e50*/  @!P6 MOV R13, R67 ;  /* 0x00000043000de202 */ /* 0x000fe20000000f00 */
[----:B------:R-:W-:-:S02]  /*0e60*/  @!P6 IMAD R27, R24, R11, R27 ;  /* 0x0000000b181be224 */ /* 0x000fc400078e021b */
[----:B------:R-:W-:Y:S02]  /*0e70*/  @!P6 IMAD.WIDE.U32 R10, R24, R10, R12 ;  /* 0x0000000a180ae225 */ /* 0x000fe400078e000c */
[----:B------:R-:W2:Y:S01]  /*0e80*/  @!P0 LDC.64 R38, c[0x0][0x230] ;  /* 0x00008c00ff268b82 */ /* 0x000ea20000000a00 */
[----:B------:R-:W-:Y:S02]  /*0e90*/  SHF.R.S32.HI R13, RZ, 0x1f, R0 ;  /* 0x0000001fff0d7819 */ /* 0x000fe40000011400 */
[----:B------:R-:W-:Y:S02]  /*0ea0*/  @!P2 IADD3 R44, P5, R25, R44, RZ ;  /* 0x0000002c192ca210 */ /* 0x000fe40007fbe0ff */
[----:B------:R-:W-:Y:S01]  /*0eb0*/  @!P6 IADD3 R11, R11, R27, RZ ;  /* 0x0000001b0b0be210 */ /* 0x000fe20007ffe0ff */
[----:B---3--:R-:W-:Y:S02]  /*0ec0*/  @!P0 IMAD R24, R13, R8, RZ ;  /* 0x000000080d188224 */ /* 0x008fe400078e02ff */
[----:B------:R-:W3:Y:S01]  /*0ed0*/  @!P0 LDC.64 R40, c[0x0][0x228] ;  /* 0x00008a00ff288b82 */ /* 0x000ee20000000a00 */
        /* <DEDUP_REMOVED lines=11> */
[----:B--2---:R-:W-:Y:S02]  /*0f90*/  @!P6 IADD3 R36, P5, R13, R36, RZ ;  /* 0x000000240d24e210 */ /* 0x004fe40007fbe0ff */
[----:B------:R-:W-:Y:S02]  /*0fa0*/  @!P0 IADD3 R11, R9, R25, RZ ;  /* 0x00000019090b8210 */ /* 0x000fe40007ffe0ff */
[----:B------:R-:W-:Y:S02]  /*0fb0*/  @!P0 SHF.L.U32 R9, R8, 0x2, RZ ;  /* 0x0000000208098819 */ /* 0x000fe400000006ff */
[----:B------:R-:W-:Y:S02]  /*0fc0*/  @!P6 IADD3.X R37, R12, R37, RZ, P5, !PT ;  /* 0x000000250c25e210 */ /* 0x000fe40002ffe4ff */
[----:B------:R-:W-:-:S02]  /*0fd0*/  @!P0 SHF.L.U64.HI R8, R8, 0x2, R11 ;  /* 0x0000000208088819 */ /* 0x000fc4000001020b */
[----:B------:R-:W-:-:S04]  /*0fe0*/  @!P0 IADD3 R38, P5, R9, R38, RZ ;  /* 0x0000002609268210 */ /* 0x000fc80007fbe0ff */
[C---:B------:R-:W-:Y:S02]  /*0ff0*/  @!P0 IADD3.X R39, R8.reuse, R39, RZ, P5, !PT ;  /* 0x0000002708278210 */ /* 0x040fe40002ffe4ff */
[----:B---3--:R-:W-:Y:S02]  /*1000*/  @!P0 IADD3 R40, P5, R9, R40, RZ ;  /* 0x0000002809288210 */ /* 0x008fe40007fbe0ff */
[----:B------:R-:W-:Y:S02]  /*1010*/  CS2R R30, SRZ ;  /* 0x00000000001e7805 */ /* 0x000fe4000001ff00 */
[----:B------:R-:W-:Y:S02]  /*1020*/  CS2R R26, SRZ ;  /* 0x00000000001a7805 */ /* 0x000fe4000001ff00 */
[----:B------:R-:W-:Y:S02]  /*1030*/  CS2R R24, SRZ ;  /* 0x0000000000187805 */ /* 0x000fe4000001ff00 */
[----:B------:R-:W-:-:S02]  /*1040*/  @!P0 IADD3.X R41, R8, R41, RZ, P5, !PT ;  /* 0x0000002908298210 */ /* 0x000fc40002ffe4ff */
[----:B------:R-:W-:Y:S01]  /*1050*/  CS2R R8, SRZ ;  /* 0x0000000000087805 */ /* 0x000fe2000001ff00 */
[----:B------:R0:W5:Y:S05]  /*1060*/  @P1 LDG.E.64 R30, desc[UR12][R22.64] ;  /* 0x0000000c161e1981 */ /* 0x00016a000c1e1b00 */
[----:B------:R1:W5:Y:S04]  /*1070*/  @P1 LDG.E.64 R8, desc[UR12][R20.64] ;  /* 0x0000000c14081981 */ /* 0x000368000c1e1b00 */
[----:B------:R2:W5:Y:S01]  /*1080*/  @!P4 LDG.E.64 R26, desc[UR12][R14.64] ;  /* 0x0000000c0e1ac981 */ /* 0x000562000c1e1b00 */
[----:B0-----:R-:W-:-:S03]  /*1090*/  CS2R R22, SRZ ;  /* 0x0000000000167805 */ /* 0x001fc6000001ff00 */
[----:B------:R0:W5:Y:S01]  /*10a0*/  @!P3 LDG.E.64 R24, desc[UR12][R16.64] ;  /* 0x0000000c1018b981 */ /* 0x000162000c1e1b00 */
[----:B-1----:R-:W-:-:S03]  /*10b0*/  CS2R R20, SRZ ;  /* 0x0000000000147805 */ /* 0x002fc6000001ff00 */
[----:B------:R-:W5:Y:S01]  /*10c0*/  @!P2 LDG.E.64 R22, desc[UR12][R44.64] ;  /* 0x0000000c2c16a981 */ /* 0x000f62000c1e1b00 */
[----:B--2---:R-:W-:-:S03]  /*10d0*/  CS2R R14, SRZ ;  /* 0x00000000000e7805 */ /* 0x004fc6000001ff00 */
[----:B------:R-:W5:Y:S01]  /*10e0*/  @!P6 LDG.E.64 R20, desc[UR12][R48.64] ;  /* 0x0000000c3014e981 */ /* 0x000f62000c1e1b00 */
[----:B0-----:R-:W-:-:S03]  /*10f0*/  CS2R R16, SRZ ;  /* 0x0000000000107805 */ /* 0x001fc6000001ff00 */
[----:B------:R-:W5:Y:S04]  /*1100*/  @!P2 LDG.E.64 R14, desc[UR12][R46.64] ;  /* 0x0000000c2e0ea981 */ /* 0x000f68000c1e1b00 */
[----:B------:R-:W5:Y:S01]  /*1110*/  @!P6 LDG.E.64 R16, desc[UR12][R36.64] ;  /* 0x0000000c2410e981 */ /* 0x000f62000c1e1b00 */
[----:B------:R-:W-:Y:S02]  /*1120*/  CS2R R12, SRZ ;  /* 0x00000000000c7805 */ /* 0x000fe4000001ff00 */
[----:B------:R-:W-:-:S04]  /*1130*/  CS2R R10, SRZ ;  /* 0x00000000000a7805 */ /* 0x000fc8000001ff00 */
[----:B------:R0:W5:Y:S04]  /*1140*/  @!P3 LDG.E.64 R12, desc[UR12][R2.64] ;  /* 0x0000000c020cb981 */ /* 0x000168000c1e1b00 */
[----:B------:R1:W5:Y:S01]  /*1150*/  @!P4 LDG.E.64 R10, desc[UR12][R18.64] ;  /* 0x0000000c120ac981 */ /* 0x000362000c1e1b00 */
[----:B0-----:R-:W-:Y:S01]  /*1160*/  HFMA2.MMA R3, -RZ, RZ, 0, 0 ;  /* 0x00000000ff037435 */ /* 0x001fe200000001ff */
[----:B------:R-:W-:Y:S02]  /*1170*/  MOV R2, RZ ;  /* 0x000000ff00027202 */ /* 0x000fe40000000f00 */
[----:B-1----:R-:W-:-:S07]  /*1180*/  CS2R R18, SRZ ;  /* 0x0000000000127805 */ /* 0x002fce000001ff00 */
[----:B------:R0:W5:Y:S04]  /*1190*/  @!P0 LDG.E.64 R2, desc[UR12][R38.64] ;  /* 0x0000000c26028981 */ /* 0x000168000c1e1b00 */
[----:B------:R0:W5:Y:S01]  /*11a0*/  @!P0 LDG.E.64 R18, desc[UR12][R40.64] ;  /* 0x0000000c28128981 */ /* 0x000162000c1e1b00 */
[----:B------:R-:W-:Y:S01]  /*11b0*/  UMOV UR14, 0x3f800000 ;  /* 0x3f800000000e7882 */ /* 0x000fe20000000000 */
[----:B------:R-:W-:Y:S01]  /*11c0*/  BSSY B0, `(.L_x_1646) ;  /* 0x0000020000007945 */ /* 0x000fe20003800000 */
[----:B------:R-:W-:Y:S02]  /*11d0*/  CS2R R56, SRZ ;  /* 0x0000000000387805 */ /* 0x000fe4000001ff00 */
[----:B------:R-:W-:Y:S02]  /*11e0*/  CS2R R54, SRZ ;  /* 0x0000000000367805 */ /* 0x000fe4000001ff00 */
        /* <DEDUP_REMOVED lines=8> */
[----:B------:R-:W1:Y:S02]  /*1270*/  @P0 MUFU.RSQ R0, R0 ;  /* 0x0000000000000308 */ /* 0x000e640000001400 */
        /* <DEDUP_REMOVED lines=20> */
.L_x_1647:
[----:B------:R-:W-:Y:S05]  /*13c0*/  BSYNC B0 ;  /* 0x0000000000007941 */ /* 0x000fea0003800000 */
.L_x_1646:
        /* <DEDUP_REMOVED lines=29> */
.L_x_1648:
        /* <DEDUP_REMOVED lines=26> */
.L_x_1649:
        /* <DEDUP_REMOVED lines=31> */
.L_x_1650:
        /* <DEDUP_REMOVED lines=31> */
.L_x_1651:
        /* <DEDUP_REMOVED lines=11> */
[----:B------:R-:W-:Y:S01]  /*1bd0*/  FFMA.FTZ R35, R50, R32, RZ ;  /* 0x0000002032237223 */ /* 0x000fe200000100ff */
[----:B------:R-:W-:Y:S01]  /*1be0*/  MOV R25, R13 ;  /* 0x0000000d00197202 */ /* 0x000fe20000000f00 */
[----:B------:R-:W-:Y:S01]  /*1bf0*/  FMUL.FTZ R42, R42, UR14 ;  /* 0x0000000e2a2a7c20 */ /* 0x000fe20008410000 */
        /* <DEDUP_REMOVED lines=18> */
[----:B------:R-:W-:-:S04]  /*1d20*/  FMUL.FTZ R24, R12, R37 ;  /* 0x000000250c187220 */ /* 0x000fc80000410000 */
[----:B------:R-:W-:Y:S01]  /*1d30*/  FMUL.FTZ R24, R24, R25 ;  /* 0x0000001918187220 */ /* 0x000fe20000410000 */
[----:B------:R-:W-:-:S07]  /*1d40*/  FMUL.FTZ R25, R40, R61 ;  /* 0x0000003d28197220 */ /* 0x000fce0000410000 */
.L_x_1652:
[----:B------:R-:W-:Y:S01]  /*1d50*/  FMUL.FTZ R36, R24, R57 ;  /* 0x0000003918247220 */ /* 0x000fe20000410000 */
[----:B------:R-:W-:Y:S01]  /*1d60*/  FFMA.FTZ R35, R48, R31, R35 ;  /* 0x0000001f30237223 */ /* 0x000fe20000010023 */
[----:B------:R-:W-:Y:S01]  /*1d70*/  FADD.FTZ R31, R32, R31 ;  /* 0x0000001f201f7221 */ /* 0x000fe20000010000 */
[----:B------:R-:W-:Y:S01]  /*1d80*/  FFMA.FTZ R38, R49, R30, RZ ;  /* 0x0000001e31267223 */ /* 0x000fe200000100ff */
[----:B------:R-:W-:Y:S01]  /*1d90*/  FFMA.FTZ R32, R42, R36, R29 ;  /* 0x000000242a207223 */ /* 0x000fe2000001001d */
[----:B------:R-:W-:Y:S01]  /*1da0*/  FADD.FTZ R36, R33, R36 ;  /* 0x0000002421247221 */ /* 0x000fe20000010000 */
[----:B------:R-:W-:Y:S01]  /*1db0*/  FADD.FTZ R29, RZ, R30 ;  /* 0x0000001eff1d7221 */ /* 0x000fe20000010000 */
        /* <DEDUP_REMOVED lines=30> */
.L_x_1653:
[----:B------:R-:W-:Y:S01]  /*1fa0*/  FMUL.FTZ R39, R33, R57 ;  /* 0x0000003921277220 */ /* 0x000fe20000410000 */
        /* <DEDUP_REMOVED lines=9> */
[----:B------:R-:W-:Y:S01]  /*2040*/  FMUL.FTZ R22, R0, UR14 ;  /* 0x0000000e00167c20 */ /* 0x000fe20008410000 */
        /* <DEDUP_REMOVED lines=22> */
.L_x_1654:
[----:B------:R-:W-:Y:S01]  /*21b0*/  FMUL.FTZ R39, R20, R57 ;  /* 0x0000003914277220 */ /* 0x000fe20000410000 */
[----:B------:R-:W-:Y:S01]  /*21c0*/  FADD.FTZ R2, R2, -UR11 ;  /* 0x8000000b02027e21 */ /* 0x000fe20008010000 */
[----:B------:R-:W-:Y:S01]  /*21d0*/  FADD.FTZ R3, R3, -UR11 ;  /* 0x8000000b03037e21 */ /* 0x000fe20008010000 */
[----:B------:R-:W-:Y:S01]  /*21e0*/  MOV R36, R18 ;  /* 0x0000001200247202 */ /* 0x000fe20000000f00 */
[----:B------:R-:W-:Y:S01]  /*21f0*/  FFMA.FTZ R21, R22, R39, R21 ;  /* 0x0000002716157223 */ /* 0x000fe20000010015 */
[----:B------:R-:W-:Y:S01]  /*2200*/  FADD.FTZ R39, R34, R39 ;  /* 0x0000002722277221 */ /* 0x000fe20000010000 */
[----:B------:R-:W-:Y:S01]  /*2210*/  FMUL.FTZ R34, R37, R54 ;  /* 0x0000003625227220 */ /* 0x000fe20000410000 */
[----:B------:R-:W-:Y:S01]  /*2220*/  FMUL.FTZ R2, R2, UR14 ;  /* 0x0000000e02027c20 */ /* 0x000fe20008410000 */
[----:B------:R-:W-:Y:S01]  /*2230*/  FMUL.FTZ R3, R3, UR14 ;  /* 0x0000000e03037c20 */ /* 0x000fe20008410000 */
[----:B------:R-:W-:Y:S01]  /*2240*/  MOV R38, R19 ;  /* 0x0000001300267202 */ /* 0x000fe20000000f00 */
[----:B------:R-:W-:Y:S01]  /*2250*/  FFMA.FTZ R21, R0, R34, R21 ;  /* 0x0000002200157223 */ /* 0x000fe20000010015 */
[----:B------:R-:W-:Y:S01]  /*2260*/  FADD.FTZ R34, R34, R39 ;  /* 0x0000002722227221 */ /* 0x000fe20000010000 */
        /* <DEDUP_REMOVED lines=15> */
[----:B0-----:R-:W-:-:S04]  /*2360*/  FADD.FTZ R61, -R68, 1 ;  /* 0x3f800000443d7421 */ /* 0x001fc80000010100 */
[----:B------:R-:W-:Y:S01]  /*2370*/  FFMA.FTZ R61, R38, R61, 1 ;  /* 0x3f800000263d7423 */ /* 0x000fe2000001003d */
[----:B------:R-:W-:-:S04]  /*2380*/  FMUL.FTZ R38, R19, R68 ;  /* 0x0000004413267220 */ /* 0x000fc80000410000 */
[----:B------:R-:W-:-:S07]  /*2390*/  FMUL.FTZ R38, R38, R61 ;  /* 0x0000003d26267220 */ /* 0x000fce0000410000 */
.L_x_1655:
[----:B------:R-:W-:Y:S01]  /*23a0*/  FMUL.FTZ R39, R36, R57 ;  /* 0x0000003924277220 */ /* 0x000fe20000410000 */
[----:B------:R-:W-:Y:S01]  /*23b0*/  ISETP.GT.AND P0, PT, R52, 0x1e, PT ;  /* 0x0000001e3400780c */ /* 0x000fe20003f04270 */
[----:B------:R-:W-:Y:S01]  /*23c0*/  FADD.FTZ R31, R31, R26 ;  /* 0x0000001a1f1f7221 */ /* 0x000fe20000010000 */
[----:B------:R-:W-:Y:S01]  /*23d0*/  FFMA.FTZ R35, R44, R26, R35 ;  /* 0x0000001a2c237223 */ /* 0x000fe20000010023 */
[----:B------:R-:W-:Y:S01]  /*23e0*/  FFMA.FTZ R68, R2, R39, R21 ;  /* 0x0000002702447223 */ /* 0x000fe20000010015 */
[----:B------:R-:W-:Y:S01]  /*23f0*/  FMUL.FTZ R21, R38, R54 ;  /* 0x0000003626157220 */ /* 0x000fe20000410000 */
[----:B------:R-:W-:Y:S01]  /*2400*/  FADD.FTZ R39, R34, R39 ;  /* 0x0000002722277221 */ /* 0x000fe20000010000 */
[----:B------:R-:W0:Y:S01]  /*2410*/  S2UR UR17, SR_CgaCtaId ;  /* 0x00000000001179c3 */ /* 0x000e220000008800 */
[----:B------:R-:W-:Y:S01]  /*2420*/  FFMA.FTZ R30, R45, R28, R30 ;  /* 0x0000001c2d1e7223 */ /* 0x000fe2000001001e */
[----:B------:R-:W-:Y:S01]  /*2430*/  FFMA.FTZ R34, R3, R21, R68 ;  /* 0x0000001503227223 */ /* 0x000fe20000010044 */
[----:B------:R-:W-:Y:S01]  /*2440*/  FADD.FTZ R21, R21, R39 ;  /* 0x0000002715157221 */ /* 0x000fe20000010000 */
[----:B------:R-:W-:Y:S01]  /*2450*/  FFMA.FTZ R35, R42, R24, R35 ;  /* 0x000000182a237223 */ /* 0x000fe20000010023 */
[----:B------:R-:W-:Y:S01]  /*2460*/  FFMA.FTZ R30, R43, R27, R30 ;  /* 0x0000001b2b1e7223 */ /* 0x000fe2000001001e */
[----:B------:R-:W-:Y:S01]  /*2470*/  UMOV UR11, 0x400 ;  /* 0x00000400000b7882 */ /* 0x000fe20000000000 */
[----:B------:R-:W1:Y:S01]  /*2480*/  SHFL.DOWN PT, R39, R34, 0x1, 0x1f ;  /* 0x08201f0022277f89 */ /* 0x000e6200000e0000 */
[----:B------:R-:W-:Y:S01]  /*2490*/  UIADD3 UR10, UR11, 0x50, URZ ;  /* 0x000000500b0a7890 */ /* 0x000fe2000fffe03f */
[----:B------:R-:W-:Y:S01]  /*24a0*/  FFMA.FTZ R30, R41, R25, R30 ;  /* 0x00000019291e7223 */ /* 0x000fe2000001001e */
[----:B------:R-:W-:Y:S01]  /*24b0*/  FFMA.FTZ R35, R40, R33, R35 ;  /* 0x0000002128237223 */ /* 0x000fe20000010023 */
[----:B------:R-:W2:Y:S01]  /*24c0*/  SHFL.DOWN PT, R68, R21, 0x1, 0x1f ;  /* 0x08201f0015447f89 */ /* 0x000ea200000e0000 */
[C---:B------:R-:W-:Y:S01]  /*24d0*/  ISETP.NE.AND P2, PT, R59.reuse, RZ, PT ;  /* 0x000000ff3b00720c */ /* 0x040fe20003f45270 */
[----:B------:R-:W-:Y:S01]  /*24e0*/  BSSY B0, `(.L_x_1656) ;  /* 0x000003f000007945 */ /* 0x000fe20003800000 */
[----:B------:R-:W-:Y:S01]  /*24f0*/  FFMA.FTZ R35, R22, R20, R35 ;  /* 0x0000001416237223 */ /* 0x000fe20000010023 */
[----:B------:R-:W-:Y:S01]  /*2500*/  ISETP.GT.U32.AND P3, PT, R59, 0x6, PT ;  /* 0x000000063b00780c */ /* 0x000fe20003f64070 */
        /* <DEDUP_REMOVED lines=15> */
[----:B------:R-:W-:Y:S01]  /*2600*/  FADD.FTZ R68, R29, R28 ;  /* 0x0000001c1d447221 */ /* 0x000fe20000010000 */
[----:B------:R-:W-:Y:S01]  /*2610*/  FADD.FTZ R28, R31, R24 ;  /* 0x000000181f1c7221 */ /* 0x000fe20000010000 */
[----:B------:R-:W1:Y:S02]  /*2620*/  SHFL.DOWN PT, R61, R21, 0x8, 0x1f ;  /* 0x09001f00153d7f89 */ /* 0x000e6400000e0000 */
[----:B------:R-:W-:-:S04]  /*2630*/  FADD.FTZ R68, R68, R27 ;  /* 0x0000001b44447221 */ /* 0x000fc80000010000 */
[----:B------:R-:W-:Y:S01]  /*2640*/  FADD.FTZ R27, R68, R25 ;  /* 0x00000019441b7221 */ /* 0x000fe20000010000 */
[----:B------:R-:W-:-:S03]  /*2650*/  FADD.FTZ R25, R28, R33 ;  /* 0x000000211c197221 */ /* 0x000fc60000010000 */
[----:B------:R-:W-:Y:S01]  /*2660*/  FADD.FTZ R24, R27, R32 ;  /* 0x000000201b187221 */ /* 0x000fe20000010000 */
[----:B------:R-:W-:Y:S01]  /*2670*/  FFMA.FTZ R27, R23, R32, R30 ;  /* 0x00000020171b7223 */ /* 0x000fe2000001001e */
[----:B------:R-:W-:Y:S02]  /*2680*/  FADD.FTZ R25, R25, R20 ;  /* 0x0000001419197221 */ /* 0x000fe40000010000 */
[----:B------:R-:W-:Y:S01]  /*2690*/  FADD.FTZ R31, R24, R37 ;  /* 0x00000025181f7221 */ /* 0x000fe20000010000 */
[----:B------:R-:W-:Y:S01]  /*26a0*/  FFMA.FTZ R20, R0, R37, R27 ;  /* 0x0000002500147223 */ /* 0x000fe2000001001b */
[----:B------:R-:W-:Y:S02]  /*26b0*/  FFMA.FTZ R24, R2, R36, R35 ;  /* 0x0000002402187223 */ /* 0x000fe40000010023 */
[----:B------:R-:W-:Y:S01]  /*26c0*/  FADD.FTZ R27, R31, R38 ;  /* 0x000000261f1b7221 */ /* 0x000fe20000010000 */
[----:B0-----:R-:W-:Y:S01]  /*26d0*/  @!P0 FADD.FTZ R34, R34, R39 ;  /* 0x0000002722228221 */ /* 0x001fe20000010000 */
[----:B-1----:R-:W-:-:S04]  /*26e0*/  @!P0 FADD.FTZ R21, R21, R61 ;  /* 0x0000003d15158221 */ /* 0x002fc80000010000 */
[----:B------:R-:W0:Y:S01]  /*26f0*/  SHFL.DOWN PT, R29, R34, 0x10, 0x1f ;  /* 0x0a001f00221d7f89 */ /* 0x000e2200000e0000 */
[----:B------:R-:W-:Y:S02]  /*2700*/  ISETP.GT.AND P0, PT, R52, 0xf, PT ;  /* 0x0000000f3400780c */ /* 0x000fe40003f04270 */
[----:B------:R-:W-:Y:S01]  /*2710*/  LEA R61, R59, UR10, 0x4 ;  /* 0x0000000a3b3d7c11 */ /* 0x000fe2000f8e20ff */
[----:B------:R-:W1:Y:S10]  /*2720*/  SHFL.DOWN PT, R26, R21, 0x10, 0x1f ;  /* 0x0a001f00151a7f89 */ /* 0x000e7400000e0000 */
[----:B0-----:R-:W-:Y:S01]  /*2730*/  @!P0 FADD.FTZ R34, R34, R29 ;  /* 0x0000001d22228221 */ /* 0x001fe20000010000 */
[----:B-1----:R-:W-:Y:S01]  /*2740*/  @!P0 FADD.FTZ R21, R21, R26 ;  /* 0x0000001a15158221 */ /* 0x002fe20000010000 */
[----:B------:R-:W-:Y:S01]  /*2750*/  ISETP.NE.AND P0, PT, R52, RZ, PT ;  /* 0x000000ff3400720c */ /* 0x000fe20003f05270 */
[----:B------:R-:W-:Y:S01]  /*2760*/  FADD.FTZ R26, R25, R36 ;  /* 0x00000024191a7221 */ /* 0x000fe20000010000 */
[----:B------:R-:W-:Y:S01]  /*2770*/  FFMA.FTZ R25, R3, R38, R20 ;  /* 0x0000002603197223 */ /* 0x000fe20000010014 */
[----:B------:R-:W-:-:S04]  /*2780*/  MOV R20, R34 ;  /* 0x0000002200147202 */ /* 0x000fc80000000f00 */
[----:B------:R0:W-:Y:S06]  /*2790*/  STS.128 [R61], R24 ;  /* 0x000000183d007388 */ /* 0x0001ec0000000c00 */
        /* <DEDUP_REMOVED lines=19> */
.L_x_1657:
[----:B------:R-:W-:Y:S05]  /*28d0*/  BSYNC B0 ;  /* 0x0000000000007941 */ /* 0x000fea0003800000 */
.L_x_1656:
        /* <DEDUP_REMOVED lines=158> */
.L_x_1659:
[----:B------:R-:W-:Y:S05]  /*32c0*/  BSYNC B0 ;  /* 0x0000000000007941 */ /* 0x000fea0003800000 */
.L_x_1658:
        /* <DEDUP_REMOVED lines=20> */
.L_x_1661:
[----:B------:R-:W-:Y:S05]  /*3410*/  BSYNC B0 ;  /* 0x0000000000007941 */ /* 0x000fea0003800000 */
.L_x_1660:
        /* <DEDUP_REMOVED lines=34> */
.L_x_1664:
[----:B------:R-:W2:Y:S04]  /*3640*/  LDG.E.STRONG.GPU R26, desc[UR12][R24.64] ;  /* 0x0000000c181a7981 */ /* 0x000ea8000c1ef900 */
[----:B--2---:R-:W-:Y:S01]  /*3650*/  CCTL.IVALL ;  /* 0x00000000ff00798f */ /* 0x004fe20002000000 */
[----:B------:R-:W-:Y:S05]  /*3660*/  YIELD ;  /* 0x0000000000007946 */ /* 0x000fea0003800000 */
[----:B------:R-:W-:-:S13]  /*3670*/  ISETP.NE.AND P0, PT, R26, R29, PT ;  /* 0x0000001d1a00720c */ /* 0x000fda0003f05270 */
[----:B------:R-:W-:Y:S05]  /*3680*/  @P0 BRA `(.L_x_1664) ;  /* 0xfffffffc00ec0947 */ /* 0x000fea000383ffff */
.L_x_1663:
        /* <DEDUP_REMOVED lines=17> */
.L_x_1668:
        /* <DEDUP_REMOVED lines=115> */
.L_x_1667:
        /* <DEDUP_REMOVED lines=61> */
.L_x_1669:
[----:B------:R-:W-:-:S13]  /*42a0*/  ISETP.NE.OR P0, PT, R35, RZ, P0 ;  /* 0x000000ff2300720c */ /* 0x000fda0000705670 */
[----:B------:R-:W-:Y:S05]  /*42b0*/  @!P0 BRA `(.L_x_1665) ;  /* 0x00000000007c8947 */ /* 0x000fea0003800000 */
.L_x_1666:
        /* <DEDUP_REMOVED lines=31> */
.L_x_1665:
        /* <DEDUP_REMOVED lines=11> */
.L_x_1671:
[----:B------:R-:W-:Y:S05]  /*4560*/  BSYNC B0 ;  /* 0x0000000000007941 */ /* 0x000fea0003800000 */
.L_x_1670:
        /* <DEDUP_REMOVED lines=16> */
.L_x_1662:
[----:B------:R-:W1:Y:S01]  /*4670*/  S2UR UR11, SR_CgaCtaId ;  /* 0x00000000000b79c3 */ /* 0x000e620000008800 */
        /* <DEDUP_REMOVED lines=8> */
[C---:B0-2---:R-:W-:Y:S02]  /*4700*/  IADD3 R27, R58.reuse, 0x60, RZ ;  /* 0x000000603a1b7810 */ /* 0x045fe40007ffe0ff */
[----:B------:R-:W-:Y:S02]  /*4710*/  ISETP.GT.U32.OR P0, PT, R59, 0xdf, P0 ;  /* 0x000000df3b00780c */ /* 0x000fe40000704470 */
[----:B------:R-:W-:Y:S01]  /*4720*/  IADD3 R26, R58, 0x80, RZ ;  /* 0x000000803a1a7810 */ /* 0x000fe20007ffe0ff */
[----:B-1----:R-:W-:-:S09]  /*4730*/  ULEA UR10, UR11, UR10, 0x18 ;  /* 0x0000000a0b0a7291 */ /* 0x002fd2000f8ec03f */
        /* <DEDUP_REMOVED lines=28> */
.L_x_1672:
        /* <DEDUP_REMOVED lines=19> */
.L_x_1674:
[----:B------:R-:W-:Y:S05]  /*4a30*/  BSYNC B0 ;  /* 0x0000000000007941 */ /* 0x000fea0003800000 */
.L_x_1673:
        /* <DEDUP_REMOVED lines=19> */
.L_x_1675:
        /* <DEDUP_REMOVED lines=19> */
.L_x_1677:
[----:B------:R-:W-:Y:S05]  /*4ca0*/  BSYNC B0 ;  /* 0x0000000000007941 */ /* 0x000fea0003800000 */
.L_x_1676:
        /* <DEDUP_REMOVED lines=19> */
.L_x_1678:
        /* <DEDUP_REMOVED lines=9> */
[----:B0-----:R-:W-:Y:S01]  /*4e70*/  FFMA.FTZ R8, R57, R4, -R46 ;  /* 0x0000000439087223 */ /* 0x001fe2000001082e */
        /* <DEDUP_REMOVED lines=9> */
.L_x_1680:
[----:B------:R-:W-:Y:S05]  /*4f10*/  BSYNC B0 ;  /* 0x0000000000007941 */ /* 0x000fea0003800000 */
.L_x_1679:
        /* <DEDUP_REMOVED lines=42> */
.L_x_1681:
        /* <DEDUP_REMOVED lines=19> */
.L_x_1683:
[----:B------:R-:W-:Y:S05]  /*52f0*/  BSYNC B0 ;  /* 0x0000000000007941 */ /* 0x000fea0003800000 */
.L_x_1682:
        /* <DEDUP_REMOVED lines=19> */
.L_x_1684:
        /* <DEDUP_REMOVED lines=19> */
.L_x_1686:
[----:B------:R-:W-:Y:S05]  /*5560*/  BSYNC B0 ;  /* 0x0000000000007941 */ /* 0x000fea0003800000 */
.L_x_1685:
        /* <DEDUP_REMOVED lines=19> */
.L_x_1687:
        /* <DEDUP_REMOVED lines=13> */
[----:B01----:R-:W-:Y:S02]  /*5770*/  LEA R6, P0, R4, UR10, 0x2 ;  /* 0x0000000a04067c11 */ /* 0x003fe4000f8010ff */
[----:B------:R-:W-:Y:S01]  /*5780*/  FMUL.FTZ R40, R40, UR14 ;  /* 0x0000000e28287c20 */ /* 0x000fe20008410000 */
[----:B------:R-:W-:Y:S01]  /*5790*/  IADD3 R29, R5, R29, RZ ;  /* 0x0000001d051d7210 */ /* 0x000fe20007ffe0ff */
[----:B------:R-:W-:-:S03]  /*57a0*/  FMUL.FTZ R41, R23, UR14 ;  /* 0x0000000e17297c20 */ /* 0x000fc60008410000 */
[----:B------:R-:W-:-:S05]  /*57b0*/  LEA.HI.X R7, R4, UR11, R29, 0x2, P0 ;  /* 0x0000000b04077c11 */ /* 0x000fca00080f141d */
[----:B------:R3:W-:Y:S02]  /*57c0*/  STG.E.64 desc[UR12][R6.64], R40 ;  /* 0x0000002806007986 */ /* 0x0007e4000c101b0c */
.L_x_1689:
[----:B------:R-:W-:Y:S05]  /*57d0*/  BSYNC B0 ;  /* 0x0000000000007941 */ /* 0x000fea0003800000 */
.L_x_1688:
        /* <DEDUP_REMOVED lines=19> */
.L_x_1690:
[----:B------:R-:W-:Y:S04]  /*5910*/  BSSY B0, `(.L_x_1691) ;  /* 0x0000013000007945 */ /* 0x000fe80003800000 */
[----:B------:R-:W-:Y:S05]  /*5920*/  @P3 BRA `(.L_x_1692) ;  /* 0x0000000000443947 */ /* 0x000fea0003800000 */
[----:B------:R-:W-:Y:S01]  /*5930*/  ULDC.64 UR10, c[0x0][0x288] ;  /* 0x0000a200000a7ab9 */ /* 0x000fe20000000a00 */
[----:B--2---:R-:W-:Y:S01]  /*5940*/  MOV R4, R64 ;  /* 0x0000004000047202 */ /* 0x004fe20000000f00 */
[----:B------:R-:W-:Y:S01]  /*5950*/  IMAD R25, R25, UR10, RZ ;  /* 0x0000000a19197c24 */ /* 0x000fe2000f8e02ff */
[----:B------:R-:W-:Y:S01]  /*5960*/  MOV R5, R67 ;  /* 0x0000004300057202 */ /* 0x000fe20000000f00 */
[----:B------:R-:W-:Y:S02]  /*5970*/  FFMA.FTZ R22, R22, R31, R30 ;  /* 0x0000001f16167223 */ /* 0x000fe4000001001e */
[C---:B------:R-:W-:Y:S02]  /*5980*/  IMAD R25, R24.reuse, UR11, R25 ;  /* 0x0000000b18197c24 */ /* 0x040fe4000f8e0219 */
[----:B01-3--:R-:W-:-:S04]  /*5990*/  IMAD.WIDE.U32 R6, R24, UR10, R4 ;  /* 0x0000000a18067c25 */ /* 0x00bfc8000f8e0004 */
[----:B------:R-:W-:Y:S01]  /*59a0*/  FFMA.FTZ R5, R0, R31, R30 ;  /* 0x0000001f00057223 */ /* 0x000fe2000001001e */
[----:B------:R-:W-:Y:S01]  /*59b0*/  ULDC.64 UR10, c[0x0][0x210] ;  /* 0x00008400000a7ab9 */ /* 0x000fe20000000a00 */
[----:B------:R-:W-:Y:S01]  /*59c0*/  FFMA.FTZ R22, R57, R16, -R22 ;  /* 0x0000001039167223 */ /* 0x000fe20000010816 */
[----:B------:R-:W-:Y:S01]  /*59d0*/  LEA R4, P0, R6, UR10, 0x2 ;  /* 0x0000000a06047c11 */ /* 0x000fe2000f8010ff */
[----:B------:R-:W-:Y:S01]  /*59e0*/  FFMA.FTZ R23, R54, R17, -R5 ;  /* 0x0000001136177223 */ /* 0x000fe20000010805 */
[----:B------:R-:W-:Y:S01]  /*59f0*/  IADD3 R25, R7, R25, RZ ;  /* 0x0000001907197210 */ /* 0x000fe20007ffe0ff */
[----:B------:R-:W-:Y:S02]  /*5a00*/  FMUL.FTZ R22, R22, UR14 ;  /* 0x0000000e16167c20 */ /* 0x000fe40008410000 */
[----:B------:R-:W-:Y:S01]  /*5a10*/  FMUL.FTZ R23, R23, UR14 ;  /* 0x0000000e17177c20 */ /* 0x000fe20008410000 */
[----:B------:R-:W-:-:S05]  /*5a20*/  LEA.HI.X R5, R6, UR11, R25, 0x2, P0 ;  /* 0x0000000b06057c11 */ /* 0x000fca00080f1419 */
[----:B------:R4:W-:Y:S02]  /*5a30*/  STG.E.64 desc[UR12][R4.64], R22 ;  /* 0x0000001604007986 */ /* 0x0009e4000c101b0c */
.L_x_1692:
[----:B------:R-:W-:Y:S05]  /*5a40*/  BSYNC B0 ;  /* 0x0000000000007941 */ /* 0x000fea0003800000 */
.L_x_1691:
[----:B------:R-:W-:Y:S05]  /*5a50*/  @!P5 BRA `(.L_x_1693) ;  /* 0x000000000048d947 */ /* 0x000fea0003800000 */
[----:B------:R-:W-:Y:S01]  /*5a60*/  FFMA.FTZ R55, R2, R57, R55 ;  /* 0x0000003902377223 */ /* 0x000fe20000010037 */
[----:B------:R-:W-:-:S03]  /*5a70*/  FFMA.FTZ R56, R3, R54, R56 ;  /* 0x0000003603387223 */ /* 0x000fc60000010038 */
[----:B------:R-:W-:Y:S01]  /*5a80*/  FMUL.FTZ R0, R55, -1.4426950216293334961 ;  /* 0xbfb8aa3b37007820 */ /* 0x000fe20000410000 */
[----:B01-3--:R-:W-:-:S05]  /*5a90*/  FMUL.FTZ R6, R56, -1.4426950216293334961 ;  /* 0xbfb8aa3b38067820 */ /* 0x00bfca0000410000 */
[----:B------:R-:W2:Y:S08]  /*5aa0*/  MUFU.EX2 R0, R0 ;  /* 0x0000000000007308 */ /* 0x000eb00000000800 */
[----:B------:R-:W0:Y:S01]  /*5ab0*/  MUFU.EX2 R6, R6 ;  /* 0x0000000600067308 */ /* 0x000e220000000800 */
[----:B--2-4-:R-:W-:-:S07]  /*5ac0*/  FADD.FTZ R4, R0, 1 ;  /* 0x3f80000000047421 */ /* 0x014fce0000010000 */
        /* <DEDUP_REMOVED lines=11> */
.L_x_1693:
        /* <DEDUP_REMOVED lines=18> */
.L_x_1695:
[----:B------:R-:W-:Y:S05]  /*5ca0*/  BSYNC B0 ;  /* 0x0000000000007941 */ /* 0x000fea0003800000 */
.L_x_1694:
        /* <DEDUP_REMOVED lines=9> */
.L_x_1645:
[----:B--2-4-:R-:W2:Y:S01]  /*5d40*/  LDC R4, c[0x0][0xc] ;  /* 0x00000300ff047b82 */ /* 0x014ea20000000800 */
[----:B------:R-:W-:Y:S01]  /*5d50*/  ISETP.NE.AND P1, PT, R59, RZ, PT ;  /* 0x000000ff3b00720c */ /* 0x000fe20003f25270 */
[----:B------:R-:W-:Y:S06]  /*5d60*/  BSSY B0, `(.L_x_1697) ;  /* 0x0000011000007945 */ /* 0x000fec0003800000 */
[----:B01-3--:R-:W0:Y:S08]  /*5d70*/  LDC R7, c[0x0][0x10] ;  /* 0x00000400ff077b82 */ /* 0x00be300000000800 */
        /* <DEDUP_REMOVED lines=15> */
.L_x_1698:
[----:B------:R-:W-:Y:S05]  /*5e70*/  BSYNC B0 ;  /* 0x0000000000007941 */ /* 0x000fea0003800000 */
.L_x_1697:
        /* <DEDUP_REMOVED lines=11> */
.L_x_1700:
[----:B------:R-:W2:Y:S04]  /*5f30*/  LDG.E.STRONG.GPU R5, desc[UR12][R2.64] ;  /* 0x0000000c02057981 */ /* 0x000ea8000c1ef900 */
[----:B--2---:R-:W-:Y:S01]  /*5f40*/  CCTL.IVALL ;  /* 0x00000000ff00798f */ /* 0x004fe20002000000 */
[----:B------:R-:W-:Y:S05]  /*5f50*/  YIELD ;  /* 0x0000000000007946 */ /* 0x000fea0003800000 */
[----:B------:R-:W-:-:S13]  /*5f60*/  ISETP.NE.AND P0, PT, R5, R0, PT ;  /* 0x000000000500720c */ /* 0x000fda0003f05270 */
[----:B------:R-:W-:Y:S05]  /*5f70*/  @P0 BRA `(.L_x_1700) ;  /* 0xfffffffc00ec0947 */ /* 0x000fea000383ffff */
.L_x_1699:
        /* <DEDUP_REMOVED lines=24> */
.L_x_1701:
        /* <DEDUP_REMOVED lines=25> */
.L_x_1702:
        /* <DEDUP_REMOVED lines=15> */
.L_x_3308:


//--------------------- .text._Z35group_norm_nhwc_bwd_one_pass_kernelI11Fp32IOBf16WLi512ELi14ELi224EEv26Group_norm_nhwc_bwd_params --------------------------
	.section	.text._Z35group_norm_nhwc_bwd_one_pass_kernelI11Fp32IOBf16WLi512ELi14ELi224EEv26Group_norm_nhwc_bwd_params,"ax",@progbits
	.align	128
        .global         _Z35group_norm_nhwc_bwd_one_pass_kernelI11Fp32IOBf16WLi512ELi14ELi224EEv26Group_norm_nhwc_bwd_params
        .type           _Z35group_norm_nhwc_bwd_one_pass_kernelI11Fp32IOBf16WLi512ELi14ELi224EEv26Group_norm_nhwc_bwd_params,@function
        .size           _Z35group_norm_nhwc_bwd_one_pass_kernelI11Fp32IOBf16WLi512ELi14ELi224EEv26Group_norm_nhwc_bwd_params,(.L_x_3309 - _Z35group_norm_nhwc_bwd_one_pass_kernelI11Fp32IOBf16WLi512ELi14ELi224EEv26Group_norm_nhwc_bwd_params)
        .other          _Z35group_norm_nhwc_bwd_one_pass_kernelI11Fp32IOBf16WLi512ELi14ELi224EEv26Group_norm_nhwc_bwd_params,@"STO_CUDA_ENTRY STV_DEFAULT"
_Z35group_norm_nhwc_bwd_one_pass_kernelI11Fp32IOBf16WLi512ELi14ELi224EEv26Group_norm_nhwc_bwd_params:
.text._Z35group_norm_nhwc_bwd_one_pass_kernelI11Fp32IOBf16WLi512ELi14ELi224EEv26Group_norm_nhwc_bwd_params:
        /* <DEDUP_REMOVED lines=106> */
.L_x_1786:
[----:B0-----:R-:W0:Y:S01]  /*06a0*/  LDC R10, c[0x0][0x2a0] ;  /* 0x0000a800ff0a7b82 */ /* 0x001e220000000800 */
[----:B------:R-:W-:Y:S01]  /*06b0*/  ISETP.NE.AND P6, PT, R112, RZ, PT ;  /* 0x000000ff7000720c */ /* 0x000fe20003fc5270 */
[----:B------:R-:W-:Y:S01]  /*06c0*/  ULDC.64 UR12, c[0x0][0x298] ;  /* 0x0000a600000c7ab9 */ /* 0x000fe20000000a00 */
[----:B--2---:R-:W-:Y:S02]  /*06d0*/  SHF.R.S32.HI R14, RZ, 0x1f, R2 ;  /* 0x0000001fff0e7819 */ /* 0x004fe40000011402 */
[C---:B------:R-:W-:Y:S02]  /*06e0*/  IADD3 R15, R2.reuse, 0x60, RZ ;  /* 0x00000060020f7810 */ /* 0x040fe40007ffe0ff */
[----:B------:R-:W-:Y:S01]  /*06f0*/  IADD3 R19, R2, 0x160, RZ ;  /* 0x0000016002137810 */ /* 0x000fe20007ffe0ff */
[----:B-1----:R-:W1:Y:S01]  /*0700*/  @P3 LDC.64 R22, c[0x0][0x230] ;  /* 0x00008c00ff163b82 */ /* 0x002e620000000a00 */
[----:B------:R-:W-:-:S07]  /*0710*/  SHF.R.S32.HI R70, RZ, 0x1f, R115 ;  /* 0x0000001fff467819 */ /* 0x000fce0000011473 */
[----:B------:R-:W2:Y:S01]  /*0720*/  @P6 LDC.64 R76, c[0x0][0x230] ;  /* 0x00008c00ff4c6b82 */ /* 0x000ea20000000a00 */
[----:B0-----:R-:W-:-:S07]  /*0730*/  IABS R9, R10 ;  /* 0x0000000a00097213 */ /* 0x001fce0000000000 */
[----:B------:R-:W0:Y:S01]  /*0740*/  @P4 LDC.64 R72, c[0x0][0x230] ;  /* 0x00008c00ff484b82 */ /* 0x000e220000000a00 */
[----:B---3--:R-:W3:Y:S07]  /*0750*/  I2F.RP R6, R9 ;  /* 0x0000000900067306 */ /* 0x008eee0000209400 */
[----:B------:R-:W4:Y:S08]  /*0760*/  @P1 LDC.64 R38, c[0x0][0x230] ;  /* 0x00008c00ff261b82 */ /* 0x000f300000000a00 */
[----:B------:R-:W4:Y:S01]  /*0770*/  @P2 LDC.64 R62, c[0x0][0x230] ;  /* 0x00008c00ff3e2b82 */ /* 0x000f220000000a00 */
[----:B---3--:R-:W3:Y:S07]  /*0780*/  MUFU.RCP R6, R6 ;  /* 0x0000000600067308 */ /* 0x008eee0000001000 */
[----:B------:R-:W4:Y:S08]  /*0790*/  @P0 LDC.64 R84, c[0x0][0x230] ;  /* 0x00008c00ff540b82 */ /* 0x000f300000000a00 */
[----:B------:R-:W4:Y:S01]  /*07a0*/  @P0 LDC.64 R86, c[0x0][0x228] ;  /* 0x00008a00ff560b82 */ /* 0x000f220000000a00 */
[----:B---3--:R-:W-:-:S04]  /*07b0*/  IADD3 R4, R6, 0xffffffe, RZ ;  /* 0x0ffffffe06047810 */ /* 0x008fc80007ffe0ff */
[----:B------:R3:W1:Y:S02]  /*07c0*/  F2I.FTZ.U32.TRUNC.NTZ R5, R4 ;  /* 0x0000000400057305 */ /* 0x000664000021f000 */
[----:B---3--:R-:W-:Y:S02]  /*07d0*/  MOV R4, RZ ;  /* 0x000000ff00047202 */ /* 0x008fe40000000f00 */
[----:B-1----:R-:W-:-:S05]  /*07e0*/  IADD3 R8, RZ, -R5, RZ ;  /* 0x80000005ff087210 */ /* 0x002fca0007ffe0ff */
[----:B------:R-:W-:Y:S01]  /*07f0*/  IMAD R7, R8, R9, RZ ;  /* 0x0000000908077224 */ /* 0x000fe200078e02ff */
[----:B------:R-:W-:-:S03]  /*0800*/  IABS R8, R69 ;  /* 0x0000004500087213 */ /* 0x000fc60000000000 */
[----:B------:R-:W-:Y:S01]  /*0810*/  IMAD.HI.U32 R5, R5, R7, R4 ;  /* 0x0000000705057227 */ /* 0x000fe200078e0004 */
[----:B------:R-:W-:-:S05]  /*0820*/  LOP3.LUT R4, R69, R10, RZ, 0x3c, !PT ;  /* 0x0000000a45047212 */ /* 0x000fca00078e3cff */
[----:B------:R-:W-:-:S05]  /*0830*/  IMAD.HI.U32 R5, R5, R8, RZ ;  /* 0x0000000805057227 */ /* 0x000fca00078e00ff */
[----:B------:R-:W-:-:S05]  /*0840*/  IADD3 R6, -R5, RZ, RZ ;  /* 0x000000ff05067210 */ /* 0x000fca0007ffe1ff */
[----:B------:R-:W-:Y:S01]  /*0850*/  IMAD R6, R9, R6, R8 ;  /* 0x0000000609067224 */ /* 0x000fe200078e0208 */
[----:B------:R-:W-:-:S04]  /*0860*/  P2R R8, PR, RZ, 0x8 ;  /* 0x00000008ff087803 */ /* 0x000fc80000000000 */
        /* <DEDUP_REMOVED lines=15> */
[----:B------:R-:W1:Y:S01]  /*0960*/  @P6 LDC.64 R6, c[0x0][0x288] ;  /* 0x0000a200ff066b82 */ /* 0x000e620000000a00 */
[----:B------:R-:W-:Y:S02]  /*0970*/  SEL R5, R4, R5, !P5 ;  /* 0x0000000504057207 */ /* 0x000fe40006800000 */
        /* <DEDUP_REMOVED lines=10> */
[-C--:B-1----:R-:W-:Y:S01]  /*0a20*/  @P6 IMAD R4, R14, R6.reuse, RZ ;  /* 0x000000060e046224 */ /* 0x082fe200078e02ff */
        /* <DEDUP_REMOVED lines=8> */
[----:B--2---:R-:W-:Y:S02]  /*0ab0*/  @P6 IADD3 R76, P5, R65, R76, RZ ;  /* 0x0000004c414c6210 */ /* 0x004fe40007fbe0ff */
[----:B------:R-:W-:Y:S02]  /*0ac0*/  @P3 MOV R5, R13 ;  /* 0x0000000d00053202 */ /* 0x000fe40000000f00 */
[----:B------:R-:W-:-:S02]  /*0ad0*/  @P6 IADD3.X R77, R4, R77, RZ, P5, !PT ;  /* 0x0000004d044d6210 */ /* 0x000fc40002ffe4ff */
[----:B-1----:R-:W-:-:S04]  /*0ae0*/  @P6 IADD3 R64, P5, R65, R6, RZ ;  /* 0x0000000641406210 */ /* 0x002fc80007fbe0ff */
[----:B------:R-:W-:Y:S02]  /*0af0*/  @P6 IADD3.X R65, R4, R7, RZ, P5, !PT ;  /* 0x0000000704416210 */ /* 0x000fe40002ffe4ff */
[----:B------:R-:W1:Y:S01]  /*0b00*/  @P3 LDC.64 R6, c[0x0][0x288] ;  /* 0x0000a200ff063b82 */ /* 0x000e620000000a00 */
[----:B------:R-:W-:-:S13]  /*0b10*/  ISETP.NE.AND P6, PT, R111, RZ, PT ;  /* 0x000000ff6f00720c */ /* 0x000fda0003fc5270 */
[----:B------:R-:W2:Y:S01]  /*0b20*/  @P6 LDC.64 R26, c[0x0][0x230] ;  /* 0x00008c00ff1a6b82 */ /* 0x000ea20000000a00 */
[----:B-1----:R-:W-:Y:S01]  /*0b30*/  @P3 IMAD R4, R14, R6, RZ ;  /* 0x000000060e043224 */ /* 0x002fe200078e02ff */
[----:B------:R-:W-:-:S03]  /*0b40*/  SHF.R.S32.HI R14, RZ, 0x1f, R116 ;  /* 0x0000001fff0e7819 */ /* 0x000fc60000011474 */
[----:B------:R-:W-:Y:S01]  /*0b50*/  @P3 IMAD R7, R117, R7, R4 ;  /* 0x0000000775073224 */ /* 0x000fe200078e0204 */
[----:B------:R-:W-:-:S05]  /*0b60*/  @P3 MOV R4, R10 ;  /* 0x0000000a00043202 */ /* 0x000fca0000000f00 */
[----:B------:R-:W-:-:S05]  /*0b70*/  @P3 IMAD.WIDE.U32 R4, R117, R6, R4 ;  /* 0x0000000675043225 */ /* 0x000fca00078e0004 */
[----:B------:R-:W-:Y:S02]  /*0b80*/  @P3 IADD3 R5, R5, R7, RZ ;  /* 0x0000000705053210 */ /* 0x000fe40007ffe0ff */
[----:B------:R-:W1:Y:S01]  /*0b90*/  @P3 LDC.64 R6, c[0x0][0x228] ;  /* 0x00008a00ff063b82 */ /* 0x000e620000000a00 */
[C---:B------:R-:W-:Y:S02]  /*0ba0*/  @P3 SHF.L.U32 R25, R4.reuse, 0x2, RZ ;  /* 0x0000000204193819 */ /* 0x040fe400000006ff */
[----:B------:R-:W-:Y:S02]  /*0bb0*/  @P3 SHF.L.U64.HI R4, R4, 0x2, R5 ;  /* 0x0000000204043819 */ /* 0x000fe40000010205 */
[----:B------:R-:W-:Y:S02]  /*0bc0*/  @P3 IADD3 R22, P5, R25, R22, RZ ;  /* 0x0000001619163210 */ /* 0x000fe40007fbe0ff */
[----:B------:R-:W-:Y:S02]  /*0bd0*/  @P4 MOV R5, R13 ;  /* 0x0000000d00054202 */ /* 0x000fe40000000f00 */
[----:B------:R-:W-:-:S02]  /*0be0*/  @P3 IADD3.X R23, R4, R23, RZ, P5, !PT ;  /* 0x0000001704173210 */ /* 0x000fc40002ffe4ff */
[----:B-1----:R-:W-:-:S04]  /*0bf0*/  @P3 IADD3 R24, P5, R25, R6, RZ ;  /* 0x0000000619183210 */ /* 0x002fc80007fbe0ff */
[----:B------:R-:W-:Y:S02]  /*0c00*/  @P3 IADD3.X R25, R4, R7, RZ, P5, !PT ;  /* 0x0000000704193210 */ /* 0x000fe40002ffe4ff */
[----:B------:R-:W1:Y:S01]  /*0c10*/  @P4 LDC.64 R6, c[0x0][0x288] ;  /* 0x0000a200ff064b82 */ /* 0x000e620000000a00 */
[----:B------:R-:W-:-:S13]  /*0c20*/  ISETP.NE.AND P3, PT, R110, RZ, PT ;  /* 0x000000ff6e00720c */ /* 0x000fda0003f65270 */
[----:B------:R-:W3:Y:S01]  /*0c30*/  @P3 LDC.64 R50, c[0x0][0x230] ;  /* 0x00008c00ff323b82 */ /* 0x000ee20000000a00 */
[----:B-1----:R-:W-:Y:S01]  /*0c40*/  @P4 IMAD R4, R14, R6, RZ ;  /* 0x000000060e044224 */ /* 0x002fe200078e02ff */
[----:B------:R-:W-:-:S03]  /*0c50*/  @P2 MOV R14, R10 ;  /* 0x0000000a000e2202 */ /* 0x000fc60000000f00 */
[----:B------:R-:W-:Y:S01]  /*0c60*/  @P4 IMAD R7, R116, R7, R4 ;  /* 0x0000000774074224 */ /* 0x000fe200078e0204 */
[----:B------:R-:W-:-:S05]  /*0c70*/  @P4 MOV R4, R10 ;  /* 0x0000000a00044202 */ /* 0x000fca0000000f00 */
[----:B------:R-:W-:-:S05]  /*0c80*/  @P4 IMAD.WIDE.U32 R4, R116, R6, R4 ;  /* 0x0000000674044225 */ /* 0x000fca00078e0004 */
[----:B------:R-:W-:Y:S02]  /*0c90*/  @P4 IADD3 R5, R5, R7, RZ ;  /* 0x0000000705054210 */ /* 0x000fe40007ffe0ff */
[----:B------:R-:W1:Y:S01]  /*0ca0*/  @P4 LDC.64 R6, c[0x0][0x228] ;  /* 0x00008a00ff064b82 */ /* 0x000e620000000a00 */
[C---:B------:R-:W-:Y:S02]  /*0cb0*/  @P4 SHF.L.U32 R75, R4.reuse, 0x2, RZ ;  /* 0x00000002044b4819 */ /* 0x040fe400000006ff */
[----:B------:R-:W-:Y:S02]  /*0cc0*/  @P4 SHF.L.U64.HI R4, R4, 0x2, R5 ;  /* 0x0000000204044819 */ /* 0x000fe40000010205 */
[----:B0-----:R-:W-:Y:S02]  /*0cd0*/  @P4 IADD3 R72, P5, R75, R72, RZ ;  /* 0x000000484b484210 */ /* 0x001fe40007fbe0ff */
[----:B------:R-:W-:Y:S02]  /*0ce0*/  SHF.R.S32.HI R5, RZ, 0x1f, R15 ;  /* 0x0000001fff057819 */ /* 0x000fe4000001140f */
[----:B------:R-:W-:-:S02]  /*0cf0*/  @P4 IADD3.X R73, R4, R73, RZ, P5, !PT ;  /* 0x0000004904494210 */ /* 0x000fc40002ffe4ff */
[----:B-1----:R-:W-:-:S04]  /*0d00*/  @P4 IADD3 R74, P5, R75, R6, RZ ;  /* 0x000000064b4a4210 */ /* 0x002fc80007fbe0ff */
        /* <DEDUP_REMOVED lines=30> */
[----:B---3--:R-:W-:Y:S02]  /*0ef0*/  @P3 IADD3 R50, P5, R31, R50, RZ ;  /* 0x000000321f323210 */ /* 0x008fe40007fbe0ff */
        /* <DEDUP_REMOVED lines=80> */
[----:B------:R-:W-:-:S04]  /*1400*/  SHF.R.S32.HI R15, RZ, 0x1f, R19 ;  /* 0x0000001fff0f7819 */ /* 0x000fc80000011413 */
[----:B------:R-:W-:Y:S02]  /*1410*/  @P1 IADD3 R5, R5, R7, RZ ;  /* 0x0000000705051210 */ /* 0x000fe40007ffe0ff */
[----:B------:R-:W0:Y:S01]  /*1420*/  @P1 LDC.64 R6, c[0x0][0x228] ;  /* 0x00008a00ff061b82 */ /* 0x000e220000000a00 */
[C---:B------:R-:W-:Y:S02]  /*1430*/  @P1 SHF.L.U32 R41, R4.reuse, 0x2, RZ ;  /* 0x0000000204291819 */ /* 0x040fe400000006ff */
[----:B------:R-:W-:Y:S02]  /*1440*/  @P1 SHF.L.U64.HI R4, R4, 0x2, R5 ;  /* 0x0000000204041819 */ /* 0x000fe40000010205 */
[----:B----4-:R-:W-:Y:S02]  /*1450*/  @P1 IADD3 R38, P5, R41, R38, RZ ;  /* 0x0000002629261210 */ /* 0x010fe40007fbe0ff */
[----:B------:R-:W-:Y:S02]  /*1460*/  P2R R5, PR, RZ, 0x2 ;  /* 0x00000002ff057803 */ /* 0x000fe40000000000 */
[----:B------:R-:W-:-:S02]  /*1470*/  @P1 IADD3.X R39, R4, R39, RZ, P5, !PT ;  /* 0x0000002704271210 */ /* 0x000fc40002ffe4ff */
[----:B0-----:R-:W-:-:S04]  /*1480*/  @P1 IADD3 R40, P5, R41, R6, RZ ;  /* 0x0000000629281210 */ /* 0x001fc80007fbe0ff */
[----:B------:R-:W-:Y:S02]  /*1490*/  @P1 IADD3.X R41, R4, R7, RZ, P5, !PT ;  /* 0x0000000704291210 */ /* 0x000fe40002ffe4ff */
[----:B------:R-:W0:Y:S02]  /*14a0*/  @P2 LDC.64 R6, c[0x0][0x288] ;  /* 0x0000a200ff062b82 */ /* 0x000e240000000a00 */
[----:B0-----:R-:W-:Y:S01]  /*14b0*/  @P2 IMAD R4, R15, R6, RZ ;  /* 0x000000060f042224 */ /* 0x001fe200078e02ff */
[----:B------:R-:W-:-:S03]  /*14c0*/  @P2 MOV R15, R13 ;  /* 0x0000000d000f2202 */ /* 0x000fc60000000f00 */
[C---:B------:R-:W-:Y:S02]  /*14d0*/  @P2 IMAD R17, R19.reuse, R7, R4 ;  /* 0x0000000713112224 */ /* 0x040fe400078e0204 */
[----:B------:R-:W-:Y:S02]  /*14e0*/  @P2 IMAD.WIDE.U32 R6, R19, R6, R14 ;  /* 0x0000000613062225 */ /* 0x000fe400078e000e */
[----:B------:R-:W0:Y:S03]  /*14f0*/  @P2 LDC.64 R14, c[0x0][0x228] ;  /* 0x00008a00ff0e2b82 */ /* 0x000e260000000a00 */
[----:B------:R-:W-:Y:S02]  /*1500*/  @P2 IADD3 R7, R7, R17, RZ ;  /* 0x0000001107072210 */ /* 0x000fe40007ffe0ff */
[C---:B------:R-:W-:Y:S02]  /*1510*/  @P2 SHF.L.U32 R83, R6.reuse, 0x2, RZ ;  /* 0x0000000206532819 */ /* 0x040fe400000006ff */
[----:B------:R-:W-:Y:S01]  /*1520*/  @P2 SHF.L.U64.HI R6, R6, 0x2, R7 ;  /* 0x0000000206062819 */ /* 0x000fe20000010207 */
[----:B------:R-:W1:Y:S01]  /*1530*/  LDC R17, c[0x0][0x2ac] ;  /* 0x0000ab00ff117b82 */ /* 0x000e620000000800 */
[----:B------:R-:W-:-:S04]  /*1540*/  @P2 IADD3 R62, P5, R83, R62, RZ ;  /* 0x0000003e533e2210 */ /* 0x000fc80007fbe0ff */
[----:B------:R-:W-:Y:S02]  /*1550*/  @P2 IADD3.X R63, R6, R63, RZ, P5, !PT ;  /* 0x0000003f063f2210 */ /* 0x000fe40002ffe4ff */
[----:B0-----:R-:W-:-:S04]  /*1560*/  @P2 IADD3 R82, P5, R83, R14, RZ ;  /* 0x0000000e53522210 */ /* 0x001fc80007fbe0ff */
[----:B------:R-:W-:Y:S01]  /*1570*/  @P2 IADD3.X R83, R6, R15, RZ, P5, !PT ;  /* 0x0000000f06532210 */ /* 0x000fe20002ffe4ff */
[----:B------:R-:W-:Y:S01]  /*1580*/  IMAD.WIDE.U32 R14, R0, 0x24924925, RZ ;  /* 0x24924925000e7825 */ /* 0x000fe200078e00ff */
[----:B------:R-:W-:-:S04]  /*1590*/  P2R R6, PR, RZ, 0x4 ;  /* 0x00000004ff067803 */ /* 0x000fc80000000000 */
[----:B------:R-:W-:-:S04]  /*15a0*/  IADD3 R7, R0, -R15, RZ ;  /* 0x8000000f00077210 */ /* 0x000fc80007ffe0ff */
[----:B------:R-:W-:-:S04]  /*15b0*/  LEA.HI R7, R7, R15, RZ, 0x1f ;  /* 0x0000000f07077211 */ /* 0x000fc800078ff8ff */
[----:B------:R-:W-:-:S05]  /*15c0*/  SHF.R.U32.HI R4, RZ, 0x2, R7 ;  /* 0x00000002ff047819 */ /* 0x000fca0000011607 */
[----:B-1----:R-:W-:-:S05]  /*15d0*/  IMAD R4, R17, UR7, R4 ;  /* 0x0000000711047c24 */ /* 0x002fca000f8e0204 */
[----:B------:R-:W-:-:S04]  /*15e0*/  IADD3 R7, R4, 0x180, RZ ;  /* 0x0000018004077810 */ /* 0x000fc80007ffe0ff */
[----:B------:R-:W-:Y:S02]  /*15f0*/  SHF.R.S32.HI R14, RZ, 0x1f, R7 ;  /* 0x0000001fff0e7819 */ /* 0x000fe40000011407 */
[----:B------:R-:W-:Y:S02]  /*1600*/  ISETP.GE.U32.AND P5, PT, R7, UR12, PT ;  /* 0x0000000c07007c0c */ /* 0x000fe4000bfa6070 */
[----:B------:R-:W-:Y:S02]  /*1610*/  IADD3 R7, R2, 0x180, RZ ;  /* 0x0000018002077810 */ /* 0x000fe40007ffe0ff */
[----:B------:R-:W-:Y:S02]  /*1620*/  ISETP.GE.AND.EX P5, PT, R14, UR13, PT, P5 ;  /* 0x0000000d0e007c0c */ /* 0x000fe4000bfa6350 */
[----:B------:R-:W-:Y:S02]  /*1630*/  SHF.R.S32.HI R19, RZ, 0x1f, R7 ;  /* 0x0000001fff137819 */ /* 0x000fe40000011407 */
[----:B------:R-:W-:-:S13]  /*1640*/  ISETP.LT.U32.AND P3, PT, R0, 0xe0, !P5 ;  /* 0x000000e00000780c */ /* 0x000fda0006f61070 */
[----:B------:R-:W0:Y:S08]  /*1650*/  @P3 LDC.64 R14, c[0x0][0x288] ;  /* 0x0000a200ff0e3b82 */ /* 0x000e300000000a00 */
[----:B------:R-:W1:Y:S08]  /*1660*/  @P3 LDC.64 R16, c[0x0][0x230] ;  /* 0x00008c00ff103b82 */ /* 0x000e700000000a00 */
        /* <DEDUP_REMOVED lines=11> */
[----:B--2---:R-:W-:Y:S02]  /*1720*/  @P3 IADD3 R44, P5, R7, R44, RZ ;  /* 0x0000002c072c3210 */ /* 0x004fe40007fbe0ff */
[----:B------:R-:W-:Y:S02]  /*1730*/  IADD3 R7, R4, 0x1a0, RZ ;  /* 0x000001a004077810 */ /* 0x000fe40007ffe0ff */
[----:B------:R-:W-:Y:S02]  /*1740*/  @P3 IADD3.X R45, R18, R45, RZ, P5, !PT ;  /* 0x0000002d122d3210 */ /* 0x000fe40002ffe4ff */
[----:B------:R-:W-:Y:S02]  /*1750*/  SHF.R.S32.HI R14, RZ, 0x1f, R7 ;  /* 0x0000001fff0e7819 */ /* 0x000fe40000011407 */
[----:B------:R-:W-:-:S02]  /*1760*/  ISETP.GE.U32.AND P5, PT, R7, UR12, PT ;  /* 0x0000000c07007c0c */ /* 0x000fc4000bfa6070 */
        /* <DEDUP_REMOVED lines=25> */
[----:B------:R-:W-:Y:S02]  /*1900*/  ISETP.LT.U32.AND P5, PT, R0, 0xe0, !P5 ;  /* 0x000000e00000780c */ /* 0x000fe40006fa1070 */
[----:B------:R-:W-:-:S11]  /*1910*/  IADD3 R4, R4, 0x1e0, RZ ;  /* 0x000001e004047810 */ /* 0x000fd60007ffe0ff */
        /* <DEDUP_REMOVED lines=12> */
[C---:B------:R-:W-:Y:S02]  /*19e0*/  @P5 IADD3.X R21, R42.reuse, R21, RZ, P6, !PT ;  /* 0x000000152a155210 */ /* 0x040fe400037fe4ff */
[----:B--2---:R-:W-:Y:S02]  /*19f0*/  @P5 IADD3 R48, P6, R7, R48, RZ ;  /* 0x0000003007305210 */ /* 0x004fe40007fde0ff */
[----:B------:R-:W-:Y:S02]  /*1a00*/  SHF.R.S32.HI R7, RZ, 0x1f, R4 ;  /* 0x0000001fff077819 */ /* 0x000fe40000011404 */
[----:B------:R-:W-:Y:S02]  /*1a10*/  @P5 IADD3.X R49, R42, R49, RZ, P6, !PT ;  /* 0x000000312a315210 */ /* 0x000fe400037fe4ff */
[----:B------:R-:W-:-:S04]  /*1a20*/  ISETP.GE.U32.AND P6, PT, R4, UR12, PT ;  /* 0x0000000c04007c0c */ /* 0x000fc8000bfc6070 */
[----:B------:R-:W-:-:S04]  /*1a30*/  ISETP.GE.AND.EX P6, PT, R7, UR13, PT, P6 ;  /* 0x0000000d07007c0c */ /* 0x000fc8000bfc6360 */
[----:B------:R-:W-:-:S13]  /*1a40*/  ISETP.LT.U32.AND P6, PT, R0, 0xe0, !P6 ;  /* 0x000000e00000780c */ /* 0x000fda00077c1070 */
[----:B------:R-:W0:Y:S01]  /*1a50*/  @P6 LDC.64 R14, c[0x0][0x288] ;  /* 0x0000a200ff0e6b82 */ /* 0x000e220000000a00 */
[----:B------:R-:W-:Y:S02]  /*1a60*/  @P6 MOV R42, R10 ;  /* 0x0000000a002a6202 */ /* 0x000fe40000000f00 */
[----:B------:R-:W-:-:S05]  /*1a70*/  @P6 MOV R43, R13 ;  /* 0x0000000d002b6202 */ /* 0x000fca0000000f00 */
[----:B------:R-:W1:Y:S08]  /*1a80*/  @P6 LDC.64 R66, c[0x0][0x230] ;  /* 0x00008c00ff426b82 */ /* 0x000e700000000a00 */
[----:B------:R-:W2:Y:S01]  /*1a90*/  @P6 LDC.64 R78, c[0x0][0x228] ;  /* 0x00008a00ff4e6b82 */ /* 0x000ea20000000a00 */
[----:B0-----:R-:W-:-:S07]  /*1aa0*/  @P6 IMAD R4, R70, R14, RZ ;  /* 0x0000000e46046224 */ /* 0x001fce00078e02ff */
[----:B------:R-:W0:Y:S01]  /*1ab0*/  LDC.64 R70, c[0x0][0x248] ;  /* 0x00009200ff467b82 */ /* 0x000e220000000a00 */
[----:B------:R-:W-:-:S04]  /*1ac0*/  @P6 IMAD.WIDE.U32 R42, R115, R14, R42 ;  /* 0x0000000e732a6225 */ /* 0x000fc800078e002a */
[----:B------:R-:W-:Y:S01]  /*1ad0*/  @P6 IMAD R15, R115, R15, R4 ;  /* 0x0000000f730f6224 */ /* 0x000fe200078e0204 */
[----:B------:R-:W-:-:S04]  /*1ae0*/  @P6 SHF.L.U32 R7, R42, 0x2, RZ ;  /* 0x000000022a076819 */ /* 0x000fc800000006ff */
[----:B------:R-:W-:Y:S02]  /*1af0*/  @P6 IADD3 R15, R43, R15, RZ ;  /* 0x0000000f2b0f6210 */ /* 0x000fe40007ffe0ff */
[C---:B-1----:R-:W-:Y:S02]  /*1b00*/  @P6 IADD3 R66, P1, R7.reuse, R66, RZ ;  /* 0x0000004207426210 */ /* 0x042fe40007f3e0ff */
[----:B------:R-:W-:Y:S02]  /*1b10*/  @P6 SHF.L.U64.HI R42, R42, 0x2, R15 ;  /* 0x000000022a2a6819 */ /* 0x000fe4000001020f */
[----:B------:R-:W1:Y:S02]  /*1b20*/  @P0 LDC.64 R14, c[0x0][0x288] ;  /* 0x0000a200ff0e0b82 */ /* 0x000e640000000a00 */
[----:B------:R-:W-:Y:S02]  /*1b30*/  @P6 IADD3.X R67, R42, R67, RZ, P1, !PT ;  /* 0x000000432a436210 */ /* 0x000fe40000ffe4ff */
[----:B--2---:R-:W-:-:S02]  /*1b40*/  @P6 IADD3 R78, P1, R7, R78, RZ ;  /* 0x0000004e074e6210 */ /* 0x004fc40007f3e0ff */
[----:B------:R-:W-:Y:S01]  /*1b50*/  IADD3 R7, R2, 0x120, RZ ;  /* 0x0000012002077810 */ /* 0x000fe20007ffe0ff */
[----:B0-----:R-:W-:Y:S01]  /*1b60*/  IMAD.WIDE R70, R69, 0x8, R70 ;  /* 0x0000000845467825 */ /* 0x001fe200078e0246 */
[----:B------:R-:W-:Y:S02]  /*1b70*/  @P6 IADD3.X R79, R42, R79, RZ, P1, !PT ;  /* 0x0000004f2a4f6210 */ /* 0x000fe40000ffe4ff */
[----:B------:R-:W-:Y:S02]  /*1b80*/  SHF.R.S32.HI R43, RZ, 0x1f, R7 ;  /* 0x0000001fff2b7819 */ /* 0x000fe40000011407 */
[----:B------:R-:W-:Y:S01]  /*1b90*/  @P0 MOV R42, R10 ;  /* 0x0000000a002a0202 */ /* 0x000fe20000000f00 */
[----:B------:R-:W2:Y:S02]  /*1ba0*/  LDG.E.64 R70, desc[UR8][R70.64] ;  /* 0x0000000846467981 */ /* 0x000ea4000c1e1b00 */
[----:B-1----:R-:W-:Y:S01]  /*1bb0*/  @P0 IMAD R4, R43, R14, RZ ;  /* 0x0000000e2b040224 */ /* 0x002fe200078e02ff */
[----:B------:R-:W-:-:S03]  /*1bc0*/  @P0 MOV R43, R13 ;  /* 0x0000000d002b0202 */ /* 0x000fc60000000f00 */
[C---:B------:R-:W-:Y:S02]  /*1bd0*/  @P0 IMAD R15, R7.reuse, R15, R4 ;  /* 0x0000000f070f0224 */ /* 0x040fe400078e0204 */
[----:B------:R-:W-:-:S05]  /*1be0*/  @P0 IMAD.WIDE.U32 R42, R7, R14, R42 ;  /* 0x0000000e072a0225 */ /* 0x000fca00078e002a */
[----:B------:R-:W-:Y:S02]  /*1bf0*/  @P0 IADD3 R15, R43, R15, RZ ;  /* 0x0000000f2b0f0210 */ /* 0x000fe40007ffe0ff */
[C---:B------:R-:W-:Y:S02]  /*1c00*/  @P0 SHF.L.U32 R7, R42.reuse, 0x2, RZ ;  /* 0x000000022a070819 */ /* 0x040fe400000006ff */
[----:B------:R-:W-:Y:S02]  /*1c10*/  @P0 SHF.L.U64.HI R42, R42, 0x2, R15 ;  /* 0x000000022a2a0819 */ /* 0x000fe4000001020f */
[----:B------:R-:W-:-:S04]  /*1c20*/  @P0 IADD3 R84, P1, R7, R84, RZ ;  /* 0x0000005407540210 */ /* 0x000fc80007f3e0ff */
[C---:B------:R-:W-:Y:S02]  /*1c30*/  @P0 IADD3.X R85, R42.reuse, R85, RZ, P1, !PT ;  /* 0x000000552a550210 */ /* 0x040fe40000ffe4ff */
[----:B------:R-:W-:Y:S02]  /*1c40*/  @P0 IADD3 R86, P1, R7, R86, RZ ;  /* 0x0000005607560210 */ /* 0x000fe40007f3e0ff */
[----:B------:R-:W-:Y:S02]  /*1c50*/  MOV R4, 0x3f800000 ;  /* 0x3f80000000047802 */ /* 0x000fe40000000f00 */
[----:B------:R-:W-:Y:S02]  /*1c60*/  @P0 IADD3.X R87, R42, R87, RZ, P1, !PT ;  /* 0x000000572a570210 */ /* 0x000fe40000ffe4ff */
[----:B------:R-:W-:Y:S02]  /*1c70*/  CS2R R42, SRZ ;  /* 0x00000000002a7805 */ /* 0x000fe4000001ff00 */
[----:B------:R-:W-:-:S04]  /*1c80*/  P2R R7, PR, RZ, 0x1 ;  /* 0x00000001ff077803 */ /* 0x000fc80000000000 */
[----:B------:R0:W5:Y:S02]  /*1c90*/  @P3 LDG.E.64 R42, desc[UR8][R16.64] ;  /* 0x00000008102a3981 */ /* 0x000164000c1e1b00 */
[----:B0-----:R-:W-:-:S06]  /*1ca0*/  CS2R R16, SRZ ;  /* 0x0000000000107805 */ /* 0x001fcc000001ff00 */
[----:B------:R0:W5:Y:S02]  /*1cb0*/  @P2 LDG.E.64 R16, desc[UR8][R46.64] ;  /* 0x000000082e102981 */ /* 0x000164000c1e1b00 */
[----:B0-----:R-:W-:-:S06]  /*1cc0*/  CS2R R46, SRZ ;  /* 0x00000000002e7805 */ /* 0x001fcc000001ff00 */
[----:B------:R0:W5:Y:S01]  /*1cd0*/  @P5 LDG.E.64 R46, desc[UR8][R20.64] ;  /* 0x00000008142e5981 */ /* 0x000162000c1e1b00 */
[----:B------:R-:W-:Y:S02]  /*1ce0*/  ISETP.NE.AND P0, PT, R110, RZ, PT ;  /* 0x000000ff6e00720c */ /* 0x000fe40003f05270 */
[----:B0-----:R-:W-:-:S06]  /*1cf0*/  CS2R R20, SRZ ;  /* 0x0000000000147805 */ /* 0x001fcc000001ff00 */
[----:B------:R0:W5:Y:S02]  /*1d00*/  @P6 LDG.E.64 R20, desc[UR8][R78.64] ;  /* 0x000000084e146981 */ /* 0x000164000c1e1b00 */
[----:B0-----:R-:W-:Y:S01]  /*1d10*/  CS2R R78, SRZ ;  /* 0x00000000004e7805 */ /* 0x001fe2000001ff00 */
[----:B--2---:R-:W-:-:S05]  /*1d20*/  FFMA.FTZ R15, -R70, R70, R71 ;  /* 0x00000046460f7223 */ /* 0x004fca0000010147 */
[----:B------:R-:W-:-:S13]  /*1d30*/  FSETP.GTU.FTZ.AND P1, PT, R15, RZ, PT ;  /* 0x000000ff0f00720b */ /* 0x000fda0003f3c000 */
[----:B------:R-:W0:Y:S02]  /*1d40*/  @P1 LDC R80, c[0x0][0x250] ;  /* 0x00009400ff501b82 */ /* 0x000e240000000800 */
[----:B0-----:R-:W-:Y:S01]  /*1d50*/  @P1 FADD.FTZ R80, R15, R80 ;  /* 0x000000500f501221 */ /* 0x001fe20000010000 */
[----:B------:R-:W-:-:S06]  /*1d60*/  CS2R R14, SRZ ;  /* 0x00000000000e7805 */ /* 0x000fcc000001ff00 */
[----:B------:R0:W5:Y:S02]  /*1d70*/  @P3 LDG.E.64 R14, desc[UR8][R44.64] ;  /* 0x000000082c0e3981 */ /* 0x000164000c1e1b00 */
[----:B0-----:R-:W-:-:S06]  /*1d80*/  CS2R R44, SRZ ;  /* 0x00000000002c7805 */ /* 0x001fcc000001ff00 */
[----:B------:R0:W5:Y:S01]  /*1d90*/  @P2 LDG.E.64 R44, desc[UR8][R18.64] ;  /* 0x00000008122c2981 */ /* 0x000162000c1e1b00 */
[----:B------:R1:W2:Y:S01]  /*1da0*/  @P1 MUFU.RSQ R4, R80 ;  /* 0x0000005000041308 */ /* 0x0002a20000001400 */
[----:B------:R-:W-:Y:S02]  /*1db0*/  ISETP.NE.AND P1, PT, R112, RZ, PT ;  /* 0x000000ff7000720c */ /* 0x000fe40003f25270 */
[----:B0-----:R-:W-:Y:S02]  /*1dc0*/  CS2R R18, SRZ ;  /* 0x0000000000127805 */ /* 0x001fe4000001ff00 */
[----:B------:R-:W-:-:S04]  /*1dd0*/  ISETP.NE.AND P3, PT, R8, RZ, PT ;  /* 0x000000ff0800720c */ /* 0x000fc80003f65270 */
[----:B------:R0:W5:Y:S01]  /*1de0*/  @P5 LDG.E.64 R18, desc[UR8][R48.64] ;  /* 0x0000000830125981 */ /* 0x000162000c1e1b00 */
[----:B------:R-:W-:-:S08]  /*1df0*/  P2R R8, PR, RZ, 0x1 ;  /* 0x00000001ff087803 */ /* 0x000fd00000000000 */
[----:B------:R3:W5:Y:S01]  /*1e00*/  @P3 LDG.E.64 R78, desc[UR8][R22.64] ;  /* 0x00000008164e3981 */ /* 0x000762000c1e1b00 */
[----:B0-----:R-:W-:-:S06]  /*1e10*/  CS2R R48, SRZ ;  /* 0x0000000000307805 */ /* 0x001fcc000001ff00 */
[----:B------:R0:W5:Y:S01]  /*1e20*/  @P6 LDG.E.64 R48, desc[UR8][R66.64] ;  /* 0x0000000842306981 */ /* 0x000162000c1e1b00 */
[----:B------:R-:W-:Y:S02]  /*1e30*/  ISETP.NE.AND P0, PT, R111, RZ, PT ;  /* 0x000000ff6f00720c */ /* 0x000fe40003f05270 */
[----:B---3--:R-:W-:Y:S02]  /*1e40*/  CS2R R22, SRZ ;  /* 0x0000000000167805 */ /* 0x008fe4000001ff00 */
[----:B-1----:R-:W-:-:S04]  /*1e50*/  CS2R R80, SRZ ;  /* 0x0000000000507805 */ /* 0x002fc8000001ff00 */
[----:B------:R1:W5:Y:S01]  /*1e60*/  @P4 LDG.E.64 R22, desc[UR8][R74.64] ;  /* 0x000000084a164981 */ /* 0x000362000c1e1b00 */
[----:B0-----:R-:W-:-:S03]  /*1e70*/  CS2R R66, SRZ ;  /* 0x0000000000427805 */ /* 0x001fc6000001ff00 */
[----:B------:R0:W5:Y:S04]  /*1e80*/  @P1 LDG.E.64 R80, desc[UR8][R76.64] ;  /* 0x000000084c501981 */ /* 0x000168000c1e1b00 */
[----:B------:R3:W5:Y:S01]  /*1e90*/  @P1 LDG.E.64 R66, desc[UR8][R64.64] ;  /* 0x0000000840421981 */ /* 0x000762000c1e1b00 */
[----:B-1----:R-:W-:Y:S02]  /*1ea0*/  CS2R R74, SRZ ;  /* 0x00000000004a7805 */ /* 0x002fe4000001ff00 */
[----:B0-----:R-:W-:-:S04]  /*1eb0*/  CS2R R76, SRZ ;  /* 0x00000000004c7805 */ /* 0x001fc8000001ff00 */
[----:B------:R-:W5:Y:S01]  /*1ec0*/  @P0 LDG.E.64 R74, desc[UR8][R26.64] ;  /* 0x000000081a4a0981 */ /* 0x000f62000c1e1b00 */
[----:B---3--:R-:W-:Y:S02]  /*1ed0*/  CS2R R64, SRZ ;  /* 0x0000000000407805 */ /* 0x008fe4000001ff00 */
[----:B------:R-:W-:Y:S01]  /*1ee0*/  ISETP.NE.AND P2, PT, R109, RZ, PT ;  /* 0x000000ff6d00720c */ /* 0x000fe20003f45270 */
[----:B------:R-:W5:Y:S04]  /*1ef0*/  @P4 LDG.E.64 R76, desc[UR8][R72.64] ;  /* 0x00000008484c4981 */ /* 0x000f68000c1e1b00 */
[----:B------:R0:W5:Y:S02]  /*1f00*/  @P3 LDG.E.64 R64, desc[UR8][R24.64] ;  /* 0x0000000818403981 */ /* 0x000164000c1e1b00 */
[----:B0-----:R-:W-:-:S06]  /*1f10*/  CS2R R24, SRZ ;  /* 0x0000000000187805 */ /* 0x001fcc000001ff00 */
[----:B------:R0:W5:Y:S01]  /*1f20*/  @P0 LDG.E.64 R24, desc[UR8][R28.64] ;  /* 0x000000081c180981 */ /* 0x000162000c1e1b00 */
[----:B------:R-:W-:Y:S02]  /*1f30*/  ISETP.NE.AND P0, PT, R8, RZ, PT ;  /* 0x000000ff0800720c */ /* 0x000fe40003f05270 */
[----:B------:R-:W-:Y:S02]  /*1f40*/  CS2R R72, SRZ ;  /* 0x0000000000487805 */ /* 0x000fe4000001ff00 */
[----:B------:R-:W-:Y:S02]  /*1f50*/  ISETP.NE.AND P1, PT, R108, RZ, PT ;  /* 0x000000ff6c00720c */ /* 0x000fe40003f25270 */
[----:B------:R-:W-:Y:S02]  /*1f60*/  CS2R R26, SRZ ;  /* 0x00000000001a7805 */ /* 0x000fe4000001ff00 */
[----:B------:R-:W-:Y:S02]  /*1f70*/  ISETP.NE.AND P6, PT, R107, RZ, PT ;  /* 0x000000ff6b00720c */ /* 0x000fe40003fc5270 */
[----:B0-----:R-:W-:-:S03]  /*1f80*/  CS2R R28, SRZ ;  /* 0x00000000001c7805 */ /* 0x001fc6000001ff00 */
[----:B------:R0:W5:Y:S01]  /*1f90*/  @P0 LDG.E.64 R72, desc[UR8][R50.64] ;  /* 0x0000000832480981 */ /* 0x000162000c1e1b00 */
[----:B------:R-:W-:-:S03]  /*1fa0*/  ISETP.NE.AND P5, PT, R106, RZ, PT ;  /* 0x000000ff6a00720c */ /* 0x000fc60003fa5270 */
[----:B------:R1:W5:Y:S04]  /*1fb0*/  @P0 LDG.E.64 R26, desc[UR8][R30.64] ;  /* 0x000000081e1a0981 */ /* 0x000368000c1e1b00 */
[----:B------:R3:W5:Y:S01]  /*1fc0*/  @P2 LDG.E.64 R28, desc[UR8][R54.64] ;  /* 0x00000008361c2981 */ /* 0x000762000c1e1b00 */
[----:B0-----:R-:W-:Y:S02]  /*1fd0*/  CS2R R50, SRZ ;  /* 0x0000000000327805 */ /* 0x001fe4000001ff00 */
[----:B-1----:R-:W-:-:S04]  /*1fe0*/  CS2R R30, SRZ ;  /* 0x00000000001e7805 */ /* 0x002fc8000001ff00 */
[----:B------:R0:W5:Y:S01]  /*1ff0*/  @P2 LDG.E.64 R50, desc[UR8][R52.64] ;  /* 0x0000000834322981 */ /* 0x000162000c1e1b00 */
[----:B---3--:R-:W-:Y:S02]  /*2000*/  CS2R R54, SRZ ;  /* 0x0000000000367805 */ /* 0x008fe4000001ff00 */
[----:B------:R-:W-:Y:S01]  /*2010*/  ISETP.NE.AND P2, PT, R6, RZ, PT ;  /* 0x000000ff0600720c */ /* 0x000fe20003f45270 */
[----:B------:R1:W5:Y:S04]  /*2020*/  @P1 LDG.E.64 R30, desc[UR8][R34.64] ;  /* 0x00000008221e1981 */ /* 0x000368000c1e1b00 */
[----:B------:R3:W5:Y:S01]  /*2030*/  @P6 LDG.E.64 R54, desc[UR8][R56.64] ;  /* 0x0000000838366981 */ /* 0x000762000c1e1b00 */
[----:B0-----:R-:W-:Y:S02]  /*2040*/  CS2R R52, SRZ ;  /* 0x0000000000347805 */ /* 0x001fe4000001ff00 */
[----:B-1----:R-:W-:-:S04]  /*2050*/  CS2R R34, SRZ ;  /* 0x0000000000227805 */ /* 0x002fc8000001ff00 */
[----:B------:R0:W5:Y:S01]  /*2060*/  @P1 LDG.E.64 R52, desc[UR8][R32.64] ;  /* 0x0000000820341981 */ /* 0x000162000c1e1b00 */
[----:B------:R-:W-:Y:S02]  /*2070*/  ISETP.NE.AND P1, PT, R5, RZ, PT ;  /* 0x000000ff0500720c */ /* 0x000fe40003f25270 */
[----:B---3--:R-:W-:Y:S02]  /*2080*/  CS2R R56, SRZ ;  /* 0x0000000000387805 */ /* 0x008fe4000001ff00 */
[----:B------:R-:W-:Y:S01]  /*2090*/  ISETP.NE.AND P0, PT, R7, RZ, PT ;  /* 0x000000ff0700720c */ /* 0x000fe20003f05270 */
[----:B------:R1:W5:Y:S04]  /*20a0*/  @P5 LDG.E.64 R34, desc[UR8][R60.64] ;  /* 0x000000083c225981 */ /* 0x000368000c1e1b00 */
[----:B------:R3:W5:Y:S01]  /*20b0*/  @P5 LDG.E.64 R56, desc[UR8][R58.64] ;  /* 0x000000083a385981 */ /* 0x000762000c1e1b00 */
[----:B0-----:R-:W-:-:S02]  /*20c0*/  CS2R R32, SRZ ;  /* 0x0000000000207805 */ /* 0x001fc4000001ff00 */
[----:B-1----:R-:W-:-:S04]  /*20d0*/  CS2R R60, SRZ ;  /* 0x00000000003c7805 */ /* 0x002fc8000001ff00 */
[----:B------:R0:W5:Y:S01]  /*20e0*/  @P6 LDG.E.64 R32, desc[UR8][R36.64] ;  /* 0x0000000824206981 */ /* 0x000162000c1e1b00 */
[----:B---3--:R-:W-:-:S03]  /*20f0*/  CS2R R58, SRZ ;  /* 0x00000000003a7805 */ /* 0x008fc6000001ff00 */
[----:B------:R1:W5:Y:S04]  /*2100*/  @P2 LDG.E.64 R60, desc[UR8][R62.64] ;  /* 0x000000083e3c2981 */ /* 0x000368000c1e1b00 */
[----:B------:R3:W5:Y:S01]  /*2110*/  @P1 LDG.E.64 R58, desc[UR8][R38.64] ;  /* 0x00000008263a1981 */ /* 0x000762000c1e1b00 */
[----:B0-----:R-:W-:Y:S02]  /*2120*/  CS2R R36, SRZ ;  /* 0x0000000000247805 */ /* 0x001fe4000001ff00 */
[----:B-1----:R-:W-:-:S04]  /*2130*/  CS2R R62, SRZ ;  /* 0x00000000003e7805 */ /* 0x002fc8000001ff00 */
[----:B------:R0:W5:Y:S01]  /*2140*/  @P1 LDG.E.64 R36, desc[UR8][R40.64] ;  /* 0x0000000828241981 */ /* 0x000162000c1e1b00 */
[----:B---3--:R-:W-:-:S03]  /*2150*/  CS2R R38, SRZ ;  /* 0x0000000000267805 */ /* 0x008fc6000001ff00 */
[----:B------:R1:W5:Y:S04]  /*2160*/  @P0 LDG.E.64 R62, desc[UR8][R84.64] ;  /* 0x00000008543e0981 */ /* 0x000368000c1e1b00 */
[----:B------:R1:W5:Y:S01]  /*2170*/  @P2 LDG.E.64 R38, desc[UR8][R82.64] ;  /* 0x0000000852262981 */ /* 0x000362000c1e1b00 */
[----:B0-----:R-:W-:-:S06]  /*2180*/  CS2R R40, SRZ ;  /* 0x0000000000287805 */ /* 0x001fcc000001ff00 */
[----:B------:R1:W5:Y:S01]  /*2190*/  @P0 LDG.E.64 R40, desc[UR8][R86.64] ;  /* 0x0000000856280981 */ /* 0x000362000c1e1b00 */
[----:B------:R-:W-:Y:S01]  /*21a0*/  ISETP.GT.U32.AND P5, PT, R0, 0xdf, PT ;  /* 0x000000df0000780c */ /* 0x000fe20003fa4070 */
[----:B------:R-:W-:Y:S01]  /*21b0*/  BSSY B0, `(.L_x_1704) ;  /* 0x0000015000007945 */ /* 0x000fe20003800000 */
[----:B------:R-:W-:Y:S02]  /*21c0*/  MOV R5, RZ ;  /* 0x000000ff00057202 */ /* 0x000fe40000000f00 */
[----:B------:R-:W-:Y:S02]  /*21d0*/  CS2R R6, SRZ ;  /* 0x0000000000067805 */ /* 0x000fe4000001ff00 */
[----:B------:R-:W-:-:S07]  /*21e0*/  MOV R8, RZ ;  /* 0x000000ff00087202 */ /* 0x000fce0000000f00 */
        /* <DEDUP_REMOVED lines=8> */
[----:B------:R-:W3:Y:S01]  /*2270*/  @P5 LDG.E.U16 R5, desc[UR8][R82.64+0x2] ;  /* 0x0000020852055981 */ /* 0x000ee2000c1e1500 */
[----:B--2---:R-:W-:Y:S02]  /*2280*/  @P5 SHF.L.U32 R6, R8, 0x10, RZ ;  /* 0x0000001008065819 */ /* 0x004fe400000006ff */
[----:B------:R-:W0:Y:S01]  /*2290*/  LDC.64 R8, c[0x0][0x238] ;  /* 0x00008e00ff087b82 */ /* 0x000e220000000a00 */
[----:B---3--:R-:W-:Y:S01]  /*22a0*/  @P5 SHF.L.U32 R7, R5, 0x10, RZ ;  /* 0x0000001005075819 */ /* 0x008fe200000006ff */
[----:B0-----:R-:W-:-:S05]  /*22b0*/  IMAD.WIDE R8, R71, 0x2, R8 ;  /* 0x0000000247087825 */ /* 0x001fca00078e0208 */
[----:B------:R-:W2:Y:S04]  /*22c0*/  LDG.E.U16 R5, desc[UR8][R8.64] ;  /* 0x0000000808057981 */ /* 0x000ea8000c1e1500 */
[----:B------:R-:W3:Y:S01]  /*22d0*/  LDG.E.U16 R71, desc[UR8][R8.64+0x2] ;  /* 0x0000020808477981 */ /* 0x000ee2000c1e1500 */
[----:B--2---:R-:W-:Y:S02]  /*22e0*/  SHF.L.U32 R5, R5, 0x10, RZ ;  /* 0x0000001005057819 */ /* 0x004fe400000006ff */
[----:B---3--:R-:W-:-:S07]  /*22f0*/  SHF.L.U32 R8, R71, 0x10, RZ ;  /* 0x0000001047087819 */ /* 0x008fce00000006ff */
.L_x_1705:
[----:B------:R-:W-:Y:S05]  /*2300*/  BSYNC B0 ;  /* 0x0000000000007941 */ /* 0x000fea0003800000 */
.L_x_1704:
        /* <DEDUP_REMOVED lines=29> */
.L_x_1706:
        /* <DEDUP_REMOVED lines=26> */
.L_x_1707:
        /* <DEDUP_REMOVED lines=8> */
[----:B------:R-:W-:Y:S01]  /*2700*/  FMUL.FTZ R95, R95, R4 ;  /* 0x000000045f5f7220 */ /* 0x000fe20000410000 */
        /* <DEDUP_REMOVED lines=22> */
.L_x_1708:
        /* <DEDUP_REMOVED lines=31> */
.L_x_1709:
        /* <DEDUP_REMOVED lines=31> */
.L_x_1710:
[----:B------:R-:W-:Y:S01]  /*2c50*/  FFMA.FTZ R72, R92, R73, R83 ;  /* 0x000000495c487223 */ /* 0x000fe20000010053 */
[----:B------:R-:W-:Y:S01]  /*2c60*/  FMUL.FTZ R84, R71, R5 ;  /* 0x0000000547547220 */ /* 0x000fe20000410000 */
[----:B------:R-:W-:Y:S01]  /*2c70*/  FADD.FTZ R73, R73, R82 ;  /* 0x0000005249497221 */ /* 0x000fe20000010000 */
[C---:B------:R-:W-:Y:S01]  /*2c80*/  FADD.FTZ R50, -R70.reuse, R50 ;  /* 0x0000003246327221 */ /* 0x040fe20000010100 */
[----:B------:R-:W-:Y:S01]  /*2c90*/  FMUL.FTZ R83, R9, R8 ;  /* 0x0000000809537220 */ /* 0x000fe20000410000 */
        /* <DEDUP_REMOVED lines=24> */
[----:B------:R-:W-:Y:S01]  /*2e20*/  FMUL.FTZ R89, R50, R4 ;  /* 0x0000000432597220 */ /* 0x000fe20000410000 */
[----:B------:R-:W-:Y:S01]  /*2e30*/  FADD.FTZ R73, R83, R73 ;  /* 0x0000004953497221 */ /* 0x000fe20000010000 */
[----:B------:R-:W-:Y:S01]  /*2e40*/  MOV R72, R28 ;  /* 0x0000001c00487202 */ /* 0x000fe20000000f00 */
[----:B------:R-:W-:Y:S01]  /*2e50*/  FFMA.FTZ R50, R99, R81, RZ ;  /* 0x0000005163327223 */ /* 0x000fe200000100ff */
[----:B------:R-:W-:Y:S01]  /*2e60*/  MOV R70, R29 ;  /* 0x0000001d00467202 */ /* 0x000fe20000000f00 */
        /* <DEDUP_REMOVED lines=21> */
.L_x_1711:
[----:B------:R-:W-:Y:S01]  /*2fc0*/  FMUL.FTZ R86, R72, R5 ;  /* 0x0000000548567220 */ /* 0x000fe20000410000 */
[----:B------:R-:W-:Y:S01]  /*2fd0*/  FFMA.FTZ R50, R97, R79, R50 ;  /* 0x0000004f61327223 */ /* 0x000fe20000010032 */
[----:B------:R-:W-:Y:S01]  /*2fe0*/  FADD.FTZ R84, R84, R79 ;  /* 0x0000004f54547221 */ /* 0x000fe20000010000 */
[----:B------:R-:W-:Y:S01]  /*2ff0*/  FFMA.FTZ R51, R98, R80, RZ ;  /* 0x0000005062337223 */ /* 0x000fe200000100ff */
[----:B------:R-:W-:Y:S01]  /*3000*/  FADD.FTZ R79, RZ, R80 ;  /* 0x00000050ff4f7221 */ /* 0x000fe20000010000 */
[----:B------:R-:W-:Y:S01]  /*3010*/  FFMA.FTZ R81, R89, R86, R82 ;  /* 0x0000005659517223 */ /* 0x000fe20000010052 */
[----:B------:R-:W-:Y:S01]  /*3020*/  FMUL.FTZ R80, R70, R8 ;  /* 0x0000000846507220 */ /* 0x000fe20000410000 */
[----:B------:R-:W-:Y:S01]  /*3030*/  FADD.FTZ R73, R73, R86 ;  /* 0x0000005649497221 */ /* 0x000fe20000010000 */
        /* <DEDUP_REMOVED lines=27> */
.L_x_1712:
[----:B------:R-:W-:Y:S01]  /*31f0*/  FMUL.FTZ R53, R100, R5 ;  /* 0x0000000564357220 */ /* 0x000fe20000410000 */
[----:B------:R-:W-:Y:S01]  /*3200*/  FADD.FTZ R52, R84, R77 ;  /* 0x0000004d54347221 */ /* 0x000fe20000010000 */
[----:B------:R-:W-:Y:S01]  /*3210*/  FFMA.FTZ R50, R95, R77, R50 ;  /* 0x0000004d5f327223 */ /* 0x000fe20000010032 */
[----:B------:R-:W-:Y:S01]  /*3220*/  FADD.FTZ R77, R79, R76 ;  /* 0x0000004c4f4d7221 */ /* 0x000fe20000010000 */
[----:B------:R-:W-:Y:S01]  /*3230*/  FFMA.FTZ R81, R87, R53, R78 ;  /* 0x0000003557517223 */ /* 0x000fe2000001004e */
[----:B------:R-:W-:Y:S01]  /*3240*/  FMUL.FTZ R78, R73, R8 ;  /* 0x00000008494e7220 */ /* 0x000fe20000410000 */
[----:B------:R-:W-:Y:S01]  /*3250*/  FADD.FTZ R53, R80, R53 ;  /* 0x0000003550357221 */ /* 0x000fe20000010000 */
[----:B------:R-:W-:Y:S01]  /*3260*/  FFMA.FTZ R51, R94, R76, R51 ;  /* 0x0000004c5e337223 */ /* 0x000fe20000010033 */
[----:B------:R-:W-:Y:S01]  /*3270*/  MOV R101, R32 ;  /* 0x0000002000657202 */ /* 0x000fe20000000f00 */
[----:B------:R-:W-:Y:S01]  /*3280*/  FFMA.FTZ R76, R86, R78, R81 ;  /* 0x0000004e564c7223 */ /* 0x000fe20000010051 */
[----:B------:R-:W-:Y:S01]  /*3290*/  FADD.FTZ R78, R78, R53 ;  /* 0x000000354e4e7221 */ /* 0x000fe20000010000 */
[----:B------:R-:W-:Y:S01]  /*32a0*/  MOV R53, R33 ;  /* 0x0000002100357202 */ /* 0x000fe20000000f00 */
        /* <DEDUP_REMOVED lines=21> */
.L_x_1713:
[----:B------:R-:W-:Y:S01]  /*3400*/  FMUL.FTZ R55, R101, R5 ;  /* 0x0000000565377220 */ /* 0x000fe20000410000 */
[----:B------:R-:W-:Y:S01]  /*3410*/  FFMA.FTZ R54, R93, R75, R50 ;  /* 0x0000004b5d367223 */ /* 0x000fe20000010032 */
[----:B------:R-:W-:Y:S01]  /*3420*/  FMUL.FTZ R50, R53, R8 ;  /* 0x0000000835327220 */ /* 0x000fe20000410000 */
[----:B------:R-:W-:Y:S01]  /*3430*/  FADD.FTZ R52, R52, R75 ;  /* 0x0000004b34347221 */ /* 0x000fe20000010000 */
        /* <DEDUP_REMOVED lines=29> */
.L_x_1714:
[----:B------:R-:W-:Y:S01]  /*3610*/  FMUL.FTZ R56, R51, R5 ;  /* 0x0000000533387220 */ /* 0x000fe20000410000 */
[----:B------:R-:W-:Y:S01]  /*3620*/  FADD.FTZ R55, R52, R71 ;  /* 0x0000004734377221 */ /* 0x000fe20000010000 */
[----:B------:R-:W-:Y:S01]  /*3630*/  FMUL.FTZ R52, R50, R8 ;  /* 0x0000000832347220 */ /* 0x000fe20000410000 */
[----:B------:R-:W-:Y:S01]  /*3640*/  FFMA.FTZ R54, R91, R71, R54 ;  /* 0x000000475b367223 */ /* 0x000fe20000010036 */
        /* <DEDUP_REMOVED lines=29> */
.L_x_1715:
        /* <DEDUP_REMOVED lines=33> */
.L_x_1716:
        /* <DEDUP_REMOVED lines=33> */
.L_x_1717:
[----:B------:R-:W-:Y:S01]  /*3c40*/  FMUL.FTZ R74, R57, R5 ;  /* 0x00000005394a7220 */ /* 0x000fe20000410000 */
[----:B------:R-:W-:Y:S01]  /*3c50*/  FMUL.FTZ R63, R56, R8 ;  /* 0x00000008383f7220 */ /* 0x000fe20000410000 */
[----:B------:R-:W-:Y:S01]  /*3c60*/  FFMA.FTZ R60, R85, R101, R70 ;  /* 0x00000065553c7223 */ /* 0x000fe20000010046 */
        /* <DEDUP_REMOVED lines=30> */
.L_x_1718:
[----:B------:R-:W-:Y:S01]  /*3e50*/  FMUL.FTZ R42, R61, R5 ;  /* 0x000000053d2a7220 */ /* 0x000fe20000410000 */
[-C--:B------:R-:W-:Y:S01]  /*3e60*/  FMUL.FTZ R73, R44, R4.reuse ;  /* 0x000000042c497220 */ /* 0x080fe20000410000 */
[----:B------:R-:W-:Y:S01]  /*3e70*/  FMUL.FTZ R72, R45, R4 ;  /* 0x000000042d487220 */ /* 0x000fe20000410000 */
[----:B------:R-:W-:Y:S01]  /*3e80*/  MOV R45, R16 ;  /* 0x00000010002d7202 */ /* 0x000fe20000000f00 */
[----:B------:R-:W-:Y:S01]  /*3e90*/  FFMA.FTZ R43, R75, R42, R70 ;  /* 0x0000002a4b2b7223 */ /* 0x000fe20000010046 */
[----:B------:R-:W-:Y:S01]  /*3ea0*/  FADD.FTZ R42, R63, R42 ;  /* 0x0000002a3f2a7221 */ /* 0x000fe20000010000 */
[----:B------:R-:W-:Y:S01]  /*3eb0*/  FMUL.FTZ R63, R53, R8 ;  /* 0x00000008353f7220 */ /* 0x000fe20000410000 */
[----:B------:R-:W-:-:S03]  /*3ec0*/  MOV R44, R17 ;  /* 0x00000011002c7202 */ /* 0x000fc60000000f00 */
[----:B------:R-:W-:Y:S01]  /*3ed0*/  FFMA.FTZ R43, R74, R63, R43 ;  /* 0x0000003f4a2b7223 */ /* 0x000fe2000001002b */
[----:B------:R-:W-:Y:S01]  /*3ee0*/  FADD.FTZ R63, R63, R42 ;  /* 0x0000002a3f3f7221 */ /* 0x000fe20000010000 */
        /* <DEDUP_REMOVED lines=19> */
.L_x_1719:
[----:B------:R-:W-:Y:S01]  /*4020*/  FMUL.FTZ R42, R45, R5 ;  /* 0x000000052d2a7220 */ /* 0x000fe20000410000 */
[----:B------:R-:W-:-:S03]  /*4030*/  FMUL.FTZ R71, R46, R4 ;  /* 0x000000042e477220 */ /* 0x000fc60000410000 */
[----:B------:R-:W-:Y:S01]  /*4040*/  FADD.FTZ R70, R63, R42 ;  /* 0x0000002a3f467221 */ /* 0x000fe20000010000 */
[----:B------:R-:W-:Y:S01]  /*4050*/  FFMA.FTZ R43, R73, R42, R43 ;  /* 0x0000002a492b7223 */ /* 0x000fe2000001002b */
        /* <DEDUP_REMOVED lines=25> */
.L_x_1720:
        /* <DEDUP_REMOVED lines=29> */
.L_x_1721:
        /* <DEDUP_REMOVED lines=13> */
[----:B------:R-:W-:Y:S01]  /*4490*/  FADD.FTZ R59, R59, R9 ;  /* 0x000000093b3b7221 */ /* 0x000fe20000010000 */
[----:B------:R-:W-:Y:S01]  /*44a0*/  FADD.FTZ R58, R58, R55 ;  /* 0x000000373a3a7221 */ /* 0x000fe20000010000 */
[----:B------:R-:W1:Y:S01]  /*44b0*/  SHFL.DOWN PT, R49, R42, 0x1, 0x1f ;  /* 0x08201f002a317f89 */ /* 0x000e6200000e0000 */
[----:B------:R-:W-:Y:S01]  /*44c0*/  FFMA.FTZ R60, R79, R55, R60 ;  /* 0x000000374f3c7223 */ /* 0x000fe2000001003c */
[----:B------:R-:W-:Y:S01]  /*44d0*/  FADD.FTZ R59, R59, R54 ;  /* 0x000000363b3b7221 */ /* 0x000fe20000010000 */
[----:B------:R-:W-:Y:S01]  /*44e0*/  FADD.FTZ R58, R58, R57 ;  /* 0x000000393a3a7221 */ /* 0x000fe20000010000 */
[----:B------:R-:W2:Y:S01]  /*44f0*/  SHFL.DOWN PT, R124, R43, 0x1, 0x1f ;  /* 0x08201f002b7c7f89 */ /* 0x000ea200000e0000 */
[----:B------:R-:W-:Y:S01]  /*4500*/  FFMA.FTZ R60, R77, R57, R60 ;  /* 0x000000394d3c7223 */ /* 0x000fe2000001003c */
[----:B------:R-:W-:Y:S01]  /*4510*/  UMOV UR6, 0x400 ;  /* 0x0000040000067882 */ /* 0x000fe20000000000 */
[----:B------:R-:W-:Y:S01]  /*4520*/  FADD.FTZ R58, R58, R61 ;  /* 0x0000003d3a3a7221 */ /* 0x000fe20000010000 */
[----:B------:R-:W-:Y:S01]  /*4530*/  UIADD3 UR5, UR6, 0x50, URZ ;  /* 0x0000005006057890 */ /* 0x000fe2000fffe03f */
[----:B------:R-:W-:Y:S01]  /*4540*/  FFMA.FTZ R60, R75, R61, R60 ;  /* 0x0000003d4b3c7223 */ /* 0x000fe2000001003c */
[----:B------:R-:W-:Y:S01]  /*4550*/  BSSY B0, `(.L_x_1722) ;  /* 0x0000042000007945 */ /* 0x000fe20003800000 */
[----:B------:R-:W-:Y:S01]  /*4560*/  FADD.FTZ R58, R58, R45 ;  /* 0x0000002d3a3a7221 */ /* 0x000fe20000010000 */
[----:B0-----:R-:W-:Y:S01]  /*4570*/  ULEA UR5, UR11, UR5, 0x18 ;  /* 0x000000050b057291 */ /* 0x001fe2000f8ec03f */
[----:B------:R-:W-:-:S04]  /*4580*/  FFMA.FTZ R60, R73, R45, R60 ;  /* 0x0000002d493c7223 */ /* 0x000fc8000001003c */
[----:B------:R-:W-:-:S04]  /*4590*/  FFMA.FTZ R60, R71, R63, R60 ;  /* 0x0000003f473c7223 */ /* 0x000fc8000001003c */
[----:B------:R-:W-:Y:S01]  /*45a0*/  FFMA.FTZ R52, R101, R48, R60 ;  /* 0x0000003065347223 */ /* 0x000fe2000001003c */
        /* <DEDUP_REMOVED lines=23> */
[----:B-1----:R-:W-:-:S02]  /*4720*/  @!P5 FADD.FTZ R43, R43, R124 ;  /* 0x0000007c2b2bd221 */ /* 0x002fc40000010000 */
[----:B------:R-:W-:Y:S01]  /*4730*/  FFMA.FTZ R49, R80, R9, R49 ;  /* 0x0000000950317223 */ /* 0x000fe20000010031 */
[----:B------:R-:W-:Y:S01]  /*4740*/  FADD.FTZ R9, R50, R53 ;  /* 0x0000003532097221 */ /* 0x000fe20000010000 */
[----:B------:R-:W-:Y:S02]  /*4750*/  ISETP.NE.AND P5, PT, R123, RZ, PT ;  /* 0x000000ff7b00720c */ /* 0x000fe40003fa5270 */
[----:B------:R-:W-:Y:S01]  /*4760*/  FFMA.FTZ R49, R78, R54, R49 ;  /* 0x000000364e317223 */ /* 0x000fe20000010031 */
[----:B------:R-:W-:Y:S01]  /*4770*/  FADD.FTZ R50, R9, R44 ;  /* 0x0000002c09327221 */ /* 0x000fe20000010000 */
[----:B------:R-:W-:Y:S02]  /*4780*/  FADD.FTZ R9, R58, R63 ;  /* 0x0000003f3a097221 */ /* 0x000fe40000010000 */
[----:B------:R-:W-:Y:S01]  /*4790*/  FFMA.FTZ R49, R76, R56, R49 ;  /* 0x000000384c317223 */ /* 0x000fe20000010031 */
[----:B------:R-:W-:Y:S01]  /*47a0*/  FADD.FTZ R55, R50, R47 ;  /* 0x0000002f32377221 */ /* 0x000fe20000010000 */
[----:B------:R-:W-:Y:S01]  /*47b0*/  FADD.FTZ R54, R9, R48 ;  /* 0x0000003009367221 */ /* 0x000fe20000010000 */
[----:B------:R-:W-:Y:S01]  /*47c0*/  LEA R9, R0, UR5, 0x4 ;  /* 0x0000000500097c11 */ /* 0x000fe2000f8e20ff */
[----:B------:R-:W-:Y:S01]  /*47d0*/  FFMA.FTZ R49, R74, R53, R49 ;  /* 0x000000354a317223 */ /* 0x000fe20000010031 */
[----:B------:R-:W-:-:S03]  /*47e0*/  FADD.FTZ R55, R55, R46 ;  /* 0x0000002e37377221 */ /* 0x000fc60000010000 */
[----:B------:R-:W-:-:S04]  /*47f0*/  FFMA.FTZ R49, R72, R44, R49 ;  /* 0x0000002c48317223 */ /* 0x000fc80000010031 */
[----:B------:R-:W-:-:S04]  /*4800*/  FFMA.FTZ R49, R70, R47, R49 ;  /* 0x0000002f46317223 */ /* 0x000fc80000010031 */
[----:B------:R-:W-:-:S05]  /*4810*/  FFMA.FTZ R53, R100, R46, R49 ;  /* 0x0000002e64357223 */ /* 0x000fca0000010031 */
        /* <DEDUP_REMOVED lines=21> */
.L_x_1723:
[----:B------:R-:W-:Y:S05]  /*4970*/  BSYNC B0 ;  /* 0x0000000000007941 */ /* 0x000fea0003800000 */
.L_x_1722:
        /* <DEDUP_REMOVED lines=159> */
.L_x_1725:
[----:B------:R-:W-:Y:S05]  /*5370*/  BSYNC B0 ;  /* 0x0000000000007941 */ /* 0x000fea0003800000 */
.L_x_1724:
        /* <DEDUP_REMOVED lines=16> */
.L_x_1727:
[----:B------:R-:W-:Y:S05]  /*5480*/  BSYNC B0 ;  /* 0x0000000000007941 */ /* 0x000fea0003800000 */
.L_x_1726:
        /* <DEDUP_REMOVED lines=34> */
.L_x_1730:
[----:B------:R-:W2:Y:S04]  /*56b0*/  LDG.E.STRONG.GPU R9, desc[UR8][R44.64] ;  /* 0x000000082c097981 */ /* 0x000ea8000c1ef900 */
[----:B--2---:R-:W-:Y:S01]  /*56c0*/  CCTL.IVALL ;  /* 0x00000000ff00798f */ /* 0x004fe20002000000 */
[----:B------:R-:W-:Y:S05]  /*56d0*/  YIELD ;  /* 0x0000000000007946 */ /* 0x000fea0003800000 */
[----:B------:R-:W-:-:S13]  /*56e0*/  ISETP.NE.AND P6, PT, R9, R50, PT ;  /* 0x000000320900720c */ /* 0x000fda0003fc5270 */
[----:B------:R-:W-:Y:S05]  /*56f0*/  @P6 BRA `(.L_x_1730) ;  /* 0xfffffffc00ec6947 */ /* 0x000fea000383ffff */
.L_x_1729:
        /* <DEDUP_REMOVED lines=20> */
.L_x_1734:
        /* <DEDUP_REMOVED lines=115> */
.L_x_1733:
        /* <DEDUP_REMOVED lines=62> */
.L_x_1735:
[----:B------:R-:W-:-:S04]  /*6350*/  ISETP.NE.AND P6, PT, R9, RZ, PT ;  /* 0x000000ff0900720c */ /* 0x000fc80003fc5270 */
[----:B------:R-:W-:-:S13]  /*6360*/  ISETP.NE.OR P6, PT, R45, RZ, P6 ;  /* 0x000000ff2d00720c */ /* 0x000fda00037c5670 */
[----:B------:R-:W-:Y:S05]  /*6370*/  @!P6 BRA `(.L_x_1731) ;  /* 0x00000000007ce947 */ /* 0x000fea0003800000 */
.L_x_1732:
        /* <DEDUP_REMOVED lines=31> */
.L_x_1731:
        /* <DEDUP_REMOVED lines=10> */
.L_x_1737:
[----:B------:R-:W-:Y:S05]  /*6610*/  BSYNC B0 ;  /* 0x0000000000007941 */ /* 0x000fea0003800000 */
.L_x_1736:
        /* <DEDUP_REMOVED lines=17> */
.L_x_1728:
        /* <DEDUP_REMOVED lines=38> */
.L_x_1738:
[----:B------:R-:W-:Y:S01]  /*6990*/  ISETP.NE.AND P5, PT, R112, RZ, PT ;  /* 0x000000ff7000720c */ /* 0x000fe20003fa5270 */
[----:B------:R-:W-:-:S12]  /*69a0*/  BSSY B0, `(.L_x_1739) ;  /* 0x0000014000007945 */ /* 0x000fd80003800000 */
[----:B------:R-:W-:Y:S05]  /*69b0*/  @!P5 BRA `(.L_x_1740) ;  /* 0x000000000048d947 */ /* 0x000fea0003800000 */
[----:B------:R-:W-:Y:S01]  /*69c0*/  SHF.R.S32.HI R42, RZ, 0x1f, R2 ;  /* 0x0000001fff2a7819 */ /* 0x000fe20000011402 */
[----:B------:R-:W-:Y:S01]  /*69d0*/  ULDC.64 UR14, c[0x0][0x288] ;  /* 0x0000a200000e7ab9 */ /* 0x000fe20000000a00 */
[----:B------:R-:W-:Y:S01]  /*69e0*/  MOV R43, R13 ;  /* 0x0000000d002b7202 */ /* 0x000fe20000000f00 */
[----:B------:R-:W-:Y:S02]  /*69f0*/  FFMA.FTZ R51, R98, R47, R48 ;  /* 0x0000002f62337223 */ /* 0x000fe40000010030 */
[----:B------:R-:W-:Y:S01]  /*6a00*/  IMAD R45, R42, UR14, RZ ;  /* 0x0000000e2a2d7c24 */ /* 0x000fe2000f8e02ff */
[----:B------:R-:W-:Y:S01]  /*6a10*/  MOV R42, R10 ;  /* 0x0000000a002a7202 */ /* 0x000fe20000000f00 */
[----:B------:R-:W-:Y:S02]  /*6a20*/  FFMA.FTZ R51, R8, R67, -R51 ;  /* 0x0000004308337223 */ /* 0x000fe40000010833 */
[C---:B------:R-:W-:Y:S02]  /*6a30*/  IMAD R45, R2.reuse, UR15, R45 ;  /* 0x0000000f022d7c24 */ /* 0x040fe4000f8e022d */
[----:B------:R-:W-:Y:S01]  /*6a40*/  IMAD.WIDE.U32 R42, R2, UR14, R42 ;  /* 0x0000000e022a7c25 */ /* 0x000fe2000f8e002a */
[----:B------:R-:W-:-:S04]  /*6a50*/  ULDC.64 UR14, c[0x0][0x210] ;  /* 0x00008400000e7ab9 */ /* 0x000fc80000000a00 */
[----:B------:R-:W-:Y:S02]  /*6a60*/  IADD3 R45, R43, R45, RZ ;  /* 0x0000002d2b2d7210 */ /* 0x000fe40007ffe0ff */
[----:B------:R-:W-:-:S04]  /*6a70*/  LEA R44, P5, R42, UR14, 0x2 ;  /* 0x0000000e2a2c7c11 */ /* 0x000fc8000f8a10ff */
[----:B------:R-:W-:Y:S01]  /*6a80*/  LEA.HI.X R45, R42, UR15, R45, 0x2, P5 ;  /* 0x0000000f2a2d7c11 */ /* 0x000fe2000a8f142d */
[----:B------:R-:W-:-:S04]  /*6a90*/  FFMA.FTZ R42, R99, R47, R48 ;  /* 0x0000002f632a7223 */ /* 0x000fc80000010030 */
[----:B------:R-:W-:-:S04]  /*6aa0*/  FFMA.FTZ R43, R5, R66, -R42 ;  /* 0x00000042052b7223 */ /* 0x000fc8000001082a */
[-C--:B------:R-:W-:Y:S01]  /*6ab0*/  FMUL.FTZ R42, R43, R4.reuse ;  /* 0x000000042b2a7220 */ /* 0x080fe20000410000 */
[----:B------:R-:W-:-:S05]  /*6ac0*/  FMUL.FTZ R43, R51, R4 ;  /* 0x00000004332b7220 */ /* 0x000fca0000410000 */
[----:B------:R0:W-:Y:S02]  /*6ad0*/  STG.E.64 desc[UR8][R44.64], R42 ;  /* 0x0000002a2c007986 */ /* 0x0001e4000c101b08 */
.L_x_1740:
[----:B------:R-:W-:Y:S05]  /*6ae0*/  BSYNC B0 ;  /* 0x0000000000007941 */ /* 0x000fea0003800000 */
.L_x_1739:
        /* <DEDUP_REMOVED lines=20> */
.L_x_1741:
[----:B------:R-:W-:Y:S04]  /*6c30*/  BSSY B0, `(.L_x_1742) ;  /* 0x0000014000007945 */ /* 0x000fe80003800000 */
[----:B------:R-:W-:Y:S05]  /*6c40*/  @!P3 BRA `(.L_x_1743) ;  /* 0x000000000048b947 */ /* 0x000fea0003800000 */
[----:B0-----:R-:W-:Y:S01]  /*6c50*/  SHF.R.S32.HI R42, RZ, 0x1f, R117 ;  /* 0x0000001fff2a7819 */ /* 0x001fe20000011475 */
        /* <DEDUP_REMOVED lines=17> */
.L_x_1743:
[----:B------:R-:W-:Y:S05]  /*6d70*/  BSYNC B0 ;  /* 0x0000000000007941 */ /* 0x000fea0003800000 */
.L_x_1742:
        /* <DEDUP_REMOVED lines=19> */
.L_x_1744:
[----:B------:R-:W-:Y:S04]  /*6eb0*/  BSSY B0, `(.L_x_1745) ;  /* 0x0000014000007945 */ /* 0x000fe80003800000 */
[----:B------:R-:W-:Y:S05]  /*6ec0*/  @!P4 BRA `(.L_x_1746) ;  /* 0x000000000048c947 */ /* 0x000fea0003800000 */
[----:B01----:R-:W-:Y:S01]  /*6ed0*/  SHF.R.S32.HI R42, RZ, 0x1f, R116 ;  /* 0x0000001fff2a7819 */ /* 0x003fe20000011474 */
        /* <DEDUP_REMOVED lines=8> */
[----:B------:R-:W-:-:S03]  /*6f60*/  ULDC.64 UR14, c[0x0][0x210] ;  /* 0x00008400000e7ab9 */ /* 0x000fc60000000a00 */
[----:B------:R-:W-:Y:S01]  /*6f70*/  FMUL.FTZ R23, R23, R4 ;  /* 0x0000000417177220 */ /* 0x000fe20000410000 */
[----:B------:R-:W-:Y:S02]  /*6f80*/  IADD3 R45, R43, R45, RZ ;  /* 0x0000002d2b2d7210 */ /* 0x000fe40007ffe0ff */
[----:B------:R-:W-:-:S04]  /*6f90*/  LEA R44, P5, R42, UR14, 0x2 ;  /* 0x0000000e2a2c7c11 */ /* 0x000fc8000f8a10ff */
[----:B------:R-:W-:Y:S01]  /*6fa0*/  LEA.HI.X R45, R42, UR15, R45, 0x2, P5 ;  /* 0x0000000f2a2d7c11 */ /* 0x000fe2000a8f142d */
[----:B------:R-:W-:-:S04]  /*6fb0*/  FFMA.FTZ R42, R95, R47, R48 ;  /* 0x0000002f5f2a7223 */ /* 0x000fc80000010030 */
[----:B------:R-:W-:-:S04]  /*6fc0*/  FFMA.FTZ R43, R5, R22, -R42 ;  /* 0x00000016052b7223 */ /* 0x000fc8000001082a */
[----:B------:R-:W-:-:S05]  /*6fd0*/  FMUL.FTZ R22, R43, R4 ;  /* 0x000000042b167220 */ /* 0x000fca0000410000 */
[----:B------:R2:W-:Y:S02]  /*6fe0*/  STG.E.64 desc[UR8][R44.64], R22 ;  /* 0x000000162c007986 */ /* 0x0005e4000c101b08 */
.L_x_1746:
[----:B------:R-:W-:Y:S05]  /*6ff0*/  BSYNC B0 ;  /* 0x0000000000007941 */ /* 0x000fea0003800000 */
.L_x_1745:
        /* <DEDUP_REMOVED lines=19> */
.L_x_1747:
[----:B------:R-:W-:Y:S01]  /*7130*/  ISETP.NE.AND P5, PT, R111, RZ, PT ;  /* 0x000000ff6f00720c */ /* 0x000fe20003fa5270 */
[----:B------:R-:W-:-:S12]  /*7140*/  BSSY B0, `(.L_x_1748) ;  /* 0x0000015000007945 */ /* 0x000fd80003800000 */
[----:B------:R-:W-:Y:S05]  /*7150*/  @!P5 BRA `(.L_x_1749) ;  /* 0x00000000004cd947 */ /* 0x000fea0003800000 */
[----:B01----:R-:W-:Y:S01]  /*7160*/  IADD3 R43, R2, 0x60, RZ ;  /* 0x00000060022b7810 */ /* 0x003fe20007ffe0ff */
[----:B------:R-:W-:Y:S01]  /*7170*/  ULDC.64 UR14, c[0x0][0x288] ;  /* 0x0000a200000e7ab9 */ /* 0x000fe20000000a00 */
[----:B--2---:R-:W-:Y:S01]  /*7180*/  MOV R22, R10 ;  /* 0x0000000a00167202 */ /* 0x004fe20000000f00 */
        /* <DEDUP_REMOVED lines=9> */
[----:B------:R-:W-:-:S04]  /*7220*/  IADD3 R43, R23, R43, RZ ;  /* 0x0000002b172b7210 */ /* 0x000fc80007ffe0ff */
[----:B------:R-:W-:Y:S01]  /*7230*/  LEA.HI.X R43, R22, UR15, R43, 0x2, P5 ;  /* 0x0000000f162b7c11 */ /* 0x000fe2000a8f142b */
[----:B------:R-:W-:-:S04]  /*7240*/  FFMA.FTZ R22, R93, R47, R48 ;  /* 0x0000002f5d167223 */ /* 0x000fc80000010030 */
[----:B------:R-:W-:-:S04]  /*7250*/  FFMA.FTZ R23, R5, R24, -R22 ;  /* 0x0000001805177223 */ /* 0x000fc80000010816 */
[-C--:B------:R-:W-:Y:S01]  /*7260*/  FMUL.FTZ R22, R23, R4.reuse ;  /* 0x0000000417167220 */ /* 0x080fe20000410000 */
[----:B------:R-:W-:-:S05]  /*7270*/  FMUL.FTZ R23, R45, R4 ;  /* 0x000000042d177220 */ /* 0x000fca0000410000 */
[----:B------:R3:W-:Y:S02]  /*7280*/  STG.E.64 desc[UR8][R42.64], R22 ;  /* 0x000000162a007986 */ /* 0x0007e4000c101b08 */
.L_x_1749:
[----:B------:R-:W-:Y:S05]  /*7290*/  BSYNC B0 ;  /* 0x0000000000007941 */ /* 0x000fea0003800000 */
.L_x_1748:
[----:B------:R-:W-:-:S13]  /*72a0*/  ISETP.NE.AND P5, PT, RZ, UR10, PT ;  /* 0x0000000aff007c0c */ /* 0x000fda000bfa5270 */
[----:B------:R-:W-:Y:S05]  /*72b0*/  @!P5 BRA `(.L_x_1750) ;  /* 0x000000000048d947 */ /* 0x000fea0003800000 */
[----:B--23--:R-:W-:Y:S01]  /*72c0*/  FFMA.FTZ R22, R91, R5, R6 ;  /* 0x000000055b167223 */ /* 0x00cfe20000010006 */
[----:B------:R-:W-:-:S03]  /*72d0*/  FFMA.FTZ R23, R90, R8, R7 ;  /* 0x000000085a177223 */ /* 0x000fc60000010007 */
[----:B------:R-:W-:Y:S01]  /*72e0*/  FMUL.FTZ R24, R22, -1.4426950216293334961 ;  /* 0xbfb8aa3b16187820 */ /* 0x000fe20000410000 */
[----:B01----:R-:W-:-:S05]  /*72f0*/  FMUL.FTZ R42, R23, -1.4426950216293334961 ;  /* 0xbfb8aa3b172a7820 */ /* 0x003fca0000410000 */
        /* <DEDUP_REMOVED lines=14> */
.L_x_1750:
[----:B------:R-:W-:Y:S01]  /*73e0*/  ISETP.NE.AND P5, PT, R110, RZ, PT ;  /* 0x000000ff6e00720c */ /* 0x000fe20003fa5270 */
[----:B------:R-:W-:-:S12]  /*73f0*/  BSSY B0, `(.L_x_1751) ;  /* 0x0000015000007945 */ /* 0x000fd80003800000 */
[----:B------:R-:W-:Y:S05]  /*7400*/  @!P5 BRA `(.L_x_1752) ;  /* 0x00000000004cd947 */ /* 0x000fea0003800000 */
[----:B------:R-:W-:Y:S01]  /*7410*/  IADD3 R25, R2, 0x80, RZ ;  /* 0x0000008002197810 */ /* 0x000fe20007ffe0ff */
[----:B------:R-:W-:Y:S01]  /*7420*/  ULDC.64 UR14, c[0x0][0x288] ;  /* 0x0000a200000e7ab9 */ /* 0x000fe20000000a00 */
[----:B--23--:R-:W-:Y:S01]  /*7430*/  MOV R22, R10 ;  /* 0x0000000a00167202 */ /* 0x00cfe20000000f00 */
[----:B01----:R-:W-:Y:S01]  /*7440*/  FFMA.FTZ R43, R90, R47, R48 ;  /* 0x0000002f5a2b7223 */ /* 0x003fe20000010030 */
        /* <DEDUP_REMOVED lines=15> */
.L_x_1752:
[----:B------:R-:W-:Y:S05]  /*7540*/  BSYNC B0 ;  /* 0x0000000000007941 */ /* 0x000fea0003800000 */
.L_x_1751:
[----:B------:R-:W-:-:S13]  /*7550*/  ISETP.NE.AND P5, PT, RZ, UR10, PT ;  /* 0x0000000aff007c0c */ /* 0x000fda000bfa5270 */
[----:B------:R-:W-:Y:S05]  /*7560*/  @!P5 BRA `(.L_x_1753) ;  /* 0x000000000048d947 */ /* 0x000fea0003800000 */
[----:B--234-:R-:W-:Y:S01]  /*7570*/  FFMA.FTZ R22, R89, R5, R6 ;  /* 0x0000000559167223 */ /* 0x01cfe20000010006 */
[----:B------:R-:W-:-:S03]  /*7580*/  FFMA.FTZ R23, R88, R8, R7 ;  /* 0x0000000858177223 */ /* 0x000fc60000010007 */
[----:B------:R-:W-:Y:S01]  /*7590*/  FMUL.FTZ R24, R22, -1.4426950216293334961 ;  /* 0xbfb8aa3b16187820 */ /* 0x000fe20000410000 */
[----:B------:R-:W-:-:S05]  /*75a0*/  FMUL.FTZ R26, R23, -1.4426950216293334961 ;  /* 0xbfb8aa3b171a7820 */ /* 0x000fca0000410000 */
[----:B------:R-:W2:Y:S08]  /*75b0*/  MUFU.EX2 R24, R24 ;  /* 0x0000001800187308 */ /* 0x000eb00000000800 */
[----:B------:R-:W3:Y:S01]  /*75c0*/  MUFU.EX2 R26, R26 ;  /* 0x0000001a001a7308 */ /* 0x000ee20000000800 */
[----:B--2---:R-:W-:-:S07]  /*75d0*/  FADD.FTZ R25, R24, 1 ;  /* 0x3f80000018197421 */ /* 0x004fce0000010000 */
[----:B------:R-:W2:Y:S01]  /*75e0*/  MUFU.RCP R25, R25 ;  /* 0x0000001900197308 */ /* 0x000ea20000001000 */
[----:B---3--:R-:W-:-:S07]  /*75f0*/  FADD.FTZ R27, R26, 1 ;  /* 0x3f8000001a1b7421 */ /* 0x008fce0000010000 */
[----:B01----:R-:W0:Y:S01]  /*7600*/  MUFU.RCP R42, R27 ;  /* 0x0000001b002a7308 */ /* 0x003e220000001000 */
[----:B--2---:R-:W-:Y:S01]  /*7610*/  FADD.FTZ R43, -R25, 1 ;  /* 0x3f800000192b7421 */ /* 0x004fe20000010100 */
[----:B------:R-:W-:-:S03]  /*7620*/  FMUL.FTZ R28, R28, R25 ;  /* 0x000000191c1c7220 */ /* 0x000fc60000410000 */
[----:B------:R-:W-:Y:S01]  /*7630*/  FFMA.FTZ R43, R22, R43, 1 ;  /* 0x3f800000162b7423 */ /* 0x000fe2000001002b */
[----:B0-----:R-:W-:Y:S01]  /*7640*/  FADD.FTZ R44, -R42, 1 ;  /* 0x3f8000002a2c7421 */ /* 0x001fe20000010100 */
[----:B------:R-:W-:Y:S02]  /*7650*/  FMUL.FTZ R29, R29, R42 ;  /* 0x0000002a1d1d7220 */ /* 0x000fe40000410000 */
[----:B------:R-:W-:Y:S01]  /*7660*/  FMUL.FTZ R28, R28, R43 ;  /* 0x0000002b1c1c7220 */ /* 0x000fe20000410000 */
[----:B------:R-:W-:-:S04]  /*7670*/  FFMA.FTZ R44, R23, R44, 1 ;  /* 0x3f800000172c7423 */ /* 0x000fc8000001002c */
[----:B------:R-:W-:-:S07]  /*7680*/  FMUL.FTZ R29, R29, R44 ;  /* 0x0000002c1d1d7220 */ /* 0x000fce0000410000 */
.L_x_1753:
[----:B------:R-:W-:Y:S01]  /*7690*/  ISETP.NE.AND P5, PT, R109, RZ, PT ;  /* 0x000000ff6d00720c */ /* 0x000fe20003fa5270 */
[----:B------:R-:W-:-:S12]  /*76a0*/  BSSY B0, `(.L_x_1754) ;  /* 0x0000015000007945 */ /* 0x000fd80003800000 */
[----:B------:R-:W-:Y:S05]  /*76b0*/  @!P5 BRA `(.L_x_1755) ;  /* 0x00000000004cd947 */ /* 0x000fea0003800000 */
[----:B----4-:R-:W-:Y:S01]  /*76c0*/  IADD3 R25, R2, 0xa0, RZ ;  /* 0x000000a002197810 */ /* 0x010fe20007ffe0ff */
[----:B------:R-:W-:Y:S01]  /*76d0*/  ULDC.64 UR14, c[0x0][0x288] ;  /* 0x0000a200000e7ab9 */ /* 0x000fe20000000a00 */
[----:B--23--:R-:W-:Y:S01]  /*76e0*/  MOV R22, R10 ;  /* 0x0000000a00167202 */ /* 0x00cfe20000000f00 */
        /* <DEDUP_REMOVED lines=16> */
.L_x_1755:
[----:B------:R-:W-:Y:S05]  /*77f0*/  BSYNC B0 ;  /* 0x0000000000007941 */ /* 0x000fea0003800000 */
.L_x_1754:
        /* <DEDUP_REMOVED lines=11> */
[----:B------:R-:W0:Y:S01]  /*78b0*/  MUFU.RCP R28, R27 ;  /* 0x0000001b001c7308 */ /* 0x000e220000001000 */
[----:B--2---:R-:W-:Y:S01]  /*78c0*/  FADD.FTZ R29, -R25, 1 ;  /* 0x3f800000191d7421 */ /* 0x004fe20000010100 */
[----:B------:R-:W-:-:S03]  /*78d0*/  FMUL.FTZ R30, R30, R25 ;  /* 0x000000191e1e7220 */ /* 0x000fc60000410000 */
[----:B------:R-:W-:Y:S01]  /*78e0*/  FFMA.FTZ R29, R22, R29, 1 ;  /* 0x3f800000161d7423 */ /* 0x000fe2000001001d */
[----:B01----:R-:W-:Y:S01]  /*78f0*/  FADD.FTZ R42, -R28, 1 ;  /* 0x3f8000001c2a7421 */ /* 0x003fe20000010100 */
[----:B------:R-:W-:Y:S02]  /*7900*/  FMUL.FTZ R31, R31, R28 ;  /* 0x0000001c1f1f7220 */ /* 0x000fe40000410000 */
[----:B------:R-:W-:Y:S01]  /*7910*/  FMUL.FTZ R30, R30, R29 ;  /* 0x0000001d1e1e7220 */ /* 0x000fe20000410000 */
[----:B------:R-:W-:-:S04]  /*7920*/  FFMA.FTZ R42, R23, R42, 1 ;  /* 0x3f800000172a7423 */ /* 0x000fc8000001002a */
[----:B------:R-:W-:-:S07]  /*7930*/  FMUL.FTZ R31, R31, R42 ;  /* 0x0000002a1f1f7220 */ /* 0x000fce0000410000 */
.L_x_1756:
[----:B------:R-:W-:Y:S01]  /*7940*/  ISETP.NE.AND P5, PT, R108, RZ, PT ;  /* 0x000000ff6c00720c */ /* 0x000fe20003fa5270 */
[----:B------:R-:W-:-:S12]  /*7950*/  BSSY B0, `(.L_x_1757) ;  /* 0x0000015000007945 */ /* 0x000fd80003800000 */
[----:B------:R-:W-:Y:S05]  /*7960*/  @!P5 BRA `(.L_x_1758) ;  /* 0x00000000004cd947 */ /* 0x000fea0003800000 */
[----:B--2-4-:R-:W-:Y:S01]  /*7970*/  IADD3 R25, R2, 0xc0, RZ ;  /* 0x000000c002197810 */ /* 0x014fe20007ffe0ff */
[----:B------:R-:W-:Y:S01]  /*7980*/  ULDC.64 UR14, c[0x0][0x288] ;  /* 0x0000a200000e7ab9 */ /* 0x000fe20000000a00 */
[----:B---3--:R-:W-:Y:S01]  /*7990*/  MOV R22, R10 ;  /* 0x0000000a00167202 */ /* 0x008fe20000000f00 */
        /* <DEDUP_REMOVED lines=16> */
.L_x_1758:
[----:B------:R-:W-:Y:S05]  /*7aa0*/  BSYNC B0 ;  /* 0x0000000000007941 */ /* 0x000fea0003800000 */
.L_x_1757:
        /* <DEDUP_REMOVED lines=11> */
[----:B------:R-:W3:Y:S01]  /*7b60*/  MUFU.RCP R28, R27 ;  /* 0x0000001b001c7308 */ /* 0x000ee20000001000 */
[----:B--2---:R-:W-:Y:S01]  /*7b70*/  FADD.FTZ R29, -R25, 1 ;  /* 0x3f800000191d7421 */ /* 0x004fe20000010100 */
[----:B------:R-:W-:-:S03]  /*7b80*/  FMUL.FTZ R32, R32, R25 ;  /* 0x0000001920207220 */ /* 0x000fc60000410000 */
[----:B------:R-:W-:Y:S01]  /*7b90*/  FFMA.FTZ R29, R22, R29, 1 ;  /* 0x3f800000161d7423 */ /* 0x000fe2000001001d */
[----:B---3--:R-:W-:Y:S01]  /*7ba0*/  FADD.FTZ R30, -R28, 1 ;  /* 0x3f8000001c1e7421 */ /* 0x008fe20000010100 */
[----:B------:R-:W-:Y:S02]  /*7bb0*/  FMUL.FTZ R33, R33, R28 ;  /* 0x0000001c21217220 */ /* 0x000fe40000410000 */
[----:B------:R-:W-:Y:S01]  /*7bc0*/  FMUL.FTZ R32, R32, R29 ;  /* 0x0000001d20207220 */ /* 0x000fe20000410000 */
[----:B------:R-:W-:-:S04]  /*7bd0*/  FFMA.FTZ R30, R23, R30, 1 ;  /* 0x3f800000171e7423 */ /* 0x000fc8000001001e */
[----:B------:R-:W-:-:S07]  /*7be0*/  FMUL.FTZ R33, R33, R30 ;  /* 0x0000001e21217220 */ /* 0x000fce0000410000 */
.L_x_1759:
        /* <DEDUP_REMOVED lines=22> */
.L_x_1761:
[----:B------:R-:W-:Y:S05]  /*7d50*/  BSYNC B0 ;  /* 0x0000000000007941 */ /* 0x000fea0003800000 */
.L_x_1760:
        /* <DEDUP_REMOVED lines=20> */
.L_x_1762:
        /* <DEDUP_REMOVED lines=22> */
.L_x_1764:
[----:B------:R-:W-:Y:S05]  /*8000*/  BSYNC B0 ;  /* 0x0000000000007941 */ /* 0x000fea0003800000 */
.L_x_1763:
        /* <DEDUP_REMOVED lines=20> */
.L_x_1765:
[----:B------:R-:W-:Y:S04]  /*8150*/  BSSY B0, `(.L_x_1766) ;  /* 0x0000015000007945 */ /* 0x000fe80003800000 */
        /* <DEDUP_REMOVED lines=20> */
.L_x_1767:
[----:B------:R-:W-:Y:S05]  /*82a0*/  BSYNC B0 ;  /* 0x0000000000007941 */ /* 0x000fea0003800000 */
.L_x_1766:
        /* <DEDUP_REMOVED lines=19> */
.L_x_1768:
        /* <DEDUP_REMOVED lines=21> */
.L_x_1770:
[----:B------:R-:W-:Y:S05]  /*8530*/  BSYNC B0 ;  /* 0x0000000000007941 */ /* 0x000fea0003800000 */
.L_x_1769:
        /* <DEDUP_REMOVED lines=19> */
.L_x_1771:
[----:B------:R-:W-:Y:S04]  /*8670*/  BSSY B0, `(.L_x_1772) ;  /* 0x0000015000007945 */ /* 0x000fe80003800000 */
[----:B------:R-:W-:Y:S05]  /*8680*/  @!P2 BRA `(.L_x_1773) ;  /* 0x00000000004ca947 */ /* 0x000fea0003800000 */
[----:B--234-:R-:W-:Y:S01]  /*8690*/  IADD3 R23, R2, 0x160, RZ ;  /* 0x0000016002177810 */ /* 0x01cfe20007ffe0ff */
        /* <DEDUP_REMOVED lines=18> */
.L_x_1773:
[----:B------:R-:W-:Y:S05]  /*87c0*/  BSYNC B0 ;  /* 0x0000000000007941 */ /* 0x000fea0003800000 */
.L_x_1772:
        /* <DEDUP_REMOVED lines=19> */
.L_x_1774:
        /* <DEDUP_REMOVED lines=9> */
[----:B--234-:R-:W-:Y:S02]  /*8990*/  MOV R22, R10 ;  /* 0x0000000a00167202 */ /* 0x01cfe40000000f00 */
[----:B------:R-:W-:Y:S02]  /*89a0*/  SHF.R.S32.HI R26, RZ, 0x1f, R27 ;  /* 0x0000001fff1a7819 */ /* 0x000fe4000001141b */
[----:B------:R-:W-:-:S03]  /*89b0*/  MOV R23, R13 ;  /* 0x0000000d00177202 */ /* 0x000fc60000000f00 */
[----:B------:R-:W-:Y:S02]  /*89c0*/  IMAD R26, R26, UR14, RZ ;  /* 0x0000000e1a1a7c24 */ /* 0x000fe4000f8e02ff */
[----:B------:R-:W-:-:S04]  /*89d0*/  IMAD.WIDE.U32 R24, R27, UR14, R22 ;  /* 0x0000000e1b187c25 */ /* 0x000fc8000f8e0016 */
[----:B------:R-:W-:Y:S01]  /*89e0*/  IMAD R23, R27, UR15, R26 ;  /* 0x0000000f1b177c24 */ /* 0x000fe2000f8e021a */
[----:B------:R-:W-:Y:S01]  /*89f0*/  ULDC.64 UR14, c[0x0][0x210] ;  /* 0x00008400000e7ab9 */ /* 0x000fe20000000a00 */
[----:B------:R-:W-:Y:S01]  /*8a00*/  FFMA.FTZ R27, R74, R47, R48 ;  /* 0x0000002f4a1b7223 */ /* 0x000fe20000010030 */
[----:B------:R-:W-:Y:S02]  /*8a10*/  LEA R22, P5, R24, UR14, 0x2 ;  /* 0x0000000e18167c11 */ /* 0x000fe4000f8a10ff */
[----:B------:R-:W-:Y:S01]  /*8a20*/  IADD3 R23, R25, R23, RZ ;  /* 0x0000001719177210 */ /* 0x000fe20007ffe0ff */
[----:B------:R-:W-:-:S03]  /*8a30*/  FFMA.FTZ R15, R8, R15, -R27 ;  /* 0x0000000f080f7223 */ /* 0x000fc6000001081b */
[----:B------:R-:W-:Y:S01]  /*8a40*/  LEA.HI.X R23, R24, UR15, R23, 0x2, P5 ;  /* 0x0000000f18177c11 */ /* 0x000fe2000a8f1417 */
[----:B------:R-:W-:Y:S01]  /*8a50*/  FFMA.FTZ R24, R75, R47, R48 ;  /* 0x0000002f4b187223 */ /* 0x000fe20000010030 */
[----:B------:R-:W-:-:S03]  /*8a60*/  FMUL.FTZ R15, R15, R4 ;  /* 0x000000040f0f7220 */ /* 0x000fc60000410000 */
[----:B------:R-:W-:-:S04]  /*8a70*/  FFMA.FTZ R25, R5, R14, -R24 ;  /* 0x0000000e05197223 */ /* 0x000fc80000010818 */
[----:B------:R-:W-:-:S05]  /*8a80*/  FMUL.FTZ R14, R25, R4 ;  /* 0x00000004190e7220 */ /* 0x000fca0000410000 */
[----:B------:R2:W-:Y:S02]  /*8a90*/  STG.E.64 desc[UR8][R22.64], R14 ;  /* 0x0000000e16007986 */ /* 0x0005e4000c101b08 */
.L_x_1776:
[----:B------:R-:W-:Y:S05]  /*8aa0*/  BSYNC B0 ;  /* 0x0000000000007941 */ /* 0x000fea0003800000 */
.L_x_1775:
[----:B------:R-:W-:Y:S05]  /*8ab0*/  @!P6 BRA `(.L_x_1777) ;  /* 0x000000000048e947 */ /* 0x000fea0003800000 */
[----:B--2---:R-:W-:Y:S01]  /*8ac0*/  FFMA.FTZ R14, R73, R5, R6 ;  /* 0x00000005490e7223 */ /* 0x004fe20000010006 */
[----:B------:R-:W-:-:S03]  /*8ad0*/  FFMA.FTZ R15, R72, R8, R7 ;  /* 0x00000008480f7223 */ /* 0x000fc60000010007 */
[----:B---34-:R-:W-:Y:S01]  /*8ae0*/  FMUL.FTZ R22, R14, -1.4426950216293334961 ;  /* 0xbfb8aa3b0e167820 */ /* 0x018fe20000410000 */
        /* <DEDUP_REMOVED lines=15> */
.L_x_1777:
[----:B------:R-:W-:Y:S01]  /*8be0*/  ISETP.GE.U32.AND P5, PT, R29, UR12, PT ;  /* 0x0000000c1d007c0c */ /* 0x000fe2000bfa6070 */
[----:B------:R-:W-:Y:S01]  /*8bf0*/  BSSY B0, `(.L_x_1778) ;  /* 0x0000019000007945 */ /* 0x000fe20003800000 */
[----:B------:R-:W-:Y:S02]  /*8c00*/  IADD3 R27, R9, 0x1c0, RZ ;  /* 0x000001c0091b7810 */ /* 0x000fe40007ffe0ff */
[----:B------:R-:W-:Y:S02]  /*8c10*/  ISETP.GE.AND.EX P5, PT, R30, UR13, PT, P5 ;  /* 0x0000000d1e007c0c */ /* 0x000fe4000bfa6350 */
[----:B------:R-:W-:Y:S02]  /*8c20*/  SHF.R.S32.HI R28, RZ, 0x1f, R27 ;  /* 0x0000001fff1c7819 */ /* 0x000fe4000001141b */
[----:B------:R-:W-:-:S13]  /*8c30*/  ISETP.LT.U32.AND P5, PT, R0, 0xe0, !P5 ;  /* 0x000000e00000780c */ /* 0x000fda0006fa1070 */
[----:B------:R-:W-:Y:S05]  /*8c40*/  @!P5 BRA `(.L_x_1779) ;  /* 0x00000000004cd947 */ /* 0x000fea0003800000 */
[----:B--2-4-:R-:W-:Y:S01]  /*8c50*/  IADD3 R25, R2, 0x1a0, RZ ;  /* 0x000001a002197810 */ /* 0x014fe20007ffe0ff */
[----:B------:R-:W-:Y:S01]  /*8c60*/  ULDC.64 UR14, c[0x0][0x288] ;  /* 0x0000a200000e7ab9 */ /* 0x000fe20000000a00 */
[----:B------:R-:W-:Y:S02]  /*8c70*/  MOV R14, R10 ;  /* 0x0000000a000e7202 */ /* 0x000fe40000000f00 */
[----:B------:R-:W-:Y:S02]  /*8c80*/  SHF.R.S32.HI R24, RZ, 0x1f, R25 ;  /* 0x0000001fff187819 */ /* 0x000fe40000011419 */
[----:B------:R-:W-:-:S03]  /*8c90*/  MOV R15, R13 ;  /* 0x0000000d000f7202 */ /* 0x000fc60000000f00 */
[----:B------:R-:W-:Y:S02]  /*8ca0*/  IMAD R24, R24, UR14, RZ ;  /* 0x0000000e18187c24 */ /* 0x000fe4000f8e02ff */
[----:B---3--:R-:W-:-:S04]  /*8cb0*/  IMAD.WIDE.U32 R22, R25, UR14, R14 ;  /* 0x0000000e19167c25 */ /* 0x008fc8000f8e000e */
        /* <DEDUP_REMOVED lines=12> */
.L_x_1779:
[----:B------:R-:W-:Y:S05]  /*8d80*/  BSYNC B0 ;  /* 0x0000000000007941 */ /* 0x000fea0003800000 */
.L_x_1778:
[----:B------:R-:W-:Y:S05]  /*8d90*/  @!P6 BRA `(.L_x_1780) ;  /* 0x000000000048e947 */ /* 0x000fea0003800000 */
[----:B--2---:R-:W-:Y:S01]  /*8da0*/  FFMA.FTZ R14, R71, R5, R6 ;  /* 0x00000005470e7223 */ /* 0x004fe20000010006 */
[----:B------:R-:W-:-:S03]  /*8db0*/  FFMA.FTZ R15, R70, R8, R7 ;  /* 0x00000008460f7223 */ /* 0x000fc60000010007 */
[----:B------:R-:W-:Y:S01]  /*8dc0*/  FMUL.FTZ R16, R14, -1.4426950216293334961 ;  /* 0xbfb8aa3b0e107820 */ /* 0x000fe20000410000 */
[----:B---34-:R-:W-:-:S05]  /*8dd0*/  FMUL.FTZ R22, R15, -1.4426950216293334961 ;  /* 0xbfb8aa3b0f167820 */ /* 0x018fca0000410000 */
        /* <DEDUP_REMOVED lines=14> */
.L_x_1780:
[----:B------:R-:W-:Y:S01]  /*8ec0*/  ISETP.GE.U32.AND P5, PT, R27, UR12, PT ;  /* 0x0000000c1b007c0c */ /* 0x000fe2000bfa6070 */
[----:B------:R-:W-:Y:S01]  /*8ed0*/  BSSY B0, `(.L_x_1781) ;  /* 0x0000019000007945 */ /* 0x000fe20003800000 */
[----:B--234-:R-:W-:Y:S02]  /*8ee0*/  IADD3 R23, R9, 0x1e0, RZ ;  /* 0x000001e009177810 */ /* 0x01cfe40007ffe0ff */
        /* <DEDUP_REMOVED lines=20> */
[----:B------:R-:W-:-:S03]  /*9030*/  FMUL.FTZ R17, R17, R4 ;  /* 0x0000000411117220 */ /* 0x000fc60000410000 */
[----:B------:R-:W-:-:S05]  /*9040*/  FMUL.FTZ R16, R9, R4 ;  /* 0x0000000409107220 */ /* 0x000fca0000410000 */
[----:B------:R2:W-:Y:S02]  /*9050*/  STG.E.64 desc[UR8][R14.64], R16 ;  /* 0x000000100e007986 */ /* 0x0005e4000c101b08 */
.L_x_1782:
[----:B------:R-:W-:Y:S05]  /*9060*/  BSYNC B0 ;  /* 0x0000000000007941 */ /* 0x000fea0003800000 */
.L_x_1781:
[----:B------:R-:W-:Y:S05]  /*9070*/  @!P6 BRA `(.L_x_1783) ;  /* 0x000000000048e947 */ /* 0x000fea0003800000 */
[----:B------:R-:W-:Y:S01]  /*9080*/  FFMA.FTZ R6, R101, R5, R6 ;  /* 0x0000000565067223 */ /* 0x000fe20000010006 */
[----:B------:R-:W-:-:S03]  /*9090*/  FFMA.FTZ R7, R100, R8, R7 ;  /* 0x0000000864077223 */ /* 0x000fc60000010007 */
[----:B------:R-:W-:Y:S01]  /*90a0*/  FMUL.FTZ R9, R6, -1.4426950216293334961 ;  /* 0xbfb8aa3b06097820 */ /* 0x000fe20000410000 */
[----:B--2---:R-:W-:-:S05]  /*90b0*/  FMUL.FTZ R16, R7, -1.4426950216293334961 ;  /* 0xbfb8aa3b07107820 */ /* 0x004fca0000410000 */
        /* <DEDUP_REMOVED lines=14> */
.L_x_1783:
[----:B------:R-:W-:Y:S01]  /*91a0*/  ISETP.GE.U32.AND P5, PT, R23, UR12, PT ;  /* 0x0000000c17007c0c */ /* 0x000fe2000bfa6070 */
[----:B------:R-:W-:Y:S03]  /*91b0*/  BSSY B0, `(.L_x_1784) ;  /* 0x0000015000007945 */ /* 0x000fe60003800000 */
[----:B------:R-:W-:-:S04]  /*91c0*/  ISETP.GE.AND.EX P5, PT, R24, UR13, PT, P5 ;  /* 0x0000000d18007c0c */ /* 0x000fc8000bfa6350 */
[----:B------:R-:W-:-:S13]  /*91d0*/  ISETP.LT.U32.AND P5, PT, R0, 0xe0, !P5 ;  /* 0x000000e00000780c */ /* 0x000fda0006fa1070 */
[----:B------:R-:W-:Y:S05]  /*91e0*/  @!P5 BRA `(.L_x_1785) ;  /* 0x000000000044d947 */ /* 0x000fea0003800000 */
[----:B------:R-:W-:Y:S01]  /*91f0*/  SHF.R.S32.HI R6, RZ, 0x1f, R115 ;  /* 0x0000001fff067819 */ /* 0x000fe20000011473 */
[----:B------:R-:W-:Y:S01]  /*9200*/  ULDC.64 UR12, c[0x0][0x288] ;  /* 0x0000a200000c7ab9 */ /* 0x000fe20000000a00 */
[----:B------:R-:W-:-:S03]  /*9210*/  MOV R11, R13 ;  /* 0x0000000d000b7202 */ /* 0x000fc60000000f00 */
[----:B------:R-:W-:Y:S02]  /*9220*/  IMAD R6, R6, UR12, RZ ;  /* 0x0000000c06067c24 */ /* 0x000fe4000f8e02ff */
[----:B------:R-:W-:-:S04]  /*9230*/  IMAD.WIDE.U32 R10, R115, UR12, R10 ;  /* 0x0000000c730a7c25 */ /* 0x000fc8000f8e000a */
[----:B------:R-:W-:Y:S01]  /*9240*/  IMAD R7, R115, UR13, R6 ;  /* 0x0000000d73077c24 */ /* 0x000fe2000f8e0206 */
[----:B------:R-:W-:Y:S02]  /*9250*/  ULDC.64 UR12, c[0x0][0x210] ;  /* 0x00008400000c7ab9 */ /* 0x000fe40000000a00 */
[----:B------:R-:W-:Y:S02]  /*9260*/  LEA R6, P5, R10, UR12, 0x2 ;  /* 0x0000000c0a067c11 */ /* 0x000fe4000f8a10ff */
[----:B------:R-:W-:-:S04]  /*9270*/  IADD3 R7, R11, R7, RZ ;  /* 0x000000070b077210 */ /* 0x000fc80007ffe0ff */
[----:B------:R-:W-:Y:S01]  /*9280*/  LEA.HI.X R7, R10, UR13, R7, 0x2, P5 ;  /* 0x0000000d0a077c11 */ /* 0x000fe2000a8f1407 */
[-CC-:B------:R-:W-:Y:S01]  /*9290*/  FFMA.FTZ R10, R101, R47.reuse, R48.reuse ;  /* 0x0000002f650a7223 */ /* 0x180fe20000010030 */
[----:B------:R-:W-:-:S03]  /*92a0*/  FFMA.FTZ R47, R100, R47, R48 ;  /* 0x0000002f642f7223 */ /* 0x000fc60000010030 */
[----:B------:R-:W-:Y:S01]  /*92b0*/  FFMA.FTZ R5, R5, R20, -R10 ;  /* 0x0000001405057223 */ /* 0x000fe2000001080a */
[----:B------:R-:W-:-:S03]  /*92c0*/  FFMA.FTZ R47, R8, R21, -R47 ;  /* 0x00000015082f7223 */ /* 0x000fc6000001082f */
[-C--:B------:R-:W-:Y:S01]  /*92d0*/  FMUL.FTZ R46, R5, R4.reuse ;  /* 0x00000004052e7220 */ /* 0x080fe20000410000 */
[----:B------:R-:W-:-:S05]  /*92e0*/  FMUL.FTZ R47, R47, R4 ;  /* 0x000000042f2f7220 */ /* 0x000fca0000410000 */
[----:B------:R3:W-:Y:S02]  /*92f0*/  STG.E.64 desc[UR8][R6.64], R46 ;  /* 0x0000002e06007986 */ /* 0x0007e4000c101b08 */
.L_x_1785:
[----:B------:R-:W-:Y:S05]  /*9300*/  BSYNC B0 ;  /* 0x0000000000007941 */ /* 0x000fea0003800000 */
.L_x_1784:
[----:B------:R-:W-:Y:S02]  /*9310*/  IADD3 R69, R3, R69, RZ ;  /* 0x0000004503457210 */ /* 0x000fe40007ffe0ff */
[----:B------:R-:W-:Y:S02]  /*9320*/  IADD3 R104, R104, 0x1, RZ ;  /* 0x0000000168687810 */ /* 0x000fe40007ffe0ff */
[----:B------:R-:W-:-:S13]  /*9330*/  ISETP.GE.AND P5, PT, R69, UR4, PT ;  /* 0x0000000445007c0c */ /* 0x000fda000bfa6270 */
[----:B------:R-:W-:Y:S05]  /*9340*/  @!P5 BRA `(.L_x_1786) ;  /* 0xffffff7000d4d947 */ /* 0x000fea000383ffff */
.L_x_1703:
[----:B---3--:R-:W3:Y:S01]  /*9350*/  LDC R6, c[0x0][0xc] ;  /* 0x00000300ff067b82 */ /* 0x008ee20000000800 */
[----:B------:R-:W-:Y:S01]  /*9360*/  ISETP.NE.AND P2, PT, R0, RZ, PT ;  /* 0x000000ff0000720c */ /* 0x000fe20003f45270 */
[----:B------:R-:W-:Y:S06]  /*9370*/  BSSY B0, `(.L_x_1787) ;  /* 0x0000015000007945 */ /* 0x000fec0003800000 */
[----:B------:R-:W4:Y:S08]  /*9380*/  LDC R7, c[0x0][0x10] ;  /* 0x00000400ff077b82 */ /* 0x000f300000000800 */
[----:B------:R-:W5:Y:S01]  /*9390*/  LDC.64 R2, c[0x0][0x258] ;  /* 0x00009600ff027b82 */ /* 0x000f620000000a00 */
[----:B---3--:R-:W-:-:S02]  /*93a0*/  IADD3 R4, R6, -0x1, RZ ;  /* 0xffffffff06047810 */ /* 0x008fc40007ffe0ff */
[----:B------:R-:W-:Y:S02]  /*93b0*/  ISETP.NE.AND P1, PT, R6, 0x1, PT ;  /* 0x000000010600780c */ /* 0x000fe40003f25270 */
[----:B------:R-:W-:Y:S02]  /*93c0*/  ISETP.NE.AND P0, PT, R4, UR7, PT ;  /* 0x0000000704007c0c */ /* 0x000fe4000bf05270 */
[C---:B----4-:R-:W-:Y:S02]  /*93d0*/  IADD3 R5, R7.reuse, -0x1, RZ ;  /* 0xffffffff07057810 */ /* 0x050fe40007ffe0ff */
[----:B------:R-:W-:Y:S02]  /*93e0*/  SHF.L.U32 R4, R7, 0x1, RZ ;  /* 0x0000000107047819 */ /* 0x000fe400000006ff */
[----:B------:R-:W-:Y:S02]  /*93f0*/  ISETP.NE.OR P0, PT, R68, R5, P0 ;  /* 0x000000054400720c */ /* 0x000fe40000705670 */
[----:B------:R-:W-:-:S05]  /*9400*/  SEL R5, R4, RZ, P1 ;  /* 0x000000ff04057207 */ /* 0x000fca0000800000 */
[----:B-----5:R-:W-:Y:S01]  /*9410*/  IMAD.WIDE.U32 R2, R5, 0x4, R2 ;  /* 0x0000000405027825 */ /* 0x020fe200078e0002 */
        /* <DEDUP_REMOVED lines=10> */
.L_x_1788:
[----:B------:R-:W-:Y:S05]  /*94c0*/  BSYNC B0 ;  /* 0x0000000000007941 */ /* 0x000fea0003800000 */
.L_x_1787:
[----:B------:R-:W-:Y:S05]  /*94d0*/  @P0 EXIT ;  /* 0x000000000000094d */ /* 0x000fea0003800000 */
[----:B------:R-:W-:Y:S05]  /*94e0*/  @P2 BRA `(.L_x_1789) ;  /* 0x0000000000202947 */ /* 0x000fea0003800000 */
[----:B------:R-:W-:-:S05]  /*94f0*/  IMAD R4, R6, R7, RZ ;  /* 0x0000000706047224 */ /* 0x000fca00078e02ff */
[----:B------:R-:W-:-:S13]  /*9500*/  ISETP.NE.AND P0, PT, R4, -0x1, PT ;  /* 0xffffffff0400780c */ /* 0x000fda0003f05270 */
[----:B------:R-:W-:Y:S05]  /*9510*/  @!P0 BRA `(.L_x_1789) ;  /* 0x0000000000148947 */ /* 0x000fea0003800000 */
.L_x_1790:
[----:B---3--:R-:W3:Y:S04]  /*9520*/  LDG.E.STRONG.GPU R5, desc[UR8][R2.64] ;  /* 0x0000000802057981 */ /* 0x008ee8000c1ef900 */
[----:B---3--:R-:W-:Y:S01]  /*9530*/  CCTL.IVALL ;  /* 0x00000000ff00798f */ /* 0x008fe20002000000 */
[----:B------:R-:W-:Y:S05]  /*9540*/  YIELD ;  /* 0x0000000000007946 */ /* 0x000fea0003800000 */
[----:B------:R-:W-:-:S13]  /*9550*/  ISETP.NE.AND P0, PT, R5, R4, PT ;  /* 0x000000040500720c */ /* 0x000fda0003f05270 */
[----:B------:R-:W-:Y:S05]  /*9560*/  @P0 BRA `(.L_x_1790) ;  /* 0xfffffffc00ec0947 */ /* 0x000fea000383ffff */
.L_x_1789:
[----:B------:R-:W-:Y:S05]  /*9570*/  WARPSYNC.ALL ;  /* 0x0000000000007948 */ /* 0x000fea0003800000 */
[----:B------:R-:W3:Y:S01]  /*9580*/  LDC.64 R22, c[0x0][0x288] ;  /* 0x0000a200ff167b82 */ /* 0x000ee20000000a00 */
        /* <DEDUP_REMOVED lines=11> */
[----:B--2---:R-:W2:Y:S01]  /*9640*/  LDC.64 R14, c[0x0][0x218] ;  /* 0x00008600ff0e7b82 */ /* 0x004ea20000000a00 */
[----:B------:R-:W-:Y:S01]  /*9650*/  MOV R7, R4 ;  /* 0x0000000400077202 */ /* 0x000fe20000000f00 */
[----:B------:R-:W-:Y:S01]  /*9660*/  ULDC.64 UR4, c[0x0][0x268] ;  /* 0x00009a0000047ab9 */ /* 0x000fe20000000a00 */
[----:B------:R-:W-:Y:S02]  /*9670*/  IADD3 R5, R3, R5, RZ ;  /* 0x0000000503057210 */ /* 0x000fe40007ffe0ff */
[----:B------:R-:W-:Y:S02]  /*9680*/  SHF.L.U64.HI R23, R22, 0x2, R23 ;  /* 0x0000000216177819 */ /* 0x000fe40000010217 */
[----:B------:R-:W-:Y:S01]  /*9690*/  LEA.HI R2, P0, R5, R2, RZ, 0x1 ;  /* 0x0000000205027211 */ /* 0x000fe200078108ff */
[----:B------:R-:W3:Y:S01]  /*96a0*/  LDC.64 R16, c[0x0][0x220] ;  /* 0x00008800ff107b82 */ /* 0x000ee20000000a00 */
[----:B------:R-:W-:-:S02]  /*96b0*/  SHF.L.U64.HI R31, R25, 0x2, R18 ;  /* 0x00000002191f7819 */ /* 0x000fc40000010212 */
[----:B------:R-:W-:-:S04]  /*96c0*/  IADD3.X R5, RZ, R5, RZ, P0, !PT ;  /* 0x00000005ff057210 */ /* 0x000fc800007fe4ff */
[--C-:B------:R-:W-:Y:S02]  /*96d0*/  SHF.R.S64 R27, R2, 0x1, R5.reuse ;  /* 0x00000001021b7819 */ /* 0x100fe40000001005 */
[----:B------:R-:W-:-:S04]  /*96e0*/  SHF.R.S32.HI R2, RZ, 0x1, R5 ;  /* 0x00000001ff027819 */ /* 0x000fc80000011405 */
[----:B------:R-:W-:-:S07]  /*96f0*/  SHF.L.U64.HI R29, R27, 0x2, R2 ;  /* 0x000000021b1d7819 */ /* 0x000fce0000010202 */
.L_x_1791:
[----:B------:R-:W-:-:S04]  /*9700*/  LEA R6, P0, R0, UR4, 0x2 ;  /* 0x0000000400067c11 */ /* 0x000fc8000f8010ff */
[----:B------:R-:W-:Y:S02]  /*9710*/  LEA.HI.X R7, R0, UR5, R7, 0x2, P0 ;  /* 0x0000000500077c11 */ /* 0x000fe400080f1407 */
[-C--:B------:R-:W-:Y:S02]  /*9720*/  LEA R8, P0, R25, R6.reuse, 0x2 ;  /* 0x0000000619087211 */ /* 0x080fe400078010ff */
[-C--:B------:R-:W-:Y:S01]  /*9730*/  LEA R12, P2, R27, R6.reuse, 0x2 ;  /* 0x000000061b0c7211 */ /* 0x080fe200078410ff */
[----:B----4-:R4:W5:Y:S01]  /*9740*/  LDG.E R2, desc[UR8][R6.64] ;  /* 0x0000000806027981 */ /* 0x010962000c1e1900 */
[----:B------:R-:W-:Y:S02]  /*9750*/  LEA R10, P1, R22, R6, 0x2 ;  /* 0x00000006160a7211 */ /* 0x000fe400078210ff */
[C---:B------:R-:W-:Y:S02]  /*9760*/  IADD3.X R9, R7.reuse, R31, RZ, P0, !PT ;  /* 0x0000001f07097210 */ /* 0x040fe400007fe4ff */
[----:B------:R-:W-:-:S02]  /*9770*/  IADD3.X R13, R7, R29, RZ, P2, !PT ;  /* 0x0000001d070d7210 */ /* 0x000fc400017fe4ff */
[----:B------:R-:W-:Y:S02]  /*9780*/  IADD3.X R11, R23, R7, RZ, P1, !PT ;  /* 0x00000007170b7210 */ /* 0x000fe40000ffe4ff */
[----:B------:R-:W5:Y:S04]  /*9790*/  LDG.E R9, desc[UR8][R8.64] ;  /* 0x0000000808097981 */ /* 0x000f68000c1e1900 */
[----:B------:R-:W3:Y:S04]  /*97a0*/  LDG.E R10, desc[UR8][R10.64] ;  /* 0x000000080a0a7981 */ /* 0x000ee8000c1e1900 */
[----:B------:R-:W3:Y:S01]  /*97b0*/  LDG.E R13, desc[UR8][R12.64] ;  /* 0x000000080c0d7981 */ /* 0x000ee2000c1e1900 */
[----:B------:R-:W-:-:S02]  /*97c0*/  SHF.L.U32 R5, R0, 0x1, RZ ;  /* 0x0000000100057819 */ /* 0x000fc400000006ff */
[----:B------:R-:W-:-:S04]  /*97d0*/  IADD3 R0, R0, 0xe0, RZ ;  /* 0x000000e000007810 */ /* 0x000fc80007ffe0ff */
[----:B------:R-:W-:Y:S02]  /*97e0*/  ISETP.GT.U32.AND P0, PT, R25, R0, PT ;  /* 0x000000001900720c */ /* 0x000fe40003f04070 */
[----:B----4-:R-:W-:-:S04]  /*97f0*/  SHF.R.S32.HI R7, RZ, 0x1f, R0 ;  /* 0x0000001fff077819 */ /* 0x010fc80000011400 */
[----:B------:R-:W-:Y:S02]  /*9800*/  ISETP.GT.AND.EX P0, PT, R18, R7, PT, P0 ;  /* 0x000000071200720c */ /* 0x000fe40003f04300 */
[----:B-----5:R-:W-:Y:S01]  /*9810*/  F2FP.BF16.F32.PACK_AB R19, R9, R2 ;  /* 0x000000020913723e */ /* 0x020fe200000010ff */
[----:B--2---:R-:W-:-:S04]  /*9820*/  IMAD.WIDE R2, R5, 0x2, R14 ;  /* 0x0000000205027825 */ /* 0x004fc800078e020e */
[----:B---3--:R-:W-:Y:S01]  /*9830*/  IMAD.WIDE R4, R5, 0x2, R16 ;  /* 0x0000000205047825 */ /* 0x008fe200078e0210 */
[----:B------:R-:W-:Y:S01]  /*9840*/  F2FP.BF16.F32.PACK_AB R21, R13, R10 ;  /* 0x0000000a0d15723e */ /* 0x000fe200000010ff */
[----:B------:R4:W-:Y:S04]  /*9850*/  STG.E desc[UR8][R2.64], R19 ;  /* 0x0000001302007986 */ /* 0x0009e8000c101908 */
[----:B------:R4:W-:Y:S01]  /*9860*/  STG.E desc[UR8][R4.64], R21 ;  /* 0x0000001504007986 */ /* 0x0009e2000c101908 */
[----:B------:R-:W-:Y:S05]  /*9870*/  @P0 BRA `(.L_x_1791) ;  /* 0xfffffffc00a00947 */ /* 0x000fea000383ffff */
[----:B------:R-:W-:Y:S05]  /*9880*/  EXIT ;  /* 0x000000000000794d */ /* 0x000fea0003800000 */
.L_x_1792:
        /* <DEDUP_REMOVED lines=15> */
.L_x_3309:


//--------------------- .text._Z35group_norm_nhwc_bwd_one_pass_kernelI11Fp32IOFp16WLi64ELi14ELi224EEv26Group_norm_nhwc_bwd_params --------------------------
	.section	.text._Z35group_norm_nhwc_bwd_one_pass_kernelI11Fp32IOFp16WLi64ELi14ELi224EEv26Group_norm_nhwc_bwd_params,"ax",@progbits
	.align	128
        .global         _Z35group_norm_nhwc_bwd_one_pass_kernelI11Fp32IOFp16WLi64ELi14ELi224EEv26Group_norm_nhwc_bwd_params
        .type           _Z35group_norm_nhwc_bwd_one_pass_kernelI11Fp32IOFp16WLi64ELi14ELi224EEv26Group_norm_nhwc_bwd_params,@function
        .size           _Z35group_norm_nhwc_bwd_one_pass_kernelI11Fp32IOFp16WLi64ELi14ELi224EEv26Group_norm_nhwc_bwd_params,(.L_x_3310 - _Z35group_norm_nhwc_bwd_one_pass_kernelI11Fp32IOFp16WLi64ELi14ELi224EEv26Group_norm_nhwc_bwd_params)
        .other          _Z35group_norm_nhwc_bwd_one_pass_kernelI11Fp32IOFp16WLi64ELi14ELi224EEv26Group_norm_nhwc_bwd_params,@"STO_CUDA_ENTRY STV_DEFAULT"
_Z35group_norm_nhwc_bwd_one_pass_kernelI11Fp32IOFp16WLi64ELi14ELi224EEv26Group_norm_nhwc_bwd_params:
.text._Z35group_norm_nhwc_bwd_one_pass_kernelI11Fp32IOFp16WLi64ELi14ELi224EEv26Group_norm_nhwc_bwd_params:
        /* <DEDUP_REMOVED lines=50> */
.L_x_1820:
        /* <DEDUP_REMOVED lines=120> */
.L_x_1795:
[----:B------:R-:W-:Y:S05]  /*0aa0*/  BSYNC B0 ;  /* 0x0000000000007941 */ /* 0x000fea0003800000 */
.L_x_1794:
        /* <DEDUP_REMOVED lines=29> */
.L_x_1796:
        /* <DEDUP_REMOVED lines=26> */
.L_x_1797:
        /* <DEDUP_REMOVED lines=72> */
.L_x_1799:
[----:B------:R-:W-:Y:S05]  /*12a0*/  BSYNC B0 ;  /* 0x0000000000007941 */ /* 0x000fea0003800000 */
.L_x_1798:
        /* <DEDUP_REMOVED lines=158> */
.L_x_1801:
[----:B------:R-:W-:Y:S05]  /*1c90*/  BSYNC B0 ;  /* 0x0000000000007941 */ /* 0x000fea0003800000 */
.L_x_1800:
        /* <DEDUP_REMOVED lines=20> */
.L_x_1803:
[----:B------:R-:W-:Y:S05]  /*1de0*/  BSYNC B0 ;  /* 0x0000000000007941 */ /* 0x000fea0003800000 */
.L_x_1802:
        /* <DEDUP_REMOVED lines=34> */
.L_x_1806:
[----:B------:R-:W2:Y:S04]  /*2010*/  LDG.E.STRONG.GPU R14, desc[UR14][R12.64] ;  /* 0x0000000e0c0e7981 */ /* 0x000ea8000c1ef900 */
[----:B--2---:R-:W-:Y:S01]  /*2020*/  CCTL.IVALL ;  /* 0x00000000ff00798f */ /* 0x004fe20002000000 */
[----:B------:R-:W-:Y:S05]  /*2030*/  YIELD ;  /* 0x0000000000007946 */ /* 0x000fea0003800000 */
[----:B------:R-:W-:-:S13]  /*2040*/  ISETP.NE.AND P0, PT, R14, R17, PT ;  /* 0x000000110e00720c */ /* 0x000fda0003f05270 */
[----:B------:R-:W-:Y:S05]  /*2050*/  @P0 BRA `(.L_x_1806) ;  /* 0xfffffffc00ec0947 */ /* 0x000fea000383ffff */
.L_x_1805:
        /* <DEDUP_REMOVED lines=17> */
.L_x_1810:
        /* <DEDUP_REMOVED lines=115> */
.L_x_1809:
        /* <DEDUP_REMOVED lines=61> */
.L_x_1811:
[----:B------:R-:W-:-:S13]  /*2c70*/  ISETP.NE.OR P0, PT, R17, RZ, P0 ;  /* 0x000000ff1100720c */ /* 0x000fda0000705670 */
[----:B------:R-:W-:Y:S05]  /*2c80*/  @!P0 BRA `(.L_x_1807) ;  /* 0x00000000007c8947 */ /* 0x000fea0003800000 */
.L_x_1808:
        /* <DEDUP_REMOVED lines=31> */
.L_x_1807:
        /* <DEDUP_REMOVED lines=11> */
.L_x_1813:
[----:B------:R-:W-:Y:S05]  /*2f30*/  BSYNC B0 ;  /* 0x0000000000007941 */ /* 0x000fea0003800000 */
.L_x_1812:
        /* <DEDUP_REMOVED lines=16> */
.L_x_1804:
        /* <DEDUP_REMOVED lines=28> */
.L_x_1814:
        /* <DEDUP_REMOVED lines=19> */
.L_x_1816:
[----:B------:R-:W-:Y:S05]  /*3330*/  BSYNC B0 ;  /* 0x0000000000007941 */ /* 0x000fea0003800000 */
.L_x_1815:
        /* <DEDUP_REMOVED lines=19> */
.L_x_1817:
        /* <DEDUP_REMOVED lines=22> */
.L_x_1819:
[----:B------:R-:W-:Y:S05]  /*35d0*/  BSYNC B0 ;  /* 0x0000000000007941 */ /* 0x000fea0003800000 */
.L_x_1818:
[----:B------:R-:W-:Y:S01]  /*35e0*/  ULDC UR8, c[0x0][0x10] ;  /* 0x0000040000087ab9 */ /* 0x000fe20000000800 */
[----:B------:R-:W-:Y:S02]  /*35f0*/  UIADD3 UR4, UR4, 0x1, URZ ;  /* 0x0000000104047890 */ /* 0x000fe4000fffe03f */
[----:B------:R-:W-:-:S04]  /*3600*/  UIADD3 UR7, UR8, UR7, URZ ;  /* 0x0000000708077290 */ /* 0x000fc8000fffe03f */
[----:B------:R-:W-:-:S06]  /*3610*/  UISETP.GE.AND UP0, UPT, UR7, UR5, UPT ;  /* 0x000000050700728c */ /* 0x000fcc000bf06270 */
[----:B------:R-:W-:-:S13]  /*3620*/  PLOP3.LUT P0, PT, PT, PT, UP0, 0x80, 0x0 ;  /* 0x000000000000781c */ /* 0x000fda0003f0f008 */
[----:B------:R-:W-:Y:S05]  /*3630*/  @!P0 BRA `(.L_x_1820) ;  /* 0xffffffcc00388947 */ /* 0x000fea000383ffff */
.L_x_1793:
        /* <DEDUP_REMOVED lines=19> */
.L_x_1822:
[----:B------:R-:W-:Y:S05]  /*3770*/  BSYNC B0 ;  /* 0x0000000000007941 */ /* 0x000fea0003800000 */
.L_x_1821:
        /* <DEDUP_REMOVED lines=11> */
.L_x_1824:
[----:B------:R-:W2:Y:S04]  /*3830*/  LDG.E.STRONG.GPU R5, desc[UR14][R2.64] ;  /* 0x0000000e02057981 */ /* 0x000ea8000c1ef900 */
[----:B--2---:R-:W-:Y:S01]  /*3840*/  CCTL.IVALL ;  /* 0x00000000ff00798f */ /* 0x004fe20002000000 */
[----:B------:R-:W-:Y:S05]  /*3850*/  YIELD ;  /* 0x0000000000007946 */ /* 0x000fea0003800000 */
[----:B------:R-:W-:-:S13]  /*3860*/  ISETP.NE.AND P0, PT, R5, R0, PT ;  /* 0x000000000500720c */ /* 0x000fda0003f05270 */
[----:B------:R-:W-:Y:S05]  /*3870*/  @P0 BRA `(.L_x_1824) ;  /* 0xfffffffc00ec0947 */ /* 0x000fea000383ffff */
.L_x_1823:
        /* <DEDUP_REMOVED lines=24> */
.L_x_1825:
        /* <DEDUP_REMOVED lines=25> */
.L_x_1826:
        /* <DEDUP_REMOVED lines=15> */
.L_x_3310:


//--------------------- .text._Z35group_norm_nhwc_bwd_one_pass_kernelI11Fp32IOFp16WLi128ELi14ELi224EEv26Group_norm_nhwc_bwd_params --------------------------
	.section	.text._Z35group_norm_nhwc_bwd_one_pass_kernelI11Fp32IOFp16WLi128ELi14ELi224EEv26Group_norm_nhwc_bwd_params,"ax",@progbits
	.align	128
        .global         _Z35group_norm_nhwc_bwd_one_pass_kernelI11Fp32IOFp16WLi128ELi14ELi224EEv26Group_norm_nhwc_bwd_params
        .type           _Z35group_norm_nhwc_bwd_one_pass_kernelI11Fp32IOFp16WLi128ELi14ELi224EEv26Group_norm_nhwc_bwd_params,@function
        .size           _Z35group_norm_nhwc_bwd_one_pass_kernelI11Fp32IOFp16WLi128ELi14ELi224EEv26Group_norm_nhwc_bwd_params,(.L_x_3311 - _Z35group_norm_nhwc_bwd_one_pass_kernelI11Fp32IOFp16WLi128ELi14ELi224EEv26Group_norm_nhwc_bwd_params)
        .other          _Z35group_norm_nhwc_bwd_one_pass_kernelI11Fp32IOFp16WLi128ELi14ELi224EEv26Group_norm_nhwc_bwd_params,@"STO_CUDA_ENTRY STV_DEFAULT"
_Z35group_norm_nhwc_bwd_one_pass_kernelI11Fp32IOFp16WLi128ELi14ELi224EEv26Group_norm_nhwc_bwd_params:
.text._Z35group_norm_nhwc_bwd_one_pass_kernelI11Fp32IOFp16WLi128ELi14ELi224EEv26Group_norm_nhwc_bwd_params:
        /* <DEDUP_REMOVED lines=61> */
.L_x_1862:
        /* <DEDUP_REMOVED lines=169> */
.L_x_1829:
[----:B------:R-:W-:Y:S05]  /*0e60*/  BSYNC B0 ;  /* 0x0000000000007941 */ /* 0x000fea0003800000 */
.L_x_1828:
        /* <DEDUP_REMOVED lines=29> */
.L_x_1830:
        /* <DEDUP_REMOVED lines=26> */
.L_x_1831:
        /* <DEDUP_REMOVED lines=33> */
.L_x_1832:
        /* <DEDUP_REMOVED lines=31> */
.L_x_1833:
        /* <DEDUP_REMOVED lines=76> */
.L_x_1835:
[----:B------:R-:W-:Y:S05]  /*1aa0*/  BSYNC B0 ;  /* 0x0000000000007941 */ /* 0x000fea0003800000 */
.L_x_1834:
        /* <DEDUP_REMOVED lines=158> */
.L_x_1837:
[----:B------:R-:W-:Y:S05]  /*2490*/  BSYNC B0 ;  /* 0x0000000000007941 */ /* 0x000fea0003800000 */
.L_x_1836:
        /* <DEDUP_REMOVED lines=19> */
.L_x_1839:
[----:B------:R-:W-:Y:S05]  /*25d0*/  BSYNC B0 ;  /* 0x0000000000007941 */ /* 0x000fea0003800000 */
.L_x_1838:
        /* <DEDUP_REMOVED lines=30> */
.L_x_1842:
[----:B-1----:R-:W2:Y:S04]  /*27c0*/  LDG.E.STRONG.GPU R22, desc[UR14][R20.64] ;  /* 0x0000000e14167981 */ /* 0x002ea8000c1ef900 */
[----:B--2---:R-:W-:Y:S01]  /*27d0*/  CCTL.IVALL ;  /* 0x00000000ff00798f */ /* 0x004fe20002000000 */
[----:B------:R-:W-:Y:S05]  /*27e0*/  YIELD ;  /* 0x0000000000007946 */ /* 0x000fea0003800000 */
[----:B------:R-:W-:-:S13]  /*27f0*/  ISETP.NE.AND P0, PT, R22, R27, PT ;  /* 0x0000001b1600720c */ /* 0x000fda0003f05270 */
[----:B------:R-:W-:Y:S05]  /*2800*/  @P0 BRA `(.L_x_1842) ;  /* 0xfffffffc00ec0947 */ /* 0x000fea000383ffff */
.L_x_1841:
        /* <DEDUP_REMOVED lines=16> */
.L_x_1846:
        /* <DEDUP_REMOVED lines=115> */
.L_x_1845:
        /* <DEDUP_REMOVED lines=61> */
.L_x_1847:
[----:B------:R-:W-:-:S13]  /*3410*/  ISETP.NE.OR P0, PT, R26, RZ, P0 ;  /* 0x000000ff1a00720c */ /* 0x000fda0000705670 */
[----:B------:R-:W-:Y:S05]  /*3420*/  @!P0 BRA `(.L_x_1843) ;  /* 0x00000000007c8947 */ /* 0x000fea0003800000 */
.L_x_1844:
        /* <DEDUP_REMOVED lines=31> */
.L_x_1843:
        /* <DEDUP_REMOVED lines=11> */
.L_x_1849:
[----:B------:R-:W-:Y:S05]  /*36d0*/  BSYNC B0 ;  /* 0x0000000000007941 */ /* 0x000fea0003800000 */
.L_x_1848:
        /* <DEDUP_REMOVED lines=16> */
.L_x_1840:
        /* <DEDUP_REMOVED lines=45> */
.L_x_1850:
        /* <DEDUP_REMOVED lines=19> */
.L_x_1852:
[----:B------:R-:W-:Y:S05]  /*3be0*/  BSYNC B0 ;  /* 0x0000000000007941 */ /* 0x000fea0003800000 */
.L_x_1851:
        /* <DEDUP_REMOVED lines=19> */
.L_x_1853:
        /* <DEDUP_REMOVED lines=19> */
.L_x_1855:
[----:B------:R-:W-:Y:S05]  /*3e50*/  BSYNC B0 ;  /* 0x0000000000007941 */ /* 0x000fea0003800000 */
.L_x_1854:
        /* <DEDUP_REMOVED lines=19> */
.L_x_1856:
        /* <DEDUP_REMOVED lines=19> */
.L_x_1858:
[----:B------:R-:W-:Y:S05]  /*40c0*/  BSYNC B0 ;  /* 0x0000000000007941 */ /* 0x000fea0003800000 */
.L_x_1857:
        /* <DEDUP_REMOVED lines=19> */
.L_x_1859:
        /* <DEDUP_REMOVED lines=19> */
.L_x_1861:
[----:B------:R-:W-:Y:S05]  /*4330*/  BSYNC B0 ;  /* 0x0000000000007941 */ /* 0x000fea0003800000 */
.L_x_1860:
[----:B------:R-:W-:Y:S02]  /*4340*/  IADD3 R41, R34, R41, RZ ;  /* 0x0000002922297210 */ /* 0x000fe40007ffe0ff */
[----:B------:R-:W-:Y:S02]  /*4350*/  IADD3 R38, R38, 0x1, RZ ;  /* 0x0000000126267810 */ /* 0x000fe40007ffe0ff */
[----:B------:R-:W-:-:S13]  /*4360*/  ISETP.GE.AND P0, PT, R41, UR4, PT ;  /* 0x0000000429007c0c */ /* 0x000fda000bf06270 */
[----:B------:R-:W-:Y:S05]  /*4370*/  @!P0 BRA `(.L_x_1862) ;  /* 0xffffffc000148947 */ /* 0x000fea000383ffff */
.L_x_1827:
        /* <DEDUP_REMOVED lines=23> */
.L_x_1864:
[----:B------:R-:W-:Y:S05]  /*44f0*/  BSYNC B0 ;  /* 0x0000000000007941 */ /* 0x000fea0003800000 */
.L_x_1863:
[----:B------:R-:W-:Y:S05]  /*4500*/  @P0 EXIT ;  /* 0x000000000000094d */ /* 0x000fea0003800000 */
[----:B------:R-:W-:Y:S05]  /*4510*/  @P2 BRA `(.L_x_1865) ;  /* 0x0000000000202947 */ /* 0x000fea0003800000 */
[----:B------:R-:W-:-:S05]  /*4520*/  IMAD R0, R6, R7, RZ ;  /* 0x0000000706007224 */ /* 0x000fca00078e02ff */
[----:B------:R-:W-:-:S13]  /*4530*/  ISETP.NE.AND P0, PT, R0, -0x1, PT ;  /* 0xffffffff0000780c */ /* 0x000fda0003f05270 */
[----:B------:R-:W-:Y:S05]  /*4540*/  @!P0 BRA `(.L_x_1865) ;  /* 0x0000000000148947 */ /* 0x000fea0003800000 */
.L_x_1866:
[----:B0-----:R-:W4:Y:S04]  /*4550*/  LDG.E.STRONG.GPU R5, desc[UR14][R2.64] ;  /* 0x0000000e02057981 */ /* 0x001f28000c1ef900 */
[----:B----4-:R-:W-:Y:S01]  /*4560*/  CCTL.IVALL ;  /* 0x00000000ff00798f */ /* 0x010fe20002000000 */
[----:B------:R-:W-:Y:S05]  /*4570*/  YIELD ;  /* 0x0000000000007946 */ /* 0x000fea0003800000 */
[----:B------:R-:W-:-:S13]  /*4580*/  ISETP.NE.AND P0, PT, R5, R0, PT ;  /* 0x000000000500720c */ /* 0x000fda0003f05270 */
[----:B------:R-:W-:Y:S05]  /*4590*/  @P0 BRA `(.L_x_1866) ;  /* 0xfffffffc00ec0947 */ /* 0x000fea000383ffff */
.L_x_1865:
        /* <DEDUP_REMOVED lines=24> */
.L_x_1867:
        /* <DEDUP_REMOVED lines=17> */
[----:B---3--:R-:W-:Y:S02]  /*4830*/  F2FP.F16.F32.PACK_AB R19, R9, R0 ;  /* 0x000000000913723e */ /* 0x008fe400000000ff */
[----:B------:R-:W-:Y:S02]  /*4840*/  SHF.R.S32.HI R0, RZ, 0x1f, R48 ;  /* 0x0000001fff007819 */ /* 0x000fe40000011430 */
[----:B----4-:R-:W-:Y:S01]  /*4850*/  F2FP.F16.F32.PACK_AB R21, R13, R10 ;  /* 0x0000000a0d15723e */ /* 0x010fe200000000ff */
[----:B------:R3:W-:Y:S04]  /*4860*/  STG.E desc[UR14][R2.64], R19 ;  /* 0x0000001302007986 */ /* 0x0007e8000c10190e */
[----:B------:R3:W-:Y:S01]  /*4870*/  STG.E desc[UR14][R4.64], R21 ;  /* 0x0000001504007986 */ /* 0x0007e2000c10190e */
[----:B------:R-:W-:-:S13]  /*4880*/  ISETP.GT.AND.EX P0, PT, R27, R0, PT, P0 ;  /* 0x000000001b00720c */ /* 0x000fda0003f04300 */
[----:B---3--:R-:W-:Y:S05]  /*4890*/  @P0 BRA `(.L_x_1867) ;  /* 0xfffffffc00a00947 */ /* 0x008fea000383ffff */
[----:B------:R-:W-:Y:S05]  /*48a0*/  EXIT ;  /* 0x000000000000794d */ /* 0x000fea0003800000 */
.L_x_1868:
        /* <DEDUP_REMOVED lines=13> */
.L_x_3311:


//--------------------- .text._Z35group_norm_nhwc_bwd_one_pass_kernelI11Fp32IOFp16WLi256ELi14ELi224EEv26Group_norm_nhwc_bwd_params --------------------------
	.section	.text._Z35group_norm_nhwc_bwd_one_pass_kernelI11Fp32IOFp16WLi256ELi14ELi224EEv26Group_norm_nhwc_bwd_params,"ax",@progbits
	.align	128
        .global         _Z35group_norm_nhwc_bwd_one_pass_kernelI11Fp32IOFp16WLi256ELi14ELi224EEv26Group_norm_nhwc_bwd_params
        .type           _Z35group_norm_nhwc_bwd_one_pass_kernelI11Fp32IOFp16WLi256ELi14ELi224EEv26Group_norm_nhwc_bwd_params,@function
        .size           _Z35group_norm_nhwc_bwd_one_pass_kernelI11Fp32IOFp16WLi256ELi14ELi224EEv26Group_norm_nhwc_bwd_params,(.L_x_3312 - _Z35group_norm_nhwc_bwd_one_pass_kernelI11Fp32IOFp16WLi256ELi14ELi224EEv26Group_norm_nhwc_bwd_params)
        .other          _Z35group_norm_nhwc_bwd_one_pass_kernelI11Fp32IOFp16WLi256ELi14ELi224EEv26Group_norm_nhwc_bwd_params,@"STO_CUDA_ENTRY STV_DEFAULT"
_Z35group_norm_nhwc_bwd_one_pass_kernelI11Fp32IOFp16WLi256ELi14ELi224EEv26Group_norm_nhwc_bwd_params:
.text._Z35group_norm_nhwc_bwd_one_pass_kernelI11Fp32IOFp16WLi256ELi14ELi224EEv26Group_norm_nhwc_bwd_params:
        /* <DEDUP_REMOVED lines=48> */
.L_x_1920:
        /* <DEDUP_REMOVED lines=268> */
.L_x_1871:
[----:B------:R-:W-:Y:S05]  /*13c0*/  BSYNC B0 ;  /* 0x0000000000007941 */ /* 0x000fea0003800000 */
.L_x_1870:
        /* <DEDUP_REMOVED lines=29> */
.L_x_1872:
        /* <DEDUP_REMOVED lines=26> */
.L_x_1873:
        /* <DEDUP_REMOVED lines=31> */
.L_x_1874:
        /* <DEDUP_REMOVED lines=31> */
.L_x_1875:
        /* <DEDUP_REMOVED lines=35> */
.L_x_1876:
        /* <DEDUP_REMOVED lines=37> */
.L_x_1877:
        /* <DEDUP_REMOVED lines=33> */
.L_x_1878:
        /* <DEDUP_REMOVED lines=31> */
.L_x_1879:
        /* <DEDUP_REMOVED lines=83> */
.L_x_1881:
[----:B------:R-:W-:Y:S05]  /*28d0*/  BSYNC B0 ;  /* 0x0000000000007941 */ /* 0x000fea0003800000 */
.L_x_1880:
        /* <DEDUP_REMOVED lines=158> */
.L_x_1883:
[----:B------:R-:W-:Y:S05]  /*32c0*/  BSYNC B0 ;  /* 0x0000000000007941 */ /* 0x000fea0003800000 */
.L_x_1882:
        /* <DEDUP_REMOVED lines=20> */
.L_x_1885:
[----:B------:R-:W-:Y:S05]  /*3410*/  BSYNC B0 ;  /* 0x0000000000007941 */ /* 0x000fea0003800000 */
.L_x_1884:
        /* <DEDUP_REMOVED lines=34> */
.L_x_1888:
[----:B------:R-:W2:Y:S04]  /*3640*/  LDG.E.STRONG.GPU R26, desc[UR12][R24.64] ;  /* 0x0000000c181a7981 */ /* 0x000ea8000c1ef900 */
[----:B--2---:R-:W-:Y:S01]  /*3650*/  CCTL.IVALL ;  /* 0x00000000ff00798f */ /* 0x004fe20002000000 */
[----:B------:R-:W-:Y:S05]  /*3660*/  YIELD ;  /* 0x0000000000007946 */ /* 0x000fea0003800000 */
[----:B------:R-:W-:-:S13]  /*3670*/  ISETP.NE.AND P0, PT, R26, R29, PT ;  /* 0x0000001d1a00720c */ /* 0x000fda0003f05270 */
[----:B------:R-:W-:Y:S05]  /*3680*/  @P0 BRA `(.L_x_1888) ;  /* 0xfffffffc00ec0947 */ /* 0x000fea000383ffff */
.L_x_1887:
        /* <DEDUP_REMOVED lines=17> */
.L_x_1892:
        /* <DEDUP_REMOVED lines=115> */
.L_x_1891:
        /* <DEDUP_REMOVED lines=61> */
.L_x_1893:
[----:B------:R-:W-:-:S13]  /*42a0*/  ISETP.NE.OR P0, PT, R35, RZ, P0 ;  /* 0x000000ff2300720c */ /* 0x000fda0000705670 */
[----:B------:R-:W-:Y:S05]  /*42b0*/  @!P0 BRA `(.L_x_1889) ;  /* 0x00000000007c8947 */ /* 0x000fea0003800000 */
.L_x_1890:
        /* <DEDUP_REMOVED lines=31> */
.L_x_1889:
        /* <DEDUP_REMOVED lines=11> */
.L_x_1895:
[----:B------:R-:W-:Y:S05]  /*4560*/  BSYNC B0 ;  /* 0x0000000000007941 */ /* 0x000fea0003800000 */
.L_x_1894:
        /* <DEDUP_REMOVED lines=16> */
.L_x_1886:
        /* <DEDUP_REMOVED lines=41> */
.L_x_1896:
        /* <DEDUP_REMOVED lines=19> */
.L_x_1898:
[----:B------:R-:W-:Y:S05]  /*4a30*/  BSYNC B0 ;  /* 0x0000000000007941 */ /* 0x000fea0003800000 */
.L_x_1897:
        /* <DEDUP_REMOVED lines=19> */
.L_x_1899:
        /* <DEDUP_REMOVED lines=19> */
.L_x_1901:
[----:B------:R-:W-:Y:S05]  /*4ca0*/  BSYNC B0 ;  /* 0x0000000000007941 */ /* 0x000fea0003800000 */
.L_x_1900:
        /* <DEDUP_REMOVED lines=19> */
.L_x_1902:
        /* <DEDUP_REMOVED lines=19> */
.L_x_1904:
[----:B------:R-:W-:Y:S05]  /*4f10*/  BSYNC B0 ;  /* 0x0000000000007941 */ /* 0x000fea0003800000 */
.L_x_1903:
        /* <DEDUP_REMOVED lines=42> */
.L_x_1905:
        /* <DEDUP_REMOVED lines=19> */
.L_x_1907:
[----:B------:R-:W-:Y:S05]  /*52f0*/  BSYNC B0 ;  /* 0x0000000000007941 */ /* 0x000fea0003800000 */
.L_x_1906:
        /* <DEDUP_REMOVED lines=19> */
.L_x_1908:
        /* <DEDUP_REMOVED lines=19> */
.L_x_1910:
[----:B------:R-:W-:Y:S05]  /*5560*/  BSYNC B0 ;  /* 0x0000000000007941 */ /* 0x000fea0003800000 */
.L_x_1909:
        /* <DEDUP_REMOVED lines=19> */
.L_x_1911:
        /* <DEDUP_REMOVED lines=19> */
.L_x_1913:
[----:B------:R-:W-:Y:S05]  /*57d0*/  BSYNC B0 ;  /* 0x0000000000007941 */ /* 0x000fea0003800000 */
.L_x_1912:
        /* <DEDUP_REMOVED lines=19> */
.L_x_1914:
        /* <DEDUP_REMOVED lines=19> */
.L_x_1916:
[----:B------:R-:W-:Y:S05]  /*5a40*/  BSYNC B0 ;  /* 0x0000000000007941 */ /* 0x000fea0003800000 */
.L_x_1915:
        /* <DEDUP_REMOVED lines=19> */
.L_x_1917:
        /* <DEDUP_REMOVED lines=18> */
.L_x_1919:
[----:B------:R-:W-:Y:S05]  /*5ca0*/  BSYNC B0 ;  /* 0x0000000000007941 */ /* 0x000fea0003800000 */
.L_x_1918:
        /* <DEDUP_REMOVED lines=9> */
.L_x_1869:
        /* <DEDUP_REMOVED lines=19> */
.L_x_1922:
[----:B------:R-:W-:Y:S05]  /*5e70*/  BSYNC B0 ;  /* 0x0000000000007941 */ /* 0x000fea0003800000 */
.L_x_1921:
        /* <DEDUP_REMOVED lines=11> */
.L_x_1924:
[----:B------:R-:W2:Y:S04]  /*5f30*/  LDG.E.STRONG.GPU R5, desc[UR12][R2.64] ;  /* 0x0000000c02057981 */ /* 0x000ea8000c1ef900 */
[----:B--2---:R-:W-:Y:S01]  /*5f40*/  CCTL.IVALL ;  /* 0x00000000ff00798f */ /* 0x004fe20002000000 */
[----:B------:R-:W-:Y:S05]  /*5f50*/  YIELD ;  /* 0x0000000000007946 */ /* 0x000fea0003800000 */
[----:B------:R-:W-:-:S13]  /*5f60*/  ISETP.NE.AND P0, PT, R5, R0, PT ;  /* 0x000000000500720c */ /* 0x000fda0003f05270 */
[----:B------:R-:W-:Y:S05]  /*5f70*/  @P0 BRA `(.L_x_1924) ;  /* 0xfffffffc00ec0947 */ /* 0x000fea000383ffff */
.L_x_1923:
        /* <DEDUP_REMOVED lines=24> */
.L_x_1925:
        /* <DEDUP_REMOVED lines=25> */
.L_x_1926:
        /* <DEDUP_REMOVED lines=15> */
.L_x_3312:


//--------------------- .text._Z35group_norm_nhwc_bwd_one_pass_kernelI11Fp32IOFp16WLi512ELi14ELi224EEv26Group_norm_nhwc_bwd_params --------------------------
	.section	.text._Z35group_norm_nhwc_bwd_one_pass_kernelI11Fp32IOFp16WLi512ELi14ELi224EEv26Group_norm_nhwc_bwd_params,"ax",@progbits
	.align	128
        .global         _Z35group_norm_nhwc_bwd_one_pass_kernelI11Fp32IOFp16WLi512ELi14ELi224EEv26Group_norm_nhwc_bwd_params
        .type           _Z35group_norm_nhwc_bwd_one_pass_kernelI11Fp32IOFp16WLi512ELi14ELi224EEv26Group_norm_nhwc_bwd_params,@function
        .size           _Z35group_norm_nhwc_bwd_one_pass_kernelI11Fp32IOFp16WLi512ELi14ELi224EEv26Group_norm_nhwc_bwd_params,(.L_x_3313 - _Z35group_norm_nhwc_bwd_one_pass_kernelI11Fp32IOFp16WLi512ELi14ELi224EEv26Group_norm_nhwc_bwd_params)
        .other          _Z35group_norm_nhwc_bwd_one_pass_kernelI11Fp32IOFp16WLi512ELi14ELi224EEv26Group_norm_nhwc_bwd_params,@"STO_CUDA_ENTRY STV_DEFAULT"
_Z35group_norm_nhwc_bwd_one_pass_kernelI11Fp32IOFp16WLi512ELi14ELi224EEv26Group_norm_nhwc_bwd_params:
.text._Z35group_norm_nhwc_bwd_one_pass_kernelI11Fp32IOFp16WLi512ELi14ELi224EEv26Group_norm_nhwc_bwd_params:
        /* <DEDUP_REMOVED lines=106> */
.L_x_2010:
        /* <DEDUP_REMOVED lines=446> */
[----:B--2---:R-:W-:Y:S02]  /*2280*/  @P5 HADD2.F32 R6, -RZ, R8.H0_H0 ;  /* 0x20000008ff065230 */ /* 0x004fe40000004100 */
[----:B------:R-:W0:Y:S01]  /*2290*/  LDC.64 R8, c[0x0][0x238] ;  /* 0x00008e00ff087b82 */ /* 0x000e220000000a00 */
[----:B---3--:R-:W-:Y:S02]  /*22a0*/  @P5 HADD2.F32 R7, -RZ, R5.H0_H0 ;  /* 0x20000005ff075230 */ /* 0x008fe40000004100 */
[----:B0-----:R-:W-:-:S05]  /*22b0*/  IMAD.WIDE R8, R71, 0x2, R8 ;  /* 0x0000000247087825 */ /* 0x001fca00078e0208 */
[----:B------:R-:W2:Y:S04]  /*22c0*/  LDG.E.U16 R5, desc[UR8][R8.64] ;  /* 0x0000000808057981 */ /* 0x000ea8000c1e1500 */
[----:B------:R-:W3:Y:S01]  /*22d0*/  LDG.E.U16 R71, desc[UR8][R8.64+0x2] ;  /* 0x0000020808477981 */ /* 0x000ee2000c1e1500 */
[----:B--2---:R-:W-:Y:S02]  /*22e0*/  HADD2.F32 R5, -RZ, R5.H0_H0 ;  /* 0x20000005ff057230 */ /* 0x004fe40000004100 */
[----:B---3--:R-:W-:-:S07]  /*22f0*/  HADD2.F32 R8, -RZ, R71.H0_H0 ;  /* 0x20000047ff087230 */ /* 0x008fce0000004100 */
.L_x_1929:
[----:B------:R-:W-:Y:S05]  /*2300*/  BSYNC B0 ;  /* 0x0000000000007941 */ /* 0x000fea0003800000 */
.L_x_1928:
        /* <DEDUP_REMOVED lines=29> */
.L_x_1930:
        /* <DEDUP_REMOVED lines=26> */
.L_x_1931:
        /* <DEDUP_REMOVED lines=31> */
.L_x_1932:
        /* <DEDUP_REMOVED lines=31> */
.L_x_1933:
        /* <DEDUP_REMOVED lines=31> */
.L_x_1934:
        /* <DEDUP_REMOVED lines=55> */
.L_x_1935:
        /* <DEDUP_REMOVED lines=35> */
.L_x_1936:
        /* <DEDUP_REMOVED lines=33> */
.L_x_1937:
        /* <DEDUP_REMOVED lines=33> */
.L_x_1938:
        /* <DEDUP_REMOVED lines=33> */
.L_x_1939:
        /* <DEDUP_REMOVED lines=33> */
.L_x_1940:
        /* <DEDUP_REMOVED lines=33> */
.L_x_1941:
        /* <DEDUP_REMOVED lines=33> */
.L_x_1942:
        /* <DEDUP_REMOVED lines=29> */
.L_x_1943:
        /* <DEDUP_REMOVED lines=29> */
.L_x_1944:
        /* <DEDUP_REMOVED lines=29> */
.L_x_1945:
        /* <DEDUP_REMOVED lines=91> */
.L_x_1947:
[----:B------:R-:W-:Y:S05]  /*4970*/  BSYNC B0 ;  /* 0x0000000000007941 */ /* 0x000fea0003800000 */
.L_x_1946:
        /* <DEDUP_REMOVED lines=159> */
.L_x_1949:
[----:B------:R-:W-:Y:S05]  /*5370*/  BSYNC B0 ;  /* 0x0000000000007941 */ /* 0x000fea0003800000 */
.L_x_1948:
        /* <DEDUP_REMOVED lines=16> */
.L_x_1951:
[----:B------:R-:W-:Y:S05]  /*5480*/  BSYNC B0 ;  /* 0x0000000000007941 */ /* 0x000fea0003800000 */
.L_x_1950:
        /* <DEDUP_REMOVED lines=34> */
.L_x_1954:
[----:B------:R-:W2:Y:S04]  /*56b0*/  LDG.E.STRONG.GPU R9, desc[UR8][R44.64] ;  /* 0x000000082c097981 */ /* 0x000ea8000c1ef900 */
[----:B--2---:R-:W-:Y:S01]  /*56c0*/  CCTL.IVALL ;  /* 0x00000000ff00798f */ /* 0x004fe20002000000 */
[----:B------:R-:W-:Y:S05]  /*56d0*/  YIELD ;  /* 0x0000000000007946 */ /* 0x000fea0003800000 */
[----:B------:R-:W-:-:S13]  /*56e0*/  ISETP.NE.AND P6, PT, R9, R50, PT ;  /* 0x000000320900720c */ /* 0x000fda0003fc5270 */
[----:B------:R-:W-:Y:S05]  /*56f0*/  @P6 BRA `(.L_x_1954) ;  /* 0xfffffffc00ec6947 */ /* 0x000fea000383ffff */
.L_x_1953:
        /* <DEDUP_REMOVED lines=20> */
.L_x_1958:
        /* <DEDUP_REMOVED lines=115> */
.L_x_1957:
        /* <DEDUP_REMOVED lines=62> */
.L_x_1959:
[----:B------:R-:W-:-:S04]  /*6350*/  ISETP.NE.AND P6, PT, R9, RZ, PT ;  /* 0x000000ff0900720c */ /* 0x000fc80003fc5270 */
[----:B------:R-:W-:-:S13]  /*6360*/  ISETP.NE.OR P6, PT, R45, RZ, P6 ;  /* 0x000000ff2d00720c */ /* 0x000fda00037c5670 */
[----:B------:R-:W-:Y:S05]  /*6370*/  @!P6 BRA `(.L_x_1955) ;  /* 0x00000000007ce947 */ /* 0x000fea0003800000 */
.L_x_1956:
        /* <DEDUP_REMOVED lines=31> */
.L_x_1955:
        /* <DEDUP_REMOVED lines=10> */
.L_x_1961:
[----:B------:R-:W-:Y:S05]  /*6610*/  BSYNC B0 ;  /* 0x0000000000007941 */ /* 0x000fea0003800000 */
.L_x_1960:
        /* <DEDUP_REMOVED lines=17> */
.L_x_1952:
        /* <DEDUP_REMOVED lines=38> */
.L_x_1962:
        /* <DEDUP_REMOVED lines=21> */
.L_x_1964:
[----:B------:R-:W-:Y:S05]  /*6ae0*/  BSYNC B0 ;  /* 0x0000000000007941 */ /* 0x000fea0003800000 */
.L_x_1963:
        /* <DEDUP_REMOVED lines=20> */
.L_x_1965:
        /* <DEDUP_REMOVED lines=20> */
.L_x_1967:
[----:B------:R-:W-:Y:S05]  /*6d70*/  BSYNC B0 ;  /* 0x0000000000007941 */ /* 0x000fea0003800000 */
.L_x_1966:
        /* <DEDUP_REMOVED lines=19> */
.L_x_1968:
        /* <DEDUP_REMOVED lines=20> */
.L_x_1970:
[----:B------:R-:W-:Y:S05]  /*6ff0*/  BSYNC B0 ;  /* 0x0000000000007941 */ /* 0x000fea0003800000 */
.L_x_1969:
        /* <DEDUP_REMOVED lines=19> */
.L_x_1971:
        /* <DEDUP_REMOVED lines=22> */
.L_x_1973:
[----:B------:R-:W-:Y:S05]  /*7290*/  BSYNC B0 ;  /* 0x0000000000007941 */ /* 0x000fea0003800000 */
.L_x_1972:
        /* <DEDUP_REMOVED lines=20> */
.L_x_1974:
        /* <DEDUP_REMOVED lines=22> */
.L_x_1976:
[----:B------:R-:W-:Y:S05]  /*7540*/  BSYNC B0 ;  /* 0x0000000000007941 */ /* 0x000fea0003800000 */
.L_x_1975:
        /* <DEDUP_REMOVED lines=20> */
.L_x_1977:
        /* <DEDUP_REMOVED lines=22> */
.L_x_1979:
[----:B------:R-:W-:Y:S05]  /*77f0*/  BSYNC B0 ;  /* 0x0000000000007941 */ /* 0x000fea0003800000 */
.L_x_1978:
        /* <DEDUP_REMOVED lines=20> */
.L_x_1980:
        /* <DEDUP_REMOVED lines=22> */
.L_x_1982:
[----:B------:R-:W-:Y:S05]  /*7aa0*/  BSYNC B0 ;  /* 0x0000000000007941 */ /* 0x000fea0003800000 */
.L_x_1981:
        /* <DEDUP_REMOVED lines=20> */
.L_x_1983:
        /* <DEDUP_REMOVED lines=22> */
.L_x_1985:
[----:B------:R-:W-:Y:S05]  /*7d50*/  BSYNC B0 ;  /* 0x0000000000007941 */ /* 0x000fea0003800000 */
.L_x_1984:
        /* <DEDUP_REMOVED lines=20> */
.L_x_1986:
        /* <DEDUP_REMOVED lines=22> */
.L_x_1988:
[----:B------:R-:W-:Y:S05]  /*8000*/  BSYNC B0 ;  /* 0x0000000000007941 */ /* 0x000fea0003800000 */
.L_x_1987:
        /* <DEDUP_REMOVED lines=20> */
.L_x_1989:
        /* <DEDUP_REMOVED lines=21> */
.L_x_1991:
[----:B------:R-:W-:Y:S05]  /*82a0*/  BSYNC B0 ;  /* 0x0000000000007941 */ /* 0x000fea0003800000 */
.L_x_1990:
        /* <DEDUP_REMOVED lines=19> */
.L_x_1992:
        /* <DEDUP_REMOVED lines=21> */
.L_x_1994:
[----:B------:R-:W-:Y:S05]  /*8530*/  BSYNC B0 ;  /* 0x0000000000007941 */ /* 0x000fea0003800000 */
.L_x_1993:
        /* <DEDUP_REMOVED lines=19> */
.L_x_1995:
        /* <DEDUP_REMOVED lines=21> */
.L_x_1997:
[----:B------:R-:W-:Y:S05]  /*87c0*/  BSYNC B0 ;  /* 0x0000000000007941 */ /* 0x000fea0003800000 */
.L_x_1996:
        /* <DEDUP_REMOVED lines=19> */
.L_x_1998:
        /* <DEDUP_REMOVED lines=26> */
.L_x_2000:
[----:B------:R-:W-:Y:S05]  /*8aa0*/  BSYNC B0 ;  /* 0x0000000000007941 */ /* 0x000fea0003800000 */
.L_x_1999:
        /* <DEDUP_REMOVED lines=19> */
.L_x_2001:
        /* <DEDUP_REMOVED lines=26> */
.L_x_2003:
[----:B------:R-:W-:Y:S05]  /*8d80*/  BSYNC B0 ;  /* 0x0000000000007941 */ /* 0x000fea0003800000 */
.L_x_2002:
        /* <DEDUP_REMOVED lines=19> */
.L_x_2004:
        /* <DEDUP_REMOVED lines=26> */
.L_x_2006:
[----:B------:R-:W-:Y:S05]  /*9060*/  BSYNC B0 ;  /* 0x0000000000007941 */ /* 0x000fea0003800000 */
.L_x_2005:
        /* <DEDUP_REMOVED lines=19> */
.L_x_2007:
        /* <DEDUP_REMOVED lines=22> */
.L_x_2009:
[----:B------:R-:W-:Y:S05]  /*9300*/  BSYNC B0 ;  /* 0x0000000000007941 */ /* 0x000fea0003800000 */
.L_x_2008:
[----:B------:R-:W-:Y:S02]  /*9310*/  IADD3 R69, R3, R69, RZ ;  /* 0x0000004503457210 */ /* 0x000fe40007ffe0ff */
[----:B------:R-:W-:Y:S02]  /*9320*/  IADD3 R104, R104, 0x1, RZ ;  /* 0x0000000168687810 */ /* 0x000fe40007ffe0ff */
[----:B------:R-:W-:-:S13]  /*9330*/  ISETP.GE.AND P5, PT, R69, UR4, PT ;  /* 0x0000000445007c0c */ /* 0x000fda000bfa6270 */
[----:B------:R-:W-:Y:S05]  /*9340*/  @!P5 BRA `(.L_x_2010) ;  /* 0xffffff7000d4d947 */ /* 0x000fea000383ffff */
.L_x_1927:
        /* <DEDUP_REMOVED lines=23> */
.L_x_2012:
[----:B------:R-:W-:Y:S05]  /*94c0*/  BSYNC B0 ;  /* 0x0000000000007941 */ /* 0x000fea0003800000 */
.L_x_2011:
[----:B------:R-:W-:Y:S05]  /*94d0*/  @P0 EXIT ;  /* 0x000000000000094d */ /* 0x000fea0003800000 */
[----:B------:R-:W-:Y:S05]  /*94e0*/  @P2 BRA `(.L_x_2013) ;  /* 0x0000000000202947 */ /* 0x000fea0003800000 */
[----:B------:R-:W-:-:S05]  /*94f0*/  IMAD R4, R6, R7, RZ ;  /* 0x0000000706047224 */ /* 0x000fca00078e02ff */
[----:B------:R-:W-:-:S13]  /*9500*/  ISETP.NE.AND P0, PT, R4, -0x1, PT ;  /* 0xffffffff0400780c */ /* 0x000fda0003f05270 */
[----:B------:R-:W-:Y:S05]  /*9510*/  @!P0 BRA `(.L_x_2013) ;  /* 0x0000000000148947 */ /* 0x000fea0003800000 */
.L_x_2014:
[----:B---3--:R-:W3:Y:S04]  /*9520*/  LDG.E.STRONG.GPU R5, desc[UR8][R2.64] ;  /* 0x0000000802057981 */ /* 0x008ee8000c1ef900 */
[----:B---3--:R-:W-:Y:S01]  /*9530*/  CCTL.IVALL ;  /* 0x00000000ff00798f */ /* 0x008fe20002000000 */
[----:B------:R-:W-:Y:S05]  /*9540*/  YIELD ;  /* 0x0000000000007946 */ /* 0x000fea0003800000 */
[----:B------:R-:W-:-:S13]  /*9550*/  ISETP.NE.AND P0, PT, R5, R4, PT ;  /* 0x000000040500720c */ /* 0x000fda0003f05270 */
[----:B------:R-:W-:Y:S05]  /*9560*/  @P0 BRA `(.L_x_2014) ;  /* 0xfffffffc00ec0947 */ /* 0x000fea000383ffff */
.L_x_2013:
        /* <DEDUP_REMOVED lines=25> */
.L_x_2015:
        /* <DEDUP_REMOVED lines=17> */
[----:B-----5:R-:W-:Y:S01]  /*9810*/  F2FP.F16.F32.PACK_AB R19, R9, R2 ;  /* 0x000000020913723e */ /* 0x020fe200000000ff */
[----:B--2---:R-:W-:-:S04]  /*9820*/  IMAD.WIDE R2, R5, 0x2, R14 ;  /* 0x0000000205027825 */ /* 0x004fc800078e020e */
[----:B---3--:R-:W-:Y:S01]  /*9830*/  IMAD.WIDE R4, R5, 0x2, R16 ;  /* 0x0000000205047825 */ /* 0x008fe200078e0210 */
[----:B------:R-:W-:Y:S01]  /*9840*/  F2FP.F16.F32.PACK_AB R21, R13, R10 ;  /* 0x0000000a0d15723e */ /* 0x000fe200000000ff */
[----:B------:R4:W-:Y:S04]  /*9850*/  STG.E desc[UR8][R2.64], R19 ;  /* 0x0000001302007986 */ /* 0x0009e8000c101908 */
[----:B------:R4:W-:Y:S01]  /*9860*/  STG.E desc[UR8][R4.64], R21 ;  /* 0x0000001504007986 */ /* 0x0009e2000c101908 */
[----:B------:R-:W-:Y:S05]  /*9870*/  @P0 BRA `(.L_x_2015) ;  /* 0xfffffffc00a00947 */ /* 0x000fea000383ffff */
[----:B------:R-:W-:Y:S05]  /*9880*/  EXIT ;  /* 0x000000000000794d */ /* 0x000fea0003800000 */
.L_x_2016:
        /* <DEDUP_REMOVED lines=15> */
.L_x_3313:


//--------------------- .text._Z35group_norm_nhwc_fwd_one_pass_kernelI11Bf16IOFp32WLi64ELi14ELi224EEv26Group_norm_nhwc_fwd_params --------------------------
	.section	.text._Z35group_norm_nhwc_fwd_one_pass_kernelI11Bf16IOFp32WLi64ELi14ELi224EEv26Group_norm_nhwc_fwd_params,"ax",@progbits
	.align	128
        .global         _Z35group_norm_nhwc_fwd_one_pass_kernelI11Bf16IOFp32WLi64ELi14ELi224EEv26Group_norm_nhwc_fwd_params
        .type           _Z35group_norm_nhwc_fwd_one_pass_kernelI11Bf16IOFp32WLi64ELi14ELi224EEv26Group_norm_nhwc_fwd_params,@function
        .size           _Z35group_norm_nhwc_fwd_one_pass_kernelI11Bf16IOFp32WLi64ELi14ELi224EEv26Group_norm_nhwc_fwd_params,(.L_x_3314 - _Z35group_norm_nhwc_fwd_one_pass_kernelI11Bf16IOFp32WLi64ELi14ELi224EEv26Group_norm_nhwc_fwd_params)
        .other          _Z35group_norm_nhwc_fwd_one_pass_kernelI11Bf16IOFp32WLi64ELi14ELi224EEv26Group_norm_nhwc_fwd_params,@"STO_CUDA_ENTRY STV_DEFAULT"
_Z35group_norm_nhwc_fwd_one_pass_kernelI11Bf16IOFp32WLi64ELi14ELi224EEv26Group_norm_nhwc_fwd_params:
.text._Z35group_norm_nhwc_fwd_one_pass_kernelI11Bf16IOFp32WLi64ELi14ELi224EEv26Group_norm_nhwc_fwd_params:
[----:B------:R-:W-:Y:S01]  /*0000*/  LDC R1, c[0x0][0x28] ;  /* 0x00000a00ff017b82 */ /* 0x000fe20000000800 */
[----:B------:R-:W0:Y:S01]  /*0010*/  S2R R16, SR_CTAID.Y ;  /* 0x0000000000107919 */ /* 0x000e220000002600 */
[----:B------:R-:W-:Y:S01]  /*0020*/  ULDC UR4, c[0x0][0x288] ;  /* 0x0000a20000047ab9 */ /* 0x000fe20000000800 */
[----:B------:R-:W-:Y:S02]  /*0030*/  ULDC UR5, c[0x0][0x258] ;  /* 0x0000960000057ab9 */ /* 0x000fe40000000800 */
[----:B------:R-:W-:Y:S01]  /*0040*/  UIMAD UR4, UR4, UR5, URZ ;  /* 0x00000005040472a4 */ /* 0x000fe2000f8e023f */
[----:B------:R-:W1:Y:S05]  /*0050*/  S2R R0, SR_TID.X ;  /* 0x0000000000007919 */ /* 0x000e6a0000002100 */
[----:B0-----:R-:W-:-:S13]  /*0060*/  ISETP.GE.AND P0, PT, R16, UR4, PT ;  /* 0x0000000410007c0c */ /* 0x001fda000bf06270 */
[----:B-1----:R-:W-:Y:S05]  /*0070*/  @P0 EXIT ;  /* 0x000000000000094d */ /* 0x002fea0003800000 */
[----:B------:R-:W0:Y:S01]  /*0080*/  S2UR UR7, SR_CTAID.X ;  /* 0x00000000000779c3 */ /* 0x000e220000002500 */
[----:B------:R-:W-:Y:S01]  /*0090*/  IMAD.WIDE.U32 R2, R0, 0x24924925, RZ ;  /* 0x2492492500027825 */ /* 0x000fe200078e00ff */
[----:B------:R-:W-:Y:S01]  /*00a0*/  SHF.R.S32.HI R7, RZ, 0x1f, R0 ;  /* 0x0000001fff077819 */ /* 0x000fe20000011400 */
[----:B------:R-:W-:Y:S01]  /*00b0*/  ULDC.64 UR8, c[0x0][0x278] ;  /* 0x00009e0000087ab9 */ /* 0x000fe20000000a00 */
[----:B------:R-:W-:Y:S01]  /*00c0*/  UMOV UR5, 0x400 ;  /* 0x0000040000057882 */ /* 0x000fe20000000000 */
[----:B------:R-:W-:Y:S01]  /*00d0*/  HFMA2.MMA R17, -RZ, RZ, 0, 0 ;  /* 0x00000000ff117435 */ /* 0x000fe200000001ff */
[-C--:B------:R-:W-:Y:S01]  /*00e0*/  IADD3 R2, -R3, R0.reuse, RZ ;  /* 0x0000000003027210 */ /* 0x080fe20007ffe1ff */
[----:B------:R-:W-:Y:S01]  /*00f0*/  ULDC.U8 UR10, c[0x0][0x28c] ;  /* 0x0000a300000a7ab9 */ /* 0x000fe20000000000 */
[----:B------:R-:W0:Y:S01]  /*0100*/  LDC R4, c[0x0][0x294] ;  /* 0x0000a500ff047b82 */ /* 0x000e220000000800 */
[----:B------:R-:W-:Y:S02]  /*0110*/  LEA.HI R7, R7, R0, RZ, 0x5 ;  /* 0x0000000007077211 */ /* 0x000fe400078f28ff */
[----:B------:R-:W-:-:S02]  /*0120*/  LEA.HI R2, R2, R3, RZ, 0x1f ;  /* 0x0000000302027211 */ /* 0x000fc400078ff8ff */
[----:B------:R-:W-:Y:S02]  /*0130*/  SHF.R.S32.HI R7, RZ, 0x5, R7 ;  /* 0x00000005ff077819 */ /* 0x000fe40000011407 */
[----:B------:R-:W-:Y:S01]  /*0140*/  SHF.R.U32.HI R5, RZ, 0x2, R2 ;  /* 0x00000002ff057819 */ /* 0x000fe20000011602 */
[----:B------:R-:W1:Y:S01]  /*0150*/  S2UR UR6, SR_CgaCtaId ;  /* 0x00000000000679c3 */ /* 0x000e620000008800 */
[----:B------:R-:W2:Y:S03]  /*0160*/  S2R R2, SR_LANEID ;  /* 0x0000000000027919 */ /* 0x000ea60000000000 */
[----:B------:R-:W-:-:S05]  /*0170*/  IMAD R18, R5, -0x7, R0 ;  /* 0xfffffff905127824 */ /* 0x000fca00078e0200 */
[----:B------:R-:W-:Y:S01]  /*0180*/  SHF.L.U32 R18, R18, 0x1, RZ ;  /* 0x0000000112127819 */ /* 0x000fe200000006ff */
[----:B0-----:R-:W-:-:S05]  /*0190*/  IMAD R3, R4, UR7, R5 ;  /* 0x0000000704037c24 */ /* 0x001fca000f8e0205 */
[----:B------:R-:W-:Y:S02]  /*01a0*/  ISETP.GE.U32.AND P1, PT, R3, UR8, PT ;  /* 0x0000000803007c0c */ /* 0x000fe4000bf26070 */
[----:B------:R-:W-:Y:S01]  /*01b0*/  SHF.R.S32.HI R4, RZ, 0x1f, R3 ;  /* 0x0000001fff047819 */ /* 0x000fe20000011403 */
[----:B-1----:R-:W-:-:S03]  /*01c0*/  ULEA UR5, UR6, UR5, 0x18 ;  /* 0x0000000506057291 */ /* 0x002fc6000f8ec03f */
[----:B------:R-:W-:Y:S01]  /*01d0*/  ISETP.GE.AND.EX P1, PT, R4, UR9, PT, P1 ;  /* 0x0000000904007c0c */ /* 0x000fe2000bf26310 */
[----:B------:R-:W-:Y:S02]  /*01e0*/  ULDC.64 UR8, c[0x0][0x208] ;  /* 0x0000820000087ab9 */ /* 0x000fe40000000a00 */
[----:B------:R-:W-:Y:S02]  /*01f0*/  LEA R19, R7, UR5, 0x3 ;  /* 0x0000000507137c11 */ /* 0x000fe4000f8e18ff */
[----:B--2---:R-:W-:-:S13]  /*0200*/  ISETP.LT.U32.AND P1, PT, R0, 0xe0, !P1 ;  /* 0x000000e00000780c */ /* 0x004fda0004f21070 */
.L_x_2035:
[----:B0-----:R-:W0:Y:S01]  /*0210*/  LDC R5, c[0x0][0x288] ;  /* 0x0000a200ff057b82 */ /* 0x001e220000000800 */
[----:B------:R-:W-:Y:S01]  /*0220*/  IADD3 R15, R3, 0x20, RZ ;  /* 0x00000020030f7810 */ /* 0x000fe20007ffe0ff */
[----:B------:R-:W-:Y:S01]  /*0230*/  ULDC.64 UR12, c[0x0][0x278] ;  /* 0x00009e00000c7ab9 */ /* 0x000fe20000000a00 */
[----:B------:R-:W-:Y:S02]  /*0240*/  SHF.R.S32.HI R12, RZ, 0x1f, R18 ;  /* 0x0000001fff0c7819 */ /* 0x000fe40000011412 */
[----:B------:R-:W-:Y:S02]  /*0250*/  SHF.R.S32.HI R13, RZ, 0x1f, R15 ;  /* 0x0000001fff0d7819 */ /* 0x000fe4000001140f */
[----:B------:R-:W-:Y:S02]  /*0260*/  SHF.R.S32.HI R25, RZ, 0x1f, R3 ;  /* 0x0000001fff197819 */ /* 0x000fe40000011403 */
[----:B------:R-:W-:Y:S02]  /*0270*/  MOV R22, RZ ;  /* 0x000000ff00167202 */ /* 0x000fe40000000f00 */
[----:B------:R-:W-:-:S02]  /*0280*/  MOV R24, RZ ;  /* 0x000000ff00187202 */ /* 0x000fc40000000f00 */
[----:B0-----:R-:W-:-:S04]  /*0290*/  IABS R9, R5 ;  /* 0x0000000500097213 */ /* 0x001fc80000000000 */
[----:B------:R-:W0:Y:S08]  /*02a0*/  I2F.RP R4, R9 ;  /* 0x0000000900047306 */ /* 0x000e300000209400 */
[----:B0-----:R-:W0:Y:S02]  /*02b0*/  MUFU.RCP R4, R4 ;  /* 0x0000000400047308 */ /* 0x001e240000001000 */
[----:B0-----:R-:W-:-:S06]  /*02c0*/  IADD3 R6, R4, 0xffffffe, RZ ;  /* 0x0ffffffe04067810 */ /* 0x001fcc0007ffe0ff */
[----:B------:R0:W1:Y:S02]  /*02d0*/  F2I.FTZ.U32.TRUNC.NTZ R7, R6 ;  /* 0x0000000600077305 */ /* 0x000064000021f000 */
[----:B0-----:R-:W-:Y:S02]  /*02e0*/  MOV R6, RZ ;  /* 0x000000ff00067202 */ /* 0x001fe40000000f00 */
[----:B-1----:R-:W-:-:S05]  /*02f0*/  IADD3 R8, RZ, -R7, RZ ;  /* 0x80000007ff087210 */ /* 0x002fca0007ffe0ff */
[----:B------:R-:W-:Y:S01]  /*0300*/  IMAD R11, R8, R9, RZ ;  /* 0x00000009080b7224 */ /* 0x000fe200078e02ff */
[----:B------:R-:W-:-:S03]  /*0310*/  IABS R8, R16 ;  /* 0x0000001000087213 */ /* 0x000fc60000000000 */
[----:B------:R-:W-:Y:S02]  /*0320*/  IMAD.HI.U32 R7, R7, R11, R6 ;  /* 0x0000000b07077227 */ /* 0x000fe400078e0006 */
[----:B------:R-:W0:Y:S04]  /*0330*/  @P1 LDC.64 R10, c[0x0][0x270] ;  /* 0x00009c00ff0a1b82 */ /* 0x000e280000000a00 */
[----:B------:R-:W-:-:S05]  /*0340*/  IMAD.HI.U32 R7, R7, R8, RZ ;  /* 0x0000000807077227 */ /* 0x000fca00078e00ff */
[----:B------:R-:W-:-:S05]  /*0350*/  IADD3 R4, -R7, RZ, RZ ;  /* 0x000000ff07047210 */ /* 0x000fca0007ffe1ff */
[----:B------:R-:W-:-:S05]  /*0360*/  IMAD R4, R9, R4, R8 ;  /* 0x0000000409047224 */ /* 0x000fca00078e0208 */
[----:B------:R-:W-:-:S13]  /*0370*/  ISETP.GT.U32.AND P2, PT, R9, R4, PT ;  /* 0x000000040900720c */ /* 0x000fda0003f44070 */
[-C--:B------:R-:W-:Y:S02]  /*0380*/  @!P2 IADD3 R4, R4, -R9.reuse, RZ ;  /* 0x800000090404a210 */ /* 0x080fe40007ffe0ff */
[----:B------:R-:W-:Y:S02]  /*0390*/  @!P2 IADD3 R7, R7, 0x1, RZ ;  /* 0x000000010707a810 */ /* 0x000fe40007ffe0ff */
[----:B------:R-:W-:Y:S02]  /*03a0*/  ISETP.GE.U32.AND P0, PT, R4, R9, PT ;  /* 0x000000090400720c */ /* 0x000fe40003f06070 */
[----:B------:R-:W-:Y:S02]  /*03b0*/  LOP3.LUT R4, R16, R5, RZ, 0x3c, !PT ;  /* 0x0000000510047212 */ /* 0x000fe400078e3cff */
[----:B------:R-:W-:Y:S02]  /*03c0*/  ISETP.NE.AND P2, PT, R5, RZ, PT ;  /* 0x000000ff0500720c */ /* 0x000fe40003f45270 */
[----:B------:R-:W-:-:S07]  /*03d0*/  ISETP.GE.AND P3, PT, R4, RZ, PT ;  /* 0x000000ff0400720c */ /* 0x000fce0003f66270 */
[----:B------:R-:W-:Y:S02]  /*03e0*/  @P0 IADD3 R7, R7, 0x1, RZ ;  /* 0x0000000107070810 */ /* 0x000fe40007ffe0ff */
[----:B------:R-:W-:Y:S02]  /*03f0*/  ISETP.GE.U32.AND P0, PT, R15, UR12, PT ;  /* 0x0000000c0f007c0c */ /* 0x000fe4000bf06070 */
[----:B------:R-:W-:Y:S02]  /*0400*/  MOV R21, R7 ;  /* 0x0000000700157202 */ /* 0x000fe40000000f00 */
[----:B------:R-:W-:Y:S01]  /*0410*/  ISETP.GE.AND.EX P0, PT, R13, UR13, PT, P0 ;  /* 0x0000000d0d007c0c */ /* 0x000fe2000bf06300 */
[----:B------:R-:W1:Y:S01]  /*0420*/  @P1 LDC.64 R6, c[0x0][0x220] ;  /* 0x00008800ff061b82 */ /* 0x000e620000000a00 */
[----:B------:R-:W-:Y:S01]  /*0430*/  @!P3 IADD3 R21, -R21, RZ, RZ ;  /* 0x000000ff1515b210 */ /* 0x000fe20007ffe1ff */
[----:B------:R-:W-:Y:S01]  /*0440*/  ULDC.64 UR12, c[0x0][0x280] ;  /* 0x0000a000000c7ab9 */ /* 0x000fe20000000a00 */
[----:B------:R-:W-:-:S02]  /*0450*/  ISETP.GT.U32.OR P0, PT, R0, 0xdf, P0 ;  /* 0x000000df0000780c */ /* 0x000fc40000704470 */
[----:B------:R-:W-:-:S04]  /*0460*/  @!P2 LOP3.LUT R21, RZ, R5, RZ, 0x33, !PT ;  /* 0x00000005ff15a212 */ /* 0x000fc800078e33ff */
[----:B------:R-:W-:Y:S02]  /*0470*/  IADD3 R23, -R21, RZ, RZ ;  /* 0x000000ff15177210 */ /* 0x000fe40007ffe1ff */
[----:B------:R-:W-:-:S03]  /*0480*/  SHF.R.S32.HI R4, RZ, 0x1f, R21 ;  /* 0x0000001fff047819 */ /* 0x000fc60000011415 */
[----:B------:R-:W-:Y:S02]  /*0490*/  IMAD R23, R5, R23, R16 ;  /* 0x0000001705177224 */ /* 0x000fe400078e0210 */
[----:B------:R-:W2:Y:S01]  /*04a0*/  @!P0 LDC.64 R8, c[0x0][0x270] ;  /* 0x00009c00ff088b82 */ /* 0x000ea20000000a00 */
[----:B------:R-:W-:Y:S02]  /*04b0*/  IMAD R14, R4, UR12, RZ ;  /* 0x0000000c040e7c24 */ /* 0x000fe4000f8e02ff */
[----:B------:R-:W-:Y:S02]  /*04c0*/  IMAD R23, R23, 0xe, RZ ;  /* 0x0000000e17177824 */ /* 0x000fe400078e02ff */
[----:B------:R-:W-:-:S03]  /*04d0*/  IMAD R29, R21, UR13, R14 ;  /* 0x0000000d151d7c24 */ /* 0x000fc6000f8e020e */
[----:B------:R-:W-:Y:S01]  /*04e0*/  IADD3 R26, P2, R18, R23, RZ ;  /* 0x00000017121a7210 */ /* 0x000fe20007f5e0ff */
[----:B------:R-:W3:Y:S03]  /*04f0*/  @!P0 LDC.64 R4, c[0x0][0x220] ;  /* 0x00008800ff048b82 */ /* 0x000ee60000000a00 */
[----:B------:R-:W-:Y:S01]  /*0500*/  LEA.HI.X.SX32 R27, R23, R12, 0x1, P2 ;  /* 0x0000000c171b7211 */ /* 0x000fe200010f0eff */
[----:B0-----:R-:W-:Y:S02]  /*0510*/  @P1 IMAD R12, R25, R10, RZ ;  /* 0x0000000a190c1224 */ /* 0x001fe400078e02ff */
[----:B------:R-:W-:-:S04]  /*0520*/  IMAD.WIDE.U32 R26, R21, UR12, R26 ;  /* 0x0000000c151a7c25 */ /* 0x000fc8000f8e001a */
[----:B------:R-:W-:Y:S01]  /*0530*/  @P1 IMAD R21, R3, R11, R12 ;  /* 0x0000000b03151224 */ /* 0x000fe200078e020c */
[----:B------:R-:W-:Y:S02]  /*0540*/  IADD3 R29, R27, R29, RZ ;  /* 0x0000001d1b1d7210 */ /* 0x000fe40007ffe0ff */
[----:B------:R-:W-:Y:S01]  /*0550*/  @P1 MOV R28, R26 ;  /* 0x0000001a001c1202 */ /* 0x000fe20000000f00 */
[----:B--2---:R-:W-:Y:S01]  /*0560*/  @!P0 IMAD R14, R13, R8, RZ ;  /* 0x000000080d0e8224 */ /* 0x004fe200078e02ff */
[----:B------:R-:W-:Y:S02]  /*0570*/  @!P0 MOV R12, R26 ;  /* 0x0000001a000c8202 */ /* 0x000fe40000000f00 */
[----:B------:R-:W-:Y:S01]  /*0580*/  @!P0 MOV R13, R29 ;  /* 0x0000001d000d8202 */ /* 0x000fe20000000f00 */
[----:B------:R-:W-:-:S04]  /*0590*/  @P1 IMAD.WIDE.U32 R10, R3, R10, R28 ;  /* 0x0000000a030a1225 */ /* 0x000fc800078e001c */
[----:B------:R-:W-:Y:S01]  /*05a0*/  @!P0 IMAD R25, R15, R9, R14 ;  /* 0x000000090f198224 */ /* 0x000fe200078e020e */
[----:B------:R-:W-:Y:S01]  /*05b0*/  @P1 IADD3 R11, R11, R21, RZ ;  /* 0x000000150b0b1210 */ /* 0x000fe20007ffe0ff */
[----:B------:R-:W-:Y:S01]  /*05c0*/  @!P0 IMAD.WIDE.U32 R8, R15, R8, R12 ;  /* 0x000000080f088225 */ /* 0x000fe200078e000c */
[----:B-1----:R-:W-:-:S04]  /*05d0*/  @P1 LEA R6, P2, R10, R6, 0x1 ;  /* 0x000000060a061211 */ /* 0x002fc800078408ff */
[----:B------:R-:W-:Y:S02]  /*05e0*/  @!P0 IADD3 R9, R9, R25, RZ ;  /* 0x0000001909098210 */ /* 0x000fe40007ffe0ff */
[----:B---3--:R-:W-:Y:S02]  /*05f0*/  @!P0 LEA R4, P3, R8, R4, 0x1 ;  /* 0x0000000408048211 */ /* 0x008fe400078608ff */
[----:B------:R-:W-:Y:S02]  /*0600*/  @P1 LEA.HI.X R7, R10, R7, R11, 0x1, P2 ;  /* 0x000000070a071211 */ /* 0x000fe400010f0c0b */
[----:B------:R-:W-:-:S03]  /*0610*/  @!P0 LEA.HI.X R5, R8, R5, R9, 0x1, P3 ;  /* 0x0000000508058211 */ /* 0x000fc600018f0c09 */
[----:B------:R-:W2:Y:S04]  /*0620*/  @P1 LDG.E R22, desc[UR8][R6.64] ;  /* 0x0000000806161981 */ /* 0x000ea8000c1e1900 */
[----:B------:R-:W3:Y:S01]  /*0630*/  @!P0 LDG.E R24, desc[UR8][R4.64] ;  /* 0x0000000804188981 */ /* 0x000ee2000c1e1900 */
[C---:B------:R-:W-:Y:S01]  /*0640*/  ISETP.GT.AND P0, PT, R2.reuse, 0x1e, PT ;  /* 0x0000001e0200780c */ /* 0x040fe20003f04270 */
[----:B------:R-:W-:Y:S01]  /*0650*/  BSSY B0, `(.L_x_2017) ;  /* 0x0000042000007945 */ /* 0x000fe20003800000 */
[----:B------:R-:W-:Y:S02]  /*0660*/  ISETP.NE.AND P3, PT, R2, RZ, PT ;  /* 0x000000ff0200720c */ /* 0x000fe40003f65270 */
[----:B------:R-:W-:Y:S02]  /*0670*/  ISETP.NE.AND P2, PT, R0, RZ, PT ;  /* 0x000000ff0000720c */ /* 0x000fe40003f45270 */
[----:B--2---:R-:W-:-:S02]  /*0680*/  PRMT R8, R22, 0x7632, R8 ;  /* 0x0000763216087816 */ /* 0x004fc40000000008 */
[----:B---3--:R-:W-:Y:S02]  /*0690*/  PRMT R10, R24, 0x7632, R10 ;  /* 0x00007632180a7816 */ /* 0x008fe4000000000a */
[----:B------:R-:W-:Y:S02]  /*06a0*/  SHF.L.U32 R9, R8, 0x10, RZ ;  /* 0x0000001008097819 */ /* 0x000fe400000006ff */
[----:B------:R-:W-:Y:S02]  /*06b0*/  SHF.L.U32 R13, R10, 0x10, RZ ;  /* 0x000000100a0d7819 */ /* 0x000fe400000006ff */
[----:B------:R-:W-:Y:S01]  /*06c0*/  SHF.L.U32 R8, R22, 0x10, RZ ;  /* 0x0000001016087819 */ /* 0x000fe200000006ff */
[----:B------:R-:W-:Y:S01]  /*06d0*/  FMUL.FTZ R11, R9, R9 ;  /* 0x00000009090b7220 */ /* 0x000fe20000410000 */
[----:B------:R-:W-:Y:S01]  /*06e0*/  SHF.L.U32 R10, R24, 0x10, RZ ;  /* 0x00000010180a7819 */ /* 0x000fe200000006ff */
[----:B------:R-:W-:Y:S02]  /*06f0*/  FMUL.FTZ R15, R13, R13 ;  /* 0x0000000d0d0f7220 */ /* 0x000fe40000410000 */
[C---:B------:R-:W-:Y:S01]  /*0700*/  FADD.FTZ R9, R8.reuse, R9 ;  /* 0x0000000908097221 */ /* 0x040fe20000010000 */
[----:B------:R-:W-:Y:S01]  /*0710*/  FFMA.FTZ R11, R8, R8, R11 ;  /* 0x00000008080b7223 */ /* 0x000fe2000001000b */
[C---:B------:R-:W-:Y:S01]  /*0720*/  FADD.FTZ R4, R10.reuse, R13 ;  /* 0x0000000d0a047221 */ /* 0x040fe20000010000 */
[----:B------:R-:W-:Y:S01]  /*0730*/  FFMA.FTZ R10, R10, R10, R15 ;  /* 0x0000000a0a0a7223 */ /* 0x000fe2000001000f */
[----:B------:R-:W-:Y:S01]  /*0740*/  FADD.FTZ R9, RZ, R9 ;  /* 0x00000009ff097221 */ /* 0x000fe20000010000 */
[----:B------:R-:W-:-:S03]  /*0750*/  FADD.FTZ R11, RZ, R11 ;  /* 0x0000000bff0b7221 */ /* 0x000fc60000010000 */
[----:B------:R-:W-:Y:S01]  /*0760*/  FADD.FTZ R4, R9, R4 ;  /* 0x0000000409047221 */ /* 0x000fe20000010000 */
[----:B------:R-:W-:-:S04]  /*0770*/  FADD.FTZ R10, R11, R10 ;  /* 0x0000000a0b0a7221 */ /* 0x000fc80000010000 */
[----:B------:R-:W0:Y:S04]  /*0780*/  SHFL.DOWN PT, R5, R4, 0x1, 0x1f ;  /* 0x08201f0004057f89 */ /* 0x000e2800000e0000 */
[----:B------:R-:W1:Y:S01]  /*0790*/  SHFL.DOWN PT, R7, R10, 0x1, 0x1f ;  /* 0x08201f000a077f89 */ /* 0x000e6200000e0000 */
        /* <DEDUP_REMOVED lines=22> */
[----:B------:R-:W-:Y:S02]  /*0900*/  MOV R20, R4 ;  /* 0x0000000400147202 */ /* 0x000fe40000000f00 */
[----:B------:R-:W-:-:S05]  /*0910*/  MOV R21, R10 ;  /* 0x0000000a00157202 */ /* 0x000fca0000000f00 */
[----:B------:R0:W-:Y:S01]  /*0920*/  @!P3 STS.64 [R19+0x8], R20 ;  /* 0x000008141300b388 */ /* 0x0001e20000000a00 */
[----:B------:R-:W-:Y:S06]  /*0930*/  BAR.SYNC.DEFER_BLOCKING 0x0 ;  /* 0x0000000000007b1d */ /* 0x000fec0000010000 */
[----:B------:R-:W-:Y:S05]  /*0940*/  @P2 BRA `(.L_x_2018) ;  /* 0x0000000000482947 */ /* 0x000fea0003800000 */
[----:B------:R-:W1:Y:S01]  /*0950*/  S2UR UR6, SR_CgaCtaId ;  /* 0x00000000000679c3 */ /* 0x000e620000008800 */
[----:B------:R-:W-:Y:S02]  /*0960*/  UMOV UR5, 0x400 ;  /* 0x0000040000057882 */ /* 0x000fe40000000000 */
[----:B-1----:R-:W-:-:S09]  /*0970*/  ULEA UR5, UR6, UR5, 0x18 ;  /* 0x0000000506057291 */ /* 0x002fd2000f8ec03f */
        /* <DEDUP_REMOVED lines=15> */
.L_x_2018:
[----:B------:R-:W-:Y:S05]  /*0a70*/  BSYNC B0 ;  /* 0x0000000000007941 */ /* 0x000fea0003800000 */
.L_x_2017:
[----:B------:R-:W1:Y:S02]  /*0a80*/  LDC R10, c[0x0][0xc] ;  /* 0x00000300ff0a7b82 */ /* 0x000e640000000800 */
[----:B-1----:R-:W-:-:S13]  /*0a90*/  ISETP.GE.U32.AND P0, PT, R10, 0x2, PT ;  /* 0x000000020a00780c */ /* 0x002fda0003f06070 */
[----:B------:R-:W-:Y:S05]  /*0aa0*/  @!P0 BRA `(.L_x_2019) ;  /* 0x0000001000708947 */ /* 0x000fea0003800000 */
[----:B------:R-:W1:Y:S01]  /*0ab0*/  LDC R5, c[0x0][0x10] ;  /* 0x00000400ff057b82 */ /* 0x000e620000000800 */
[----:B------:R-:W2:Y:S01]  /*0ac0*/  S2R R4, SR_CTAID.Y ;  /* 0x0000000000047919 */ /* 0x000ea20000002600 */
[----:B------:R-:W-:-:S06]  /*0ad0*/  LOP3.LUT R8, R17, 0x1, RZ, 0xc0, !PT ;  /* 0x0000000111087812 */ /* 0x000fcc00078ec0ff */
[----:B------:R-:W3:Y:S08]  /*0ae0*/  LDC.64 R6, c[0x0][0x240] ;  /* 0x00009000ff067b82 */ /* 0x000ef00000000a00 */
[----:B------:R-:W4:Y:S01]  /*0af0*/  LDC.64 R14, c[0x0][0x248] ;  /* 0x00009200ff0e7b82 */ /* 0x000f220000000a00 */
[----:B-1----:R-:W-:-:S04]  /*0b00*/  IMAD R9, R8, R5, RZ ;  /* 0x0000000508097224 */ /* 0x002fc800078e02ff */
[C---:B------:R-:W-:Y:S01]  /*0b10*/  IMAD R8, R9.reuse, R10, RZ ;  /* 0x0000000a09087224 */ /* 0x040fe200078e02ff */
[----:B--2---:R-:W-:-:S04]  /*0b20*/  IADD3 R9, R9, R4, RZ ;  /* 0x0000000409097210 */ /* 0x004fc80007ffe0ff */
[----:B------:R-:W-:Y:S01]  /*0b30*/  SHF.L.U32 R11, R8, 0x1, RZ ;  /* 0x00000001080b7819 */ /* 0x000fe200000006ff */
[----:B---3--:R-:W-:-:S04]  /*0b40*/  IMAD.WIDE.U32 R6, R9, 0x4, R6 ;  /* 0x0000000409067825 */ /* 0x008fc800078e0006 */
[----:B----4-:R-:W-:Y:S01]  /*0b50*/  IMAD.WIDE R14, R11, 0x4, R14 ;  /* 0x000000040b0e7825 */ /* 0x010fe200078e020e */
[----:B------:R-:W-:Y:S06]  /*0b60*/  @P2 BRA `(.L_x_2020) ;  /* 0x0000000000482947 */ /* 0x000fec0003800000 */
[----:B------:R-:W-:Y:S01]  /*0b70*/  LOP3.LUT P0, RZ, R17, 0x2, RZ, 0xc0, !PT ;  /* 0x0000000211ff7812 */ /* 0x000fe2000780c0ff */
[----:B------:R-:W-:Y:S01]  /*0b80*/  IMAD R9, R5, UR7, R4 ;  /* 0x0000000705097c24 */ /* 0x000fe2000f8e0204 */
[----:B------:R-:W-:Y:S02]  /*0b90*/  MOV R11, 0xffffffff ;  /* 0xffffffff000b7802 */ /* 0x000fe40000000f00 */
[----:B------:R-:W-:Y:S01]  /*0ba0*/  SEL R13, R10, RZ, !P0 ;  /* 0x000000ff0a0d7207 */ /* 0x000fe20004000000 */
[----:B------:R-:W-:Y:S01]  /*0bb0*/  IMAD.WIDE.U32 R8, R9, 0x8, R14 ;  /* 0x0000000809087825 */ /* 0x000fe200078e000e */
[----:B------:R-:W-:Y:S02]  /*0bc0*/  SEL R11, R11, 0x1, P0 ;  /* 0x000000010b0b7807 */ /* 0x000fe40000000000 */
[----:B------:R-:W-:Y:S02]  /*0bd0*/  ISETP.NE.AND P0, PT, R13, -0x1, PT ;  /* 0xffffffff0d00780c */ /* 0x000fe40003f05270 */
[----:B------:R1:W-:Y:S01]  /*0be0*/  STG.E.64 desc[UR8][R8.64], R20 ;  /* 0x0000001408007986 */ /* 0x0003e2000c101b08 */
[----:B------:R-:W-:Y:S06]  /*0bf0*/  MEMBAR.ALL.GPU ;  /* 0x0000000000007992 */ /* 0x000fec000000a000 */
[----:B------:R-:W-:-:S00]  /*0c00*/  ERRBAR ;  /* 0x00000000000079ab */ /* 0x000fc00000000000 */
[----:B------:R-:W-:Y:S06]  /*0c10*/  CGAERRBAR ;  /* 0x00000000000075ab */ /* 0x000fec0000000000 */
[----:B------:R1:W-:Y:S01]  /*0c20*/  REDG.E.ADD.S32.STRONG.GPU desc[UR8][R6.64], R11 ;  /* 0x0000000b0600798e */ /* 0x0003e2000c10e388 */
[----:B------:R-:W-:Y:S05]  /*0c30*/  @!P0 BRA `(.L_x_2020) ;  /* 0x0000000000148947 */ /* 0x000fea0003800000 */
.L_x_2021:
[----:B-1----:R-:W2:Y:S04]  /*0c40*/  LDG.E.STRONG.GPU R8, desc[UR8][R6.64] ;  /* 0x0000000806087981 */ /* 0x002ea8000c1ef900 */
[----:B--2---:R-:W-:Y:S01]  /*0c50*/  CCTL.IVALL ;  /* 0x00000000ff00798f */ /* 0x004fe20002000000 */
[----:B------:R-:W-:Y:S05]  /*0c60*/  YIELD ;  /* 0x0000000000007946 */ /* 0x000fea0003800000 */
[----:B------:R-:W-:-:S13]  /*0c70*/  ISETP.NE.AND P0, PT, R8, R13, PT ;  /* 0x0000000d0800720c */ /* 0x000fda0003f05270 */
[----:B------:R-:W-:Y:S05]  /*0c80*/  @P0 BRA `(.L_x_2021) ;  /* 0xfffffffc00ec0947 */ /* 0x000fea000383ffff */
.L_x_2020:
[----:B------:R-:W-:Y:S01]  /*0c90*/  ISETP.NE.AND P0, PT, R10, RZ, PT ;  /* 0x000000ff0a00720c */ /* 0x000fe20003f05270 */
[----:B------:R-:W-:Y:S05]  /*0ca0*/  WARPSYNC.ALL ;  /* 0x0000000000007948 */ /* 0x000fea0003800000 */
[----:B------:R-:W-:Y:S07]  /*0cb0*/  BAR.SYNC.DEFER_BLOCKING 0x0 ;  /* 0x0000000000007b1d */ /* 0x000fee0000010000 */
[----:B------:R-:W-:Y:S05]  /*0cc0*/  @!P0 BRA `(.L_x_2019) ;  /* 0x0000000c00e88947 */ /* 0x000fea0003800000 */
[----:B-1----:R-:W-:Y:S01]  /*0cd0*/  IADD3 R6, R10, -0x1, RZ ;  /* 0xffffffff0a067810 */ /* 0x002fe20007ffe0ff */
        /* <DEDUP_REMOVED lines=12> */
.L_x_2025:
[C---:B------:R-:W-:Y:S02]  /*0da0*/  ISETP.EQ.OR P5, PT, R12.reuse, UR7, P2 ;  /* 0x000000070c007c0c */ /* 0x040fe400097a2670 */
[----:B------:R-:W-:-:S04]  /*0db0*/  IADD3 R7, R12, 0x1, RZ ;  /* 0x000000010c077810 */ /* 0x000fc80007ffe0ff */
[----:B------:R-:W-:-:S07]  /*0dc0*/  ISETP.EQ.OR P3, PT, R7, UR7, P2 ;  /* 0x0000000707007c0c */ /* 0x000fce0009762670 */
[----:B------:R-:W-:-:S04]  /*0dd0*/  @!P5 IMAD R9, R5, R12, R4 ;  /* 0x0000000c0509d224 */ /* 0x000fc800078e0204 */
[----:B------:R-:W-:-:S06]  /*0de0*/  @!P5 IMAD.WIDE.U32 R8, R9, 0x8, R14 ;  /* 0x000000080908d825 */ /* 0x000fcc00078e000e */
[----:B------:R-:W0:Y:S01]  /*0df0*/  @!P5 LDG.E.64 R8, desc[UR8][R8.64] ;  /* 0x000000080808d981 */ /* 0x000e22000c1e1b00 */
[----:B------:R-:W-:-:S04]  /*0e00*/  @!P3 IMAD R7, R5, R7, R4 ;  /* 0x000000070507b224 */ /* 0x000fc800078e0204 */
[----:B------:R-:W-:-:S06]  /*0e10*/  @!P3 IMAD.WIDE.U32 R6, R7, 0x8, R14 ;  /* 0x000000080706b825 */ /* 0x000fcc00078e000e */
[----:B------:R-:W2:Y:S01]  /*0e20*/  @!P3 LDG.E.64 R6, desc[UR8][R6.64] ;  /* 0x000000080606b981 */ /* 0x000ea2000c1e1b00 */
[C---:B------:R-:W-:Y:S02]  /*0e30*/  IADD3 R25, R12.reuse, 0x2, RZ ;  /* 0x000000020c197810 */ /* 0x040fe40007ffe0ff */
[----:B------:R-:W-:Y:S02]  /*0e40*/  IADD3 R13, R12, 0x3, RZ ;  /* 0x000000030c0d7810 */ /* 0x000fe40007ffe0ff */
[----:B------:R-:W-:-:S13]  /*0e50*/  ISETP.EQ.OR P4, PT, R25, UR7, P2 ;  /* 0x0000000719007c0c */ /* 0x000fda0009782670 */
[----:B------:R-:W-:Y:S02]  /*0e60*/  @!P4 IMAD R25, R5, R25, R4 ;  /* 0x000000190519c224 */ /* 0x000fe400078e0204 */
[----:B0-----:R-:W-:Y:S01]  /*0e70*/  @!P5 FADD.FTZ R20, R20, R8 ;  /* 0x000000081414d221 */ /* 0x001fe20000010000 */
[----:B------:R-:W-:Y:S01]  /*0e80*/  @!P5 FADD.FTZ R21, R21, R9 ;  /* 0x000000091515d221 */ /* 0x000fe20000010000 */
[----:B------:R-:W-:Y:S01]  /*0e90*/  @!P4 IMAD.WIDE.U32 R8, R25, 0x8, R14 ;  /* 0x000000081908c825 */ /* 0x000fe200078e000e */
[----:B------:R-:W-:-:S05]  /*0ea0*/  ISETP.EQ.OR P5, PT, R13, UR7, P2 ;  /* 0x000000070d007c0c */ /* 0x000fca00097a2670 */
[----:B------:R-:W3:Y:S01]  /*0eb0*/  @!P4 LDG.E.64 R8, desc[UR8][R8.64] ;  /* 0x000000080808c981 */ /* 0x000ee2000c1e1b00 */
[----:B--2---:R-:W-:Y:S01]  /*0ec0*/  @!P3 FADD.FTZ R20, R20, R6 ;  /* 0x000000061414b221 */ /* 0x004fe20000010000 */
[----:B------:R-:W-:-:S06]  /*0ed0*/  @!P3 FADD.FTZ R21, R21, R7 ;  /* 0x000000071515b221 */ /* 0x000fcc0000010000 */
[----:B------:R-:W-:-:S04]  /*0ee0*/  @!P5 IMAD R13, R5, R13, R4 ;  /* 0x0000000d050dd224 */ /* 0x000fc800078e0204 */
[----:B------:R-:W-:-:S06]  /*0ef0*/  @!P5 IMAD.WIDE.U32 R6, R13, 0x8, R14 ;  /* 0x000000080d06d825 */ /* 0x000fcc00078e000e */
[----:B------:R-:W2:Y:S01]  /*0f00*/  @!P5 LDG.E.64 R6, desc[UR8][R6.64] ;  /* 0x000000080606d981 */ /* 0x000ea2000c1e1b00 */
[----:B------:R-:W-:-:S04]  /*0f10*/  IADD3 R25, R12, 0x4, RZ ;  /* 0x000000040c197810 */ /* 0x000fc80007ffe0ff */
[----:B------:R-:W-:Y:S02]  /*0f20*/  ISETP.EQ.OR P3, PT, R25, UR7, P2 ;  /* 0x0000000719007c0c */ /* 0x000fe40009762670 */
[----:B------:R-:W-:-:S11]  /*0f30*/  IADD3 R13, R12, 0x5, RZ ;  /* 0x000000050c0d7810 */ /* 0x000fd60007ffe0ff */
[----:B------:R-:W-:Y:S02]  /*0f40*/  @!P3 IMAD R25, R5, R25, R4 ;  /* 0x000000190519b224 */ /* 0x000fe400078e0204 */
[----:B---3--:R-:W-:Y:S01]  /*0f50*/  @!P4 FADD.FTZ R20, R20, R8 ;  /* 0x000000081414c221 */ /* 0x008fe20000010000 */
[----:B------:R-:W-:Y:S01]  /*0f60*/  @!P4 FADD.FTZ R21, R21, R9 ;  /* 0x000000091515c221 */ /* 0x000fe20000010000 */
[----:B------:R-:W-:Y:S01]  /*0f70*/  @!P3 IMAD.WIDE.U32 R8, R25, 0x8, R14 ;  /* 0x000000081908b825 */ /* 0x000fe200078e000e */
[----:B------:R-:W-:-:S05]  /*0f80*/  ISETP.EQ.OR P4, PT, R13, UR7, P2 ;  /* 0x000000070d007c0c */ /* 0x000fca0009782670 */
[----:B------:R-:W3:Y:S08]  /*0f90*/  @!P3 LDG.E.64 R8, desc[UR8][R8.64] ;  /* 0x000000080808b981 */ /* 0x000ef0000c1e1b00 */
[----:B------:R-:W-:Y:S02]  /*0fa0*/  @!P4 IMAD R13, R5, R13, R4 ;  /* 0x0000000d050dc224 */ /* 0x000fe400078e0204 */
[----:B--2---:R-:W-:Y:S01]  /*0fb0*/  @!P5 FADD.FTZ R20, R20, R6 ;  /* 0x000000061414d221 */ /* 0x004fe20000010000 */
[----:B------:R-:W-:Y:S01]  /*0fc0*/  @!P5 FADD.FTZ R21, R21, R7 ;  /* 0x000000071515d221 */ /* 0x000fe20000010000 */
        /* <DEDUP_REMOVED lines=58> */
[C---:B------:R-:W-:Y:S02]  /*1370*/  IADD3 R25, R12.reuse, 0xe, RZ ;  /* 0x0000000e0c197810 */ /* 0x040fe40007ffe0ff */
[----:B------:R-:W-:Y:S02]  /*1380*/  IADD3 R13, R12, 0xf, RZ ;  /* 0x0000000f0c0d7810 */ /* 0x000fe40007ffe0ff */
[----:B------:R-:W-:Y:S01]  /*1390*/  ISETP.EQ.OR P4, PT, R25, UR7, P2 ;  /* 0x0000000719007c0c */ /* 0x000fe20009782670 */
[----:B---3--:R-:W-:Y:S01]  /*13a0*/  @!P5 FADD.FTZ R20, R20, R8 ;  /* 0x000000081414d221 */ /* 0x008fe20000010000 */
[----:B------:R-:W-:Y:S01]  /*13b0*/  @!P5 FADD.FTZ R21, R21, R9 ;  /* 0x000000091515d221 */ /* 0x000fe20000010000 */
[----:B------:R-:W-:-:S10]  /*13c0*/  ISETP.EQ.OR P5, PT, R13, UR7, P2 ;  /* 0x000000070d007c0c */ /* 0x000fd400097a2670 */
[----:B------:R-:W-:-:S04]  /*13d0*/  @!P4 IMAD R9, R5, R25, R4 ;  /* 0x000000190509c224 */ /* 0x000fc800078e0204 */
[----:B------:R-:W-:-:S06]  /*13e0*/  @!P4 IMAD.WIDE.U32 R8, R9, 0x8, R14 ;  /* 0x000000080908c825 */ /* 0x000fcc00078e000e */
[----:B------:R-:W3:Y:S01]  /*13f0*/  @!P4 LDG.E.64 R8, desc[UR8][R8.64] ;  /* 0x000000080808c981 */ /* 0x000ee2000c1e1b00 */
[----:B------:R-:W-:Y:S02]  /*1400*/  @!P5 IMAD R13, R5, R13, R4 ;  /* 0x0000000d050dd224 */ /* 0x000fe400078e0204 */
[----:B--2---:R-:W-:Y:S01]  /*1410*/  @!P3 FADD.FTZ R20, R20, R6 ;  /* 0x000000061414b221 */ /* 0x004fe20000010000 */
[----:B------:R-:W-:Y:S01]  /*1420*/  @!P3 FADD.FTZ R21, R21, R7 ;  /* 0x000000071515b221 */ /* 0x000fe20000010000 */
[----:B------:R-:W-:-:S06]  /*1430*/  @!P5 IMAD.WIDE.U32 R6, R13, 0x8, R14 ;  /* 0x000000080d06d825 */ /* 0x000fcc00078e000e */
[----:B------:R-:W2:Y:S01]  /*1440*/  @!P5 LDG.E.64 R6, desc[UR8][R6.64] ;  /* 0x000000080606d981 */ /* 0x000ea2000c1e1b00 */
[----:B------:R-:W-:-:S04]  /*1450*/  IADD3 R11, R11, -0x10, RZ ;  /* 0xfffffff00b0b7810 */ /* 0x000fc80007ffe0ff */
[----:B------:R-:W-:Y:S02]  /*1460*/  ISETP.GT.AND P3, PT, R11, 0xc, PT ;  /* 0x0000000c0b00780c */ /* 0x000fe40003f64270 */
[----:B------:R-:W-:Y:S01]  /*1470*/  IADD3 R12, R12, 0x10, RZ ;  /* 0x000000100c0c7810 */ /* 0x000fe20007ffe0ff */
[----:B---3--:R-:W-:Y:S01]  /*1480*/  @!P4 FADD.FTZ R20, R20, R8 ;  /* 0x000000081414c221 */ /* 0x008fe20000010000 */
[----:B------:R-:W-:-:S03]  /*1490*/  @!P4 FADD.FTZ R21, R21, R9 ;  /* 0x000000091515c221 */ /* 0x000fc60000010000 */
[----:B--2---:R-:W-:Y:S01]  /*14a0*/  @!P5 FADD.FTZ R20, R20, R6 ;  /* 0x000000061414d221 */ /* 0x004fe20000010000 */
[----:B------:R-:W-:-:S05]  /*14b0*/  @!P5 FADD.FTZ R21, R21, R7 ;  /* 0x000000071515d221 */ /* 0x000fca0000010000 */
[----:B------:R-:W-:Y:S05]  /*14c0*/  @P3 BRA `(.L_x_2025) ;  /* 0xfffffff800343947 */ /* 0x000fea000383ffff */
.L_x_2024:
        /* <DEDUP_REMOVED lines=13> */
[----:B------:R-:W-:Y:S01]  /*15a0*/  ISETP.EQ.OR P4, PT, R25, UR7, P2 ;  /* 0x0000000719007c0c */ /* 0x000fe20009782670 */
[----:B0-----:R-:W-:Y:S01]  /*15b0*/  @!P0 FADD.FTZ R20, R20, R6 ;  /* 0x0000000614148221 */ /* 0x001fe20000010000 */
[----:B------:R-:W-:Y:S01]  /*15c0*/  @!P0 FADD.FTZ R21, R21, R7 ;  /* 0x0000000715158221 */ /* 0x000fe20000010000 */
[----:B------:R-:W-:-:S10]  /*15d0*/  ISETP.EQ.OR P0, PT, R13, UR7, P2 ;  /* 0x000000070d007c0c */ /* 0x000fd40009702670 */
[----:B------:R-:W-:Y:S02]  /*15e0*/  @!P4 IMAD R7, R5, R25, R4 ;  /* 0x000000190507c224 */ /* 0x000fe400078e0204 */
[----:B--2---:R-:W-:Y:S01]  /*15f0*/  @!P3 FADD.FTZ R20, R20, R8 ;  /* 0x000000081414b221 */ /* 0x004fe20000010000 */
[----:B------:R-:W-:Y:S01]  /*1600*/  @!P3 FADD.FTZ R21, R21, R9 ;  /* 0x000000091515b221 */ /* 0x000fe20000010000 */
[----:B------:R-:W-:-:S04]  /*1610*/  @!P4 IMAD.WIDE.U32 R8, R7, 0x8, R14 ;  /* 0x000000080708c825 */ /* 0x000fc800078e000e */
[----:B------:R-:W-:Y:S02]  /*1620*/  @!P0 IMAD R7, R5, R13, R4 ;  /* 0x0000000d05078224 */ /* 0x000fe400078e0204 */
[----:B------:R-:W2:Y:S02]  /*1630*/  @!P4 LDG.E.64 R8, desc[UR8][R8.64] ;  /* 0x000000080808c981 */ /* 0x000ea4000c1e1b00 */
[----:B------:R-:W-:-:S06]  /*1640*/  @!P0 IMAD.WIDE.U32 R6, R7, 0x8, R14 ;  /* 0x0000000807068825 */ /* 0x000fcc00078e000e */
[----:B------:R-:W3:Y:S01]  /*1650*/  @!P0 LDG.E.64 R6, desc[UR8][R6.64] ;  /* 0x0000000806068981 */ /* 0x000ee2000c1e1b00 */
[----:B------:R-:W-:-:S04]  /*1660*/  IADD3 R12, R12, 0x4, RZ ;  /* 0x000000040c0c7810 */ /* 0x000fc80007ffe0ff */
[C---:B------:R-:W-:Y:S02]  /*1670*/  ISETP.EQ.OR P5, PT, R12.reuse, UR7, P2 ;  /* 0x000000070c007c0c */ /* 0x040fe400097a2670 */
[----:B------:R-:W-:-:S04]  /*1680*/  IADD3 R13, R12, 0x1, RZ ;  /* 0x000000010c0d7810 */ /* 0x000fc80007ffe0ff */
[----:B------:R-:W-:-:S07]  /*1690*/  ISETP.EQ.OR P3, PT, R13, UR7, P2 ;  /* 0x000000070d007c0c */ /* 0x000fce0009762670 */
[----:B------:R-:W-:-:S06]  /*16a0*/  @!P5 IMAD R25, R5, R12, R4 ;  /* 0x0000000c0519d224 */ /* 0x000fcc00078e0204 */
[----:B------:R-:W-:Y:S02]  /*16b0*/  @!P3 IMAD R13, R5, R13, R4 ;  /* 0x0000000d050db224 */ /* 0x000fe400078e0204 */
[----:B--2---:R-:W-:Y:S01]  /*16c0*/  @!P4 FADD.FTZ R20, R20, R8 ;  /* 0x000000081414c221 */ /* 0x004fe20000010000 */
[----:B------:R-:W-:Y:S01]  /*16d0*/  @!P4 FADD.FTZ R21, R21, R9 ;  /* 0x000000091515c221 */ /* 0x000fe20000010000 */
[----:B------:R-:W-:-:S06]  /*16e0*/  @!P5 IMAD.WIDE.U32 R8, R25, 0x8, R14 ;  /* 0x000000081908d825 */ /* 0x000fcc00078e000e */
[----:B------:R-:W2:Y:S01]  /*16f0*/  @!P5 LDG.E.64 R8, desc[UR8][R8.64] ;  /* 0x000000080808d981 */ /* 0x000ea2000c1e1b00 */
[----:B---3--:R-:W-:Y:S01]  /*1700*/  @!P0 FADD.FTZ R20, R20, R6 ;  /* 0x0000000614148221 */ /* 0x008fe20000010000 */
[----:B------:R-:W-:Y:S01]  /*1710*/  @!P0 FADD.FTZ R21, R21, R7 ;  /* 0x0000000715158221 */ /* 0x000fe20000010000 */
[----:B------:R-:W-:-:S06]  /*1720*/  @!P3 IMAD.WIDE.U32 R6, R13, 0x8, R14 ;  /* 0x000000080d06b825 */ /* 0x000fcc00078e000e */
[----:B------:R-:W3:Y:S01]  /*1730*/  @!P3 LDG.E.64 R6, desc[UR8][R6.64] ;  /* 0x000000080606b981 */ /* 0x000ee2000c1e1b00 */
[C---:B------:R-:W-:Y:S02]  /*1740*/  IADD3 R25, R12.reuse, 0x2, RZ ;  /* 0x000000020c197810 */ /* 0x040fe40007ffe0ff */
[----:B------:R-:W-:Y:S02]  /*1750*/  IADD3 R13, R12, 0x3, RZ ;  /* 0x000000030c0d7810 */ /* 0x000fe40007ffe0ff */
[----:B------:R-:W-:Y:S02]  /*1760*/  ISETP.EQ.OR P0, PT, R25, UR7, P2 ;  /* 0x0000000719007c0c */ /* 0x000fe40009702670 */
[----:B------:R-:W-:Y:S01]  /*1770*/  ISETP.EQ.OR P4, PT, R13, UR7, P2 ;  /* 0x000000070d007c0c */ /* 0x000fe20009782670 */
[----:B--2---:R-:W-:Y:S01]  /*1780*/  @!P5 FADD.FTZ R20, R20, R8 ;  /* 0x000000081414d221 */ /* 0x004fe20000010000 */
[----:B------:R-:W-:-:S09]  /*1790*/  @!P5 FADD.FTZ R21, R21, R9 ;  /* 0x000000091515d221 */ /* 0x000fd20000010000 */
[----:B------:R-:W-:Y:S02]  /*17a0*/  @!P0 IMAD R9, R5, R25, R4 ;  /* 0x0000001905098224 */ /* 0x000fe400078e0204 */
[----:B---3--:R-:W-:Y:S01]  /*17b0*/  @!P3 FADD.FTZ R20, R20, R6 ;  /* 0x000000061414b221 */ /* 0x008fe20000010000 */
[----:B------:R-:W-:Y:S01]  /*17c0*/  @!P3 FADD.FTZ R21, R21, R7 ;  /* 0x000000071515b221 */ /* 0x000fe20000010000 */
[----:B------:R-:W-:-:S04]  /*17d0*/  @!P0 IMAD.WIDE.U32 R6, R9, 0x8, R14 ;  /* 0x0000000809068825 */ /* 0x000fc800078e000e */
[----:B------:R-:W-:Y:S02]  /*17e0*/  @!P4 IMAD R9, R5, R13, R4 ;  /* 0x0000000d0509c224 */ /* 0x000fe400078e0204 */
[----:B------:R-:W2:Y:S02]  /*17f0*/  @!P0 LDG.E.64 R6, desc[UR8][R6.64] ;  /* 0x0000000806068981 */ /* 0x000ea4000c1e1b00 */
[----:B------:R-:W-:-:S06]  /*1800*/  @!P4 IMAD.WIDE.U32 R8, R9, 0x8, R14 ;  /* 0x000000080908c825 */ /* 0x000fcc00078e000e */
[----:B------:R-:W3:Y:S01]  /*1810*/  @!P4 LDG.E.64 R8, desc[UR8][R8.64] ;  /* 0x000000080808c981 */ /* 0x000ee2000c1e1b00 */
[----:B------:R-:W-:Y:S02]  /*1820*/  IADD3 R11, R11, -0x4, RZ ;  /* 0xfffffffc0b0b7810 */ /* 0x000fe40007ffe0ff */
[----:B------:R-:W-:Y:S02]  /*1830*/  IADD3 R12, R12, 0x4, RZ ;  /* 0x000000040c0c7810 */ /* 0x000fe40007ffe0ff */
[----:B------:R-:W-:Y:S01]  /*1840*/  IADD3 R11, R11, -0x4, RZ ;  /* 0xfffffffc0b0b7810 */ /* 0x000fe20007ffe0ff */
[----:B--2---:R-:W-:Y:S01]  /*1850*/  @!P0 FADD.FTZ R20, R20, R6 ;  /* 0x0000000614148221 */ /* 0x004fe20000010000 */
[----:B------:R-:W-:Y:S01]  /*1860*/  @!P0 FADD.FTZ R21, R21, R7 ;  /* 0x0000000715158221 */ /* 0x000fe20000010000 */
[----:B------:R-:W-:Y:S02]  /*1870*/  PLOP3.LUT P0, PT, PT, PT, PT, 0x8, 0x0 ;  /* 0x000000000000781c */ /* 0x000fe40003f0e170 */
[----:B---3--:R-:W-:Y:S01]  /*1880*/  @!P4 FADD.FTZ R20, R20, R8 ;  /* 0x000000081414c221 */ /* 0x008fe20000010000 */
[----:B------:R-:W-:-:S10]  /*1890*/  @!P4 FADD.FTZ R21, R21, R9 ;  /* 0x000000091515c221 */ /* 0x000fd40000010000 */
.L_x_2026:
[----:B------:R-:W-:-:S13]  /*18a0*/  ISETP.NE.OR P0, PT, R11, RZ, P0 ;  /* 0x000000ff0b00720c */ /* 0x000fda0000705670 */
[----:B------:R-:W-:Y:S05]  /*18b0*/  @!P0 BRA `(.L_x_2022) ;  /* 0x00000000007c8947 */ /* 0x000fea0003800000 */
.L_x_2023:
        /* <DEDUP_REMOVED lines=15> */
[----:B------:R-:W-:Y:S01]  /*19b0*/  ISETP.EQ.OR P0, PT, R13, UR7, P2 ;  /* 0x000000070d007c0c */ /* 0x000fe20009702670 */
[----:B------:R-:W-:-:S06]  /*19c0*/  @!P4 IMAD.WIDE.U32 R8, R25, 0x8, R14 ;  /* 0x000000081908c825 */ /* 0x000fcc00078e000e */
[----:B------:R-:W3:Y:S01]  /*19d0*/  @!P4 LDG.E.64 R8, desc[UR8][R8.64] ;  /* 0x000000080808c981 */ /* 0x000ee2000c1e1b00 */
[----:B--2---:R-:W-:Y:S01]  /*19e0*/  @!P3 FADD.FTZ R20, R20, R6 ;  /* 0x000000061414b221 */ /* 0x004fe20000010000 */
[----:B------:R-:W-:-:S04]  /*19f0*/  @!P3 FADD.FTZ R21, R21, R7 ;  /* 0x000000071515b221 */ /* 0x000fc80000010000 */
[----:B------:R-:W-:-:S04]  /*1a00*/  @!P0 IMAD R13, R5, R13, R4 ;  /* 0x0000000d050d8224 */ /* 0x000fc800078e0204 */
[----:B------:R-:W-:-:S06]  /*1a10*/  @!P0 IMAD.WIDE.U32 R6, R13, 0x8, R14 ;  /* 0x000000080d068825 */ /* 0x000fcc00078e000e */
[----:B------:R-:W2:Y:S01]  /*1a20*/  @!P0 LDG.E.64 R6, desc[UR8][R6.64] ;  /* 0x0000000806068981 */ /* 0x000ea2000c1e1b00 */
[----:B------:R-:W-:-:S04]  /*1a30*/  IADD3 R11, R11, -0x4, RZ ;  /* 0xfffffffc0b0b7810 */ /* 0x000fc80007ffe0ff */
[----:B------:R-:W-:Y:S02]  /*1a40*/  ISETP.NE.AND P3, PT, R11, RZ, PT ;  /* 0x000000ff0b00720c */ /* 0x000fe40003f65270 */
[----:B------:R-:W-:Y:S01]  /*1a50*/  IADD3 R12, R12, 0x4, RZ ;  /* 0x000000040c0c7810 */ /* 0x000fe20007ffe0ff */
[----:B---3--:R-:W-:Y:S01]  /*1a60*/  @!P4 FADD.FTZ R20, R20, R8 ;  /* 0x000000081414c221 */ /* 0x008fe20000010000 */
[----:B------:R-:W-:-:S03]  /*1a70*/  @!P4 FADD.FTZ R21, R21, R9 ;  /* 0x000000091515c221 */ /* 0x000fc60000010000 */
[----:B--2---:R-:W-:Y:S01]  /*1a80*/  @!P0 FADD.FTZ R20, R20, R6 ;  /* 0x0000000614148221 */ /* 0x004fe20000010000 */
[----:B------:R-:W-:-:S05]  /*1a90*/  @!P0 FADD.FTZ R21, R21, R7 ;  /* 0x0000000715158221 */ /* 0x000fca0000010000 */
[----:B------:R-:W-:Y:S05]  /*1aa0*/  @P3 BRA `(.L_x_2023) ;  /* 0xfffffffc00843947 */ /* 0x000fea000383ffff */
.L_x_2022:
        /* <DEDUP_REMOVED lines=11> */
.L_x_2028:
[----:B------:R-:W-:Y:S05]  /*1b60*/  BSYNC B0 ;  /* 0x0000000000007941 */ /* 0x000fea0003800000 */
.L_x_2027:
        /* <DEDUP_REMOVED lines=16> */
.L_x_2019:
[----:B------:R-:W-:Y:S01]  /*1c70*/  ULDC.64 UR12, c[0x0][0x218] ;  /* 0x00008600000c7ab9 */ /* 0x000fe20000000a00 */
[----:B------:R-:W-:Y:S01]  /*1c80*/  LOP3.LUT P0, RZ, R0, UR7, RZ, 0xfc, !PT ;  /* 0x0000000700ff7c12 */ /* 0x000fe2000f80fcff */
[----:B------:R-:W2:Y:S01]  /*1c90*/  S2UR UR6, SR_CgaCtaId ;  /* 0x00000000000679c3 */ /* 0x000ea20000008800 */
[----:B------:R-:W-:Y:S01]  /*1ca0*/  ISETP.EQ.U32.AND P3, PT, RZ, UR12, PT ;  /* 0x0000000cff007c0c */ /* 0x000fe2000bf62070 */
[----:B------:R-:W-:Y:S01]  /*1cb0*/  UMOV UR5, 0x400 ;  /* 0x0000040000057882 */ /* 0x000fe20000000000 */
[----:B------:R-:W-:Y:S02]  /*1cc0*/  IADD3 R23, R18, R23, RZ ;  /* 0x0000001712177210 */ /* 0x000fe40007ffe0ff */
[----:B------:R-:W-:-:S03]  /*1cd0*/  ISETP.EQ.OR.EX P0, PT, RZ, UR13, P0, P3 ;  /* 0x0000000dff007c0c */ /* 0x000fc60008702730 */
[----:B-1----:R-:W1:Y:S08]  /*1ce0*/  LDC.64 R8, c[0x0][0x228] ;  /* 0x00008a00ff087b82 */ /* 0x002e700000000a00 */
[----:B------:R-:W3:Y:S08]  /*1cf0*/  LDC.64 R4, c[0x0][0x230] ;  /* 0x00008c00ff047b82 */ /* 0x000ef00000000a00 */
[----:B------:R-:W4:Y:S01]  /*1d00*/  @!P0 LDC.64 R10, c[0x0][0x218] ;  /* 0x00008600ff0a8b82 */ /* 0x000f220000000a00 */
[----:B--2---:R-:W-:-:S03]  /*1d10*/  ULEA UR5, UR6, UR5, 0x18 ;  /* 0x0000000506057291 */ /* 0x004fc6000f8ec03f */
[----:B------:R-:W-:Y:S02]  /*1d20*/  ULDC UR6, c[0x0][0x2a4] ;  /* 0x0000a90000067ab9 */ /* 0x000fe40000000800 */
[----:B------:R-:W-:Y:S01]  /*1d30*/  @!P0 FMUL.FTZ R7, R21, UR6 ;  /* 0x0000000615078c20 */ /* 0x000fe20008410000 */
[----:B------:R-:W-:Y:S01]  /*1d40*/  @!P0 FMUL.FTZ R6, R20, UR6 ;  /* 0x0000000614068c20 */ /* 0x000fe20008410000 */
[C---:B-1----:R-:W-:Y:S02]  /*1d50*/  IMAD.WIDE R8, R23.reuse, 0x4, R8 ;  /* 0x0000000417087825 */ /* 0x042fe400078e0208 */
[----:B------:R-:W-:Y:S02]  /*1d60*/  @!P2 STS.64 [UR5+0x48], R20 ;  /* 0x00004814ff00a988 */ /* 0x000fe40008000a05 */
[----:B---3--:R-:W-:-:S04]  /*1d70*/  IMAD.WIDE R4, R23, 0x4, R4 ;  /* 0x0000000417047825 */ /* 0x008fc800078e0204 */
[----:B----4-:R-:W-:-:S05]  /*1d80*/  @!P0 IMAD.WIDE R10, R16, 0x8, R10 ;  /* 0x00000008100a8825 */ /* 0x010fca00078e020a */
[----:B------:R1:W-:Y:S01]  /*1d90*/  @!P0 STG.E.64 desc[UR8][R10.64], R6 ;  /* 0x000000060a008986 */ /* 0x0003e2000c101b08 */
[----:B------:R-:W-:Y:S06]  /*1da0*/  BAR.SYNC.DEFER_BLOCKING 0x0 ;  /* 0x0000000000007b1d */ /* 0x000fec0000010000 */
[----:B------:R-:W2:Y:S04]  /*1db0*/  LDG.E.64 R8, desc[UR8][R8.64] ;  /* 0x0000000808087981 */ /* 0x000ea8000c1e1b00 */
[----:B------:R-:W2:Y:S01]  /*1dc0*/  LDG.E.64 R4, desc[UR8][R4.64] ;  /* 0x0000000804047981 */ /* 0x000ea2000c1e1b00 */
[----:B-1----:R-:W-:Y:S01]  /*1dd0*/  HFMA2.MMA R6, -RZ, RZ, 1.875, 0 ;  /* 0x3f800000ff067435 */ /* 0x002fe200000001ff */
[----:B------:R-:W-:-:S02]  /*1de0*/  PRMT R7, R22, 0x7632, R7 ;  /* 0x0000763216077816 */ /* 0x000fc40000000007 */
[----:B------:R-:W1:Y:S01]  /*1df0*/  LDS.64 R12, [UR5+0x48] ;  /* 0x00004805ff0c7984 */ /* 0x000e620008000a00 */
[----:B------:R-:W-:Y:S02]  /*1e00*/  PRMT R15, R24, 0x7632, R15 ;  /* 0x00007632180f7816 */ /* 0x000fe4000000000f */
[----:B------:R-:W-:Y:S02]  /*1e10*/  SHF.L.U32 R11, R22, 0x10, RZ ;  /* 0x00000010160b7819 */ /* 0x000fe400000006ff */
[----:B------:R-:W-:Y:S02]  /*1e20*/  SHF.L.U32 R7, R7, 0x10, RZ ;  /* 0x0000001007077819 */ /* 0x000fe400000006ff */
[----:B0-----:R-:W-:Y:S02]  /*1e30*/  SHF.L.U32 R21, R24, 0x10, RZ ;  /* 0x0000001018157819 */ /* 0x001fe400000006ff */
[----:B------:R-:W-:Y:S02]  /*1e40*/  SHF.L.U32 R15, R15, 0x10, RZ ;  /* 0x000000100f0f7819 */ /* 0x000fe400000006ff */
[----:B------:R-:W-:Y:S01]  /*1e50*/  IADD3 R10, R3, 0x20, RZ ;  /* 0x00000020030a7810 */ /* 0x000fe20007ffe0ff */
[----:B-1----:R-:W-:-:S04]  /*1e60*/  FMUL.FTZ R12, R12, UR6 ;  /* 0x000000060c0c7c20 */ /* 0x002fc80008410000 */
[C---:B------:R-:W-:Y:S01]  /*1e70*/  FMUL.FTZ R14, R12.reuse, R12 ;  /* 0x0000000c0c0e7220 */ /* 0x040fe20000410000 */
[--C-:B------:R-:W-:Y:S01]  /*1e80*/  FADD.FTZ R11, R11, -R12.reuse ;  /* 0x8000000c0b0b7221 */ /* 0x100fe20000010000 */
[C---:B------:R-:W-:Y:S01]  /*1e90*/  FADD.FTZ R7, -R12.reuse, R7 ;  /* 0x000000070c077221 */ /* 0x040fe20000010100 */
[----:B------:R-:W-:Y:S01]  /*1ea0*/  FADD.FTZ R21, R21, -R12 ;  /* 0x8000000c15157221 */ /* 0x000fe20000010000 */
[----:B------:R-:W-:Y:S01]  /*1eb0*/  FFMA.FTZ R13, R13, UR6, -R14 ;  /* 0x000000060d0d7c23 */ /* 0x000fe2000801080e */
[----:B------:R-:W-:-:S04]  /*1ec0*/  FADD.FTZ R15, -R12, R15 ;  /* 0x0000000f0c0f7221 */ /* 0x000fc80000010100 */
[----:B------:R-:W-:-:S13]  /*1ed0*/  FSETP.GTU.FTZ.AND P0, PT, R13, RZ, PT ;  /* 0x000000ff0d00720b */ /* 0x000fda0003f1c000 */
[----:B------:R-:W0:Y:S02]  /*1ee0*/  @P0 LDC R14, c[0x0][0x238] ;  /* 0x00008e00ff0e0b82 */ /* 0x000e240000000800 */
[----:B0-----:R-:W-:-:S04]  /*1ef0*/  @P0 FADD.FTZ R13, R13, R14 ;  /* 0x0000000e0d0d0221 */ /* 0x001fc80000010000 */
[----:B------:R-:W0:Y:S01]  /*1f00*/  @P0 MUFU.RSQ R6, R13 ;  /* 0x0000000d00060308 */ /* 0x000e220000001400 */
[----:B------:R-:W-:Y:S01]  /*1f10*/  ISETP.NE.AND P0, PT, RZ, UR10, PT ;  /* 0x0000000aff007c0c */ /* 0x000fe2000bf05270 */
[-C--:B0-----:R-:W-:Y:S01]  /*1f20*/  FMUL.FTZ R11, R11, R6.reuse ;  /* 0x000000060b0b7220 */ /* 0x081fe20000410000 */
[-C--:B------:R-:W-:Y:S01]  /*1f30*/  FMUL.FTZ R21, R21, R6.reuse ;  /* 0x0000000615157220 */ /* 0x080fe20000410000 */
[-C--:B------:R-:W-:Y:S01]  /*1f40*/  FMUL.FTZ R14, R7, R6.reuse ;  /* 0x00000006070e7220 */ /* 0x080fe20000410000 */
[----:B------:R-:W-:Y:S01]  /*1f50*/  FMUL.FTZ R6, R15, R6 ;  /* 0x000000060f067220 */ /* 0x000fe20000410000 */
[----:B--2---:R-:W-:-:S03]  /*1f60*/  FFMA.FTZ R12, R8, R11, R4 ;  /* 0x0000000b080c7223 */ /* 0x004fc60000010004 */
[C-C-:B------:R-:W-:Y:S01]  /*1f70*/  FFMA.FTZ R11, R9.reuse, R6, R5.reuse ;  /* 0x00000006090b7223 */ /* 0x140fe20000010005 */
[----:B------:R-:W-:Y:S01]  /*1f80*/  FFMA.FTZ R8, R8, R21, R4 ;  /* 0x0000001508087223 */ /* 0x000fe20000010004 */
[----:B------:R-:W-:-:S03]  /*1f90*/  FFMA.FTZ R9, R9, R14, R5 ;  /* 0x0000000e09097223 */ /* 0x000fc60000010005 */
[----:B------:R-:W-:Y:S05]  /*1fa0*/  @!P0 BRA `(.L_x_2029) ;  /* 0x0000000000288947 */ /* 0x000fea0003800000 */
        /* <DEDUP_REMOVED lines=9> */
[----:B-1----:R-:W-:-:S07]  /*2040*/  FMUL.FTZ R9, R9, R14 ;  /* 0x0000000e09097220 */ /* 0x002fce0000410000 */
.L_x_2029:
[----:B------:R-:W-:Y:S04]  /*2050*/  BSSY B0, `(.L_x_2030) ;  /* 0x000000f000007945 */ /* 0x000fe80003800000 */
[----:B------:R-:W-:Y:S05]  /*2060*/  @!P1 BRA `(.L_x_2031) ;  /* 0x0000000000349947 */ /* 0x000fea0003800000 */
[----:B------:R-:W-:Y:S01]  /*2070*/  SHF.R.S32.HI R6, RZ, 0x1f, R3 ;  /* 0x0000001fff067819 */ /* 0x000fe20000011403 */
[----:B------:R-:W-:Y:S01]  /*2080*/  ULDC.64 UR12, c[0x0][0x270] ;  /* 0x00009c00000c7ab9 */ /* 0x000fe20000000a00 */
[----:B------:R-:W-:Y:S02]  /*2090*/  MOV R4, R26 ;  /* 0x0000001a00047202 */ /* 0x000fe40000000f00 */
[----:B------:R-:W-:Y:S01]  /*20a0*/  MOV R5, R29 ;  /* 0x0000001d00057202 */ /* 0x000fe20000000f00 */
[----:B------:R-:W-:Y:S01]  /*20b0*/  IMAD R6, R6, UR12, RZ ;  /* 0x0000000c06067c24 */ /* 0x000fe2000f8e02ff */
[----:B------:R-:W-:Y:S01]  /*20c0*/  F2FP.BF16.F32.PACK_AB R9, R9, R12 ;  /* 0x0000000c0909723e */ /* 0x000fe200000010ff */
[----:B------:R-:W-:-:S04]  /*20d0*/  IMAD.WIDE.U32 R4, R3, UR12, R4 ;  /* 0x0000000c03047c25 */ /* 0x000fc8000f8e0004 */
[----:B------:R-:W-:Y:S01]  /*20e0*/  IMAD R7, R3, UR13, R6 ;  /* 0x0000000d03077c24 */ /* 0x000fe2000f8e0206 */
[----:B------:R-:W-:Y:S02]  /*20f0*/  ULDC.64 UR12, c[0x0][0x210] ;  /* 0x00008400000c7ab9 */ /* 0x000fe40000000a00 */
[----:B------:R-:W-:Y:S02]  /*2100*/  LEA R6, P2, R4, UR12, 0x1 ;  /* 0x0000000c04067c11 */ /* 0x000fe4000f8408ff */
[----:B------:R-:W-:-:S04]  /*2110*/  IADD3 R7, R5, R7, RZ ;  /* 0x0000000705077210 */ /* 0x000fc80007ffe0ff */
[----:B------:R-:W-:-:S05]  /*2120*/  LEA.HI.X R7, R4, UR13, R7, 0x1, P2 ;  /* 0x0000000d04077c11 */ /* 0x000fca00090f0c07 */
[----:B------:R0:W-:Y:S02]  /*2130*/  STG.E desc[UR8][R6.64], R9 ;  /* 0x0000000906007986 */ /* 0x0001e4000c101908 */
.L_x_2031:
[----:B------:R-:W-:Y:S05]  /*2140*/  BSYNC B0 ;  /* 0x0000000000007941 */ /* 0x000fea0003800000 */
.L_x_2030:
[----:B------:R-:W-:Y:S05]  /*2150*/  @!P0 BRA `(.L_x_2032) ;  /* 0x0000000000288947 */ /* 0x000fea0003800000 */
        /* <DEDUP_REMOVED lines=10> */
.L_x_2032:
[----:B------:R-:W-:Y:S01]  /*2200*/  ULDC.64 UR12, c[0x0][0x278] ;  /* 0x00009e00000c7ab9 */ /* 0x000fe20000000a00 */
[----:B0-----:R-:W-:Y:S01]  /*2210*/  SHF.R.S32.HI R7, RZ, 0x1f, R10 ;  /* 0x0000001fff077819 */ /* 0x001fe2000001140a */
[----:B------:R-:W-:Y:S01]  /*2220*/  BSSY B0, `(.L_x_2033) ;  /* 0x0000011000007945 */ /* 0x000fe20003800000 */
[----:B------:R-:W-:-:S04]  /*2230*/  ISETP.GE.U32.AND P0, PT, R10, UR12, PT ;  /* 0x0000000c0a007c0c */ /* 0x000fc8000bf06070 */
[----:B------:R-:W-:-:S04]  /*2240*/  ISETP.GE.AND.EX P0, PT, R7, UR13, PT, P0 ;  /* 0x0000000d07007c0c */ /* 0x000fc8000bf06300 */
[----:B------:R-:W-:-:S13]  /*2250*/  ISETP.GT.U32.OR P0, PT, R0, 0xdf, P0 ;  /* 0x000000df0000780c */ /* 0x000fda0000704470 */
[----:B------:R-:W-:Y:S05]  /*2260*/  @P0 BRA `(.L_x_2034) ;  /* 0x0000000000300947 */ /* 0x000fea0003800000 */
[----:B------:R-:W-:Y:S01]  /*2270*/  ULDC.64 UR12, c[0x0][0x270] ;  /* 0x00009c00000c7ab9 */ /* 0x000fe20000000a00 */
[----:B------:R-:W-:Y:S01]  /*2280*/  MOV R4, R26 ;  /* 0x0000001a00047202 */ /* 0x000fe20000000f00 */
[----:B------:R-:W-:Y:S01]  /*2290*/  IMAD R7, R7, UR12, RZ ;  /* 0x0000000c07077c24 */ /* 0x000fe2000f8e02ff */
[----:B------:R-:W-:Y:S02]  /*22a0*/  MOV R5, R29 ;  /* 0x0000001d00057202 */ /* 0x000fe40000000f00 */
[----:B------:R-:W-:Y:S01]  /*22b0*/  F2FP.BF16.F32.PACK_AB R11, R11, R8 ;  /* 0x000000080b0b723e */ /* 0x000fe200000010ff */
[C---:B------:R-:W-:Y:S02]  /*22c0*/  IMAD R7, R10.reuse, UR13, R7 ;  /* 0x0000000d0a077c24 */ /* 0x040fe4000f8e0207 */
[----:B------:R-:W-:Y:S01]  /*22d0*/  IMAD.WIDE.U32 R4, R10, UR12, R4 ;  /* 0x0000000c0a047c25 */ /* 0x000fe2000f8e0004 */
[----:B------:R-:W-:Y:S02]  /*22e0*/  ULDC.64 UR12, c[0x0][0x210] ;  /* 0x00008400000c7ab9 */ /* 0x000fe40000000a00 */
[----:B------:R-:W-:-:S02]  /*22f0*/  LEA R6, P0, R4, UR12, 0x1 ;  /* 0x0000000c04067c11 */ /* 0x000fc4000f8008ff */
[----:B------:R-:W-:-:S04]  /*2300*/  IADD3 R7, R5, R7, RZ ;  /* 0x0000000705077210 */ /* 0x000fc80007ffe0ff */
[----:B------:R-:W-:-:S05]  /*2310*/  LEA.HI.X R7, R4, UR13, R7, 0x1, P0 ;  /* 0x0000000d04077c11 */ /* 0x000fca00080f0c07 */
[----:B------:R0:W-:Y:S02]  /*2320*/  STG.E desc[UR8][R6.64], R11 ;  /* 0x0000000b06007986 */ /* 0x0001e4000c101908 */
.L_x_2034:
[----:B------:R-:W-:Y:S05]  /*2330*/  BSYNC B0 ;  /* 0x0000000000007941 */ /* 0x000fea0003800000 */
.L_x_2033:
[----:B------:R-:W1:Y:S01]  /*2340*/  LDC R5, c[0x0][0x10] ;  /* 0x00000400ff057b82 */ /* 0x000e620000000800 */
[----:B------:R-:W-:Y:S02]  /*2350*/  IADD3 R17, R17, 0x1, RZ ;  /* 0x0000000111117810 */ /* 0x000fe40007ffe0ff */
[----:B-1----:R-:W-:-:S04]  /*2360*/  IADD3 R16, R5, R16, RZ ;  /* 0x0000001005107210 */ /* 0x002fc80007ffe0ff */
[----:B------:R-:W-:-:S13]  /*2370*/  ISETP.GE.AND P0, PT, R16, UR4, PT ;  /* 0x0000000410007c0c */ /* 0x000fda000bf06270 */
[----:B------:R-:W-:Y:S05]  /*2380*/  @!P0 BRA `(.L_x_2035) ;  /* 0xffffffdc00a08947 */ /* 0x000fea000383ffff */
[----:B------:R-:W-:Y:S05]  /*2390*/  EXIT ;  /* 0x000000000000794d */ /* 0x000fea0003800000 */
.L_x_2036:
        /* <DEDUP_REMOVED lines=14> */
.L_x_3314:


//--------------------- .text._Z35group_norm_nhwc_fwd_one_pass_kernelI11Bf16IOFp32WLi128ELi14ELi224EEv26Group_norm_nhwc_fwd_params --------------------------
	.section	.text._Z35group_norm_nhwc_fwd_one_pass_kernelI11Bf16IOFp32WLi128ELi14ELi224EEv26Group_norm_nhwc_fwd_params,"ax",@progbits
	.align	128
        .global         _Z35group_norm_nhwc_fwd_one_pass_kernelI11Bf16IOFp32WLi128ELi14ELi224EEv26Group_norm_nhwc_fwd_params
        .type           _Z35group_norm_nhwc_fwd_one_pass_kernelI11Bf16IOFp32WLi128ELi14ELi224EEv26Group_norm_nhwc_fwd_params,@function
        .size           _Z35group_norm_nhwc_fwd_one_pass_kernelI11Bf16IOFp32WLi128ELi14ELi224EEv26Group_norm_nhwc_fwd_params,(.L_x_3315 - _Z35group_norm_nhwc_fwd_one_pass_kernelI11Bf16IOFp32WLi128ELi14ELi224EEv26Group_norm_nhwc_fwd_params)
        .other          _Z35group_norm_nhwc_fwd_one_pass_kernelI11Bf16IOFp32WLi128ELi14ELi224EEv26Group_norm_nhwc_fwd_params,@"STO_CUDA_ENTRY STV_DEFAULT"
_Z35group_norm_nhwc_fwd_one_pass_kernelI11Bf16IOFp32WLi128ELi14ELi224EEv26Group_norm_nhwc_fwd_params:
.text._Z35group_norm_nhwc_fwd_one_pass_kernelI11Bf16IOFp32WLi128ELi14ELi224EEv26Group_norm_nhwc_fwd_params:
        /* <DEDUP_REMOVED lines=10> */
[----:B------:R-:W-:Y:S01]  /*00a0*/  ULDC.64 UR8, c[0x0][0x278] ;  /* 0x00009e0000087ab9 */ /* 0x000fe20000000a00 */
[----:B------:R-:W-:-:S03]  /*00b0*/  ULDC.U8 UR10, c[0x0][0x28c] ;  /* 0x0000a300000a7ab9 */ /* 0x000fc60000000000 */
[----:B------:R-:W-:Y:S02]  /*00c0*/  IADD3 R2, -R3, R0, RZ ;  /* 0x0000000003027210 */ /* 0x000fe40007ffe1ff */
[----:B------:R-:W0:Y:S02]  /*00d0*/  LDC R4, c[0x0][0x294] ;  /* 0x0000a500ff047b82 */ /* 0x000e240000000800 */
[----:B------:R-:W-:-:S04]  /*00e0*/  LEA.HI R2, R2, R3, RZ, 0x1f ;  /* 0x0000000302027211 */ /* 0x000fc800078ff8ff */
[----:B------:R-:W-:-:S05]  /*00f0*/  SHF.R.U32.HI R5, RZ, 0x2, R2 ;  /* 0x00000002ff057819 */ /* 0x000fca0000011602 */
[----:B------:R-:W-:-:S05]  /*0100*/  IMAD R22, R5, -0x7, R0 ;  /* 0xfffffff905167824 */ /* 0x000fca00078e0200 */
[----:B------:R-:W-:Y:S01]  /*0110*/  SHF.L.U32 R22, R22, 0x1, RZ ;  /* 0x0000000116167819 */ /* 0x000fe200000006ff */
[----:B0-----:R-:W-:Y:S01]  /*0120*/  IMAD R2, R4, UR7, R5 ;  /* 0x0000000704027c24 */ /* 0x001fe2000f8e0205 */
[----:B------:R-:W-:Y:S01]  /*0130*/  MOV R5, R6 ;  /* 0x0000000600057202 */ /* 0x000fe20000000f00 */
[----:B------:R-:W-:-:S03]  /*0140*/  HFMA2.MMA R6, -RZ, RZ, 0, 0 ;  /* 0x00000000ff067435 */ /* 0x000fc600000001ff */
[C---:B------:R-:W-:Y:S02]  /*0150*/  ISETP.GE.U32.AND P0, PT, R2.reuse, UR8, PT ;  /* 0x0000000802007c0c */ /* 0x040fe4000bf06070 */
[----:B------:R-:W-:Y:S02]  /*0160*/  SHF.R.S32.HI R3, RZ, 0x1f, R2 ;  /* 0x0000001fff037819 */ /* 0x000fe40000011402 */
[----:B------:R-:W-:Y:S02]  /*0170*/  IADD3 R4, R2, 0x20, RZ ;  /* 0x0000002002047810 */ /* 0x000fe40007ffe0ff */
[----:B------:R-:W-:Y:S01]  /*0180*/  ISETP.GE.AND.EX P0, PT, R3, UR9, PT, P0 ;  /* 0x0000000903007c0c */ /* 0x000fe2000bf06300 */
[----:B------:R-:W-:Y:S01]  /*0190*/  ULDC.64 UR8, c[0x0][0x208] ;  /* 0x0000820000087ab9 */ /* 0x000fe20000000a00 */
[----:B------:R-:W-:Y:S02]  /*01a0*/  SHF.R.S32.HI R7, RZ, 0x1f, R4 ;  /* 0x0000001fff077819 */ /* 0x000fe40000011404 */
[----:B------:R-:W-:-:S13]  /*01b0*/  ISETP.LT.U32.AND P0, PT, R0, 0xe0, !P0 ;  /* 0x000000e00000780c */ /* 0x000fda0004701070 */
.L_x_2058:
[----:B0-----:R-:W0:Y:S01]  /*01c0*/  LDC R12, c[0x0][0x288] ;  /* 0x0000a200ff0c7b82 */ /* 0x001e220000000800 */
[----:B------:R-:W-:Y:S01]  /*01d0*/  ULDC.64 UR14, c[0x0][0x278] ;  /* 0x00009e00000e7ab9 */ /* 0x000fe20000000a00 */
[----:B------:R-:W-:Y:S01]  /*01e0*/  ULDC.64 UR12, c[0x0][0x280] ;  /* 0x0000a000000c7ab9 */ /* 0x000fe20000000a00 */
[----:B0-----:R-:W-:-:S04]  /*01f0*/  IABS R11, R12 ;  /* 0x0000000c000b7213 */ /* 0x001fc80000000000 */
[----:B------:R-:W0:Y:S08]  /*0200*/  I2F.RP R10, R11 ;  /* 0x0000000b000a7306 */ /* 0x000e300000209400 */
[----:B0-----:R-:W0:Y:S02]  /*0210*/  MUFU.RCP R10, R10 ;  /* 0x0000000a000a7308 */ /* 0x001e240000001000 */
[----:B0-----:R-:W-:-:S06]  /*0220*/  IADD3 R8, R10, 0xffffffe, RZ ;  /* 0x0ffffffe0a087810 */ /* 0x001fcc0007ffe0ff */
[----:B-12---:R0:W1:Y:S02]  /*0230*/  F2I.FTZ.U32.TRUNC.NTZ R9, R8 ;  /* 0x0000000800097305 */ /* 0x006064000021f000 */
[----:B0-----:R-:W-:Y:S02]  /*0240*/  MOV R8, RZ ;  /* 0x000000ff00087202 */ /* 0x001fe40000000f00 */
[----:B-1-3--:R-:W-:-:S05]  /*0250*/  IADD3 R14, RZ, -R9, RZ ;  /* 0x80000009ff0e7210 */ /* 0x00afca0007ffe0ff */
[----:B------:R-:W-:Y:S01]  /*0260*/  IMAD R13, R14, R11, RZ ;  /* 0x0000000b0e0d7224 */ /* 0x000fe200078e02ff */
[----:B------:R-:W-:-:S03]  /*0270*/  IABS R14, R5 ;  /* 0x00000005000e7213 */ /* 0x000fc60000000000 */
[----:B------:R-:W-:Y:S01]  /*0280*/  IMAD.HI.U32 R9, R9, R13, R8 ;  /* 0x0000000d09097227 */ /* 0x000fe200078e0008 */
[----:B------:R-:W-:-:S04]  /*0290*/  LOP3.LUT R8, R5, R12, RZ, 0x3c, !PT ;  /* 0x0000000c05087212 */ /* 0x000fc800078e3cff */
        /* <DEDUP_REMOVED lines=8> */
[----:B------:R-:W-:Y:S02]  /*0320*/  ISETP.GE.U32.AND P1, PT, R10, R11, PT ;  /* 0x0000000b0a00720c */ /* 0x000fe40003f26070 */
[----:B------:R-:W-:Y:S01]  /*0330*/  ISETP.NE.AND P2, PT, R12, RZ, PT ;  /* 0x000000ff0c00720c */ /* 0x000fe20003f45270 */
[----:B------:R-:W0:Y:S10]  /*0340*/  @P0 LDC.64 R10, c[0x0][0x270] ;  /* 0x00009c00ff0a0b82 */ /* 0x000e340000000a00 */
[----:B------:R-:W-:-:S02]  /*0350*/  @P1 IADD3 R9, R9, 0x1, RZ ;  /* 0x0000000109091810 */ /* 0x000fc40007ffe0ff */
[----:B------:R-:W-:Y:S02]  /*0360*/  ISETP.GE.U32.AND P1, PT, R4, UR14, PT ;  /* 0x0000000e04007c0c */ /* 0x000fe4000bf26070 */
[----:B------:R-:W-:Y:S02]  /*0370*/  MOV R13, R9 ;  /* 0x00000009000d7202 */ /* 0x000fe40000000f00 */
[----:B------:R-:W-:Y:S01]  /*0380*/  ISETP.GE.AND.EX P1, PT, R7, UR15, PT, P1 ;  /* 0x0000000f07007c0c */ /* 0x000fe2000bf26310 */
[----:B------:R-:W1:Y:S01]  /*0390*/  @P0 LDC.64 R8, c[0x0][0x220] ;  /* 0x00008800ff080b82 */ /* 0x000e620000000a00 */
[----:B------:R-:W-:Y:S02]  /*03a0*/  @!P3 IADD3 R13, -R13, RZ, RZ ;  /* 0x000000ff0d0db210 */ /* 0x000fe40007ffe1ff */
[----:B------:R-:W-:Y:S02]  /*03b0*/  @!P2 LOP3.LUT R13, RZ, R12, RZ, 0x33, !PT ;  /* 0x0000000cff0da212 */ /* 0x000fe400078e33ff */
[----:B------:R-:W-:-:S02]  /*03c0*/  ISETP.LT.U32.AND P1, PT, R0, 0xe0, !P1 ;  /* 0x000000e00000780c */ /* 0x000fc40004f21070 */
[----:B------:R-:W-:Y:S01]  /*03d0*/  IADD3 R23, -R13, RZ, RZ ;  /* 0x000000ff0d177210 */ /* 0x000fe20007ffe1ff */
[----:B0-----:R-:W-:-:S04]  /*03e0*/  @P0 IMAD R15, R3, R10, RZ ;  /* 0x0000000a030f0224 */ /* 0x001fc800078e02ff */
[----:B------:R-:W-:Y:S01]  /*03f0*/  IMAD R23, R12, R23, R5 ;  /* 0x000000170c177224 */ /* 0x000fe200078e0205 */
[----:B------:R-:W-:Y:S01]  /*0400*/  SHF.R.S32.HI R12, RZ, 0x1f, R13 ;  /* 0x0000001fff0c7819 */ /* 0x000fe2000001140d */
[----:B------:R-:W-:Y:S02]  /*0410*/  @P0 IMAD R15, R2, R11, R15 ;  /* 0x0000000b020f0224 */ /* 0x000fe400078e020f */
[----:B------:R-:W-:Y:S02]  /*0420*/  IMAD R23, R23, 0xe, RZ ;  /* 0x0000000e17177824 */ /* 0x000fe400078e02ff */
[----:B------:R-:W-:-:S03]  /*0430*/  IMAD R12, R12, UR12, RZ ;  /* 0x0000000c0c0c7c24 */ /* 0x000fc6000f8e02ff */
[----:B------:R-:W-:Y:S01]  /*0440*/  IADD3 R24, P2, R22, R23, RZ ;  /* 0x0000001716187210 */ /* 0x000fe20007f5e0ff */
[----:B------:R-:W-:-:S03]  /*0450*/  IMAD R27, R13, UR13, R12 ;  /* 0x0000000d0d1b7c24 */ /* 0x000fc6000f8e020c */
[----:B------:R-:W-:Y:S01]  /*0460*/  LEA.HI.X.SX32 R25, R23, R14, 0x1, P2 ;  /* 0x0000000e17197211 */ /* 0x000fe200010f0eff */
[----:B------:R-:W-:Y:S02]  /*0470*/  VIADD R14, R2, 0x40 ;  /* 0x00000040020e7836 */ /* 0x000fe40000000000 */
[----:B------:R-:W-:-:S03]  /*0480*/  IMAD.WIDE.U32 R24, R13, UR12, R24 ;  /* 0x0000000c0d187c25 */ /* 0x000fc6000f8e0018 */
[----:B------:R-:W-:Y:S01]  /*0490*/  ISETP.GE.U32.AND P2, PT, R14, UR14, PT ;  /* 0x0000000e0e007c0c */ /* 0x000fe2000bf46070 */
[----:B------:R-:W0:Y:S01]  /*04a0*/  @P1 LDC.64 R12, c[0x0][0x270] ;  /* 0x00009c00ff0c1b82 */ /* 0x000e220000000a00 */
[----:B------:R-:W-:Y:S02]  /*04b0*/  SHF.R.S32.HI R19, RZ, 0x1f, R14 ;  /* 0x0000001fff137819 */ /* 0x000fe4000001140e */
[----:B------:R-:W-:Y:S02]  /*04c0*/  IADD3 R27, R25, R27, RZ ;  /* 0x0000001b191b7210 */ /* 0x000fe40007ffe0ff */
[-C--:B------:R-:W-:Y:S02]  /*04d0*/  @P0 MOV R26, R24.reuse ;  /* 0x00000018001a0202 */ /* 0x080fe40000000f00 */
[----:B------:R-:W-:Y:S02]  /*04e0*/  ISETP.GE.AND.EX P2, PT, R19, UR15, PT, P2 ;  /* 0x0000000f13007c0c */ /* 0x000fe4000bf46320 */
[----:B------:R-:W-:Y:S01]  /*04f0*/  @P1 MOV R28, R24 ;  /* 0x00000018001c1202 */ /* 0x000fe20000000f00 */
[----:B------:R-:W-:Y:S01]  /*0500*/  @P0 IMAD.WIDE.U32 R16, R2, R10, R26 ;  /* 0x0000000a02100225 */ /* 0x000fe200078e001a */
[----:B------:R-:W-:Y:S01]  /*0510*/  ISETP.GT.U32.OR P2, PT, R0, 0xdf, P2 ;  /* 0x000000df0000780c */ /* 0x000fe20001744470 */
[----:B------:R-:W2:Y:S01]  /*0520*/  @P1 LDC.64 R10, c[0x0][0x220] ;  /* 0x00008800ff0a1b82 */ /* 0x000ea20000000a00 */
[----:B------:R-:W-:-:S02]  /*0530*/  @P1 MOV R29, R27 ;  /* 0x0000001b001d1202 */ /* 0x000fc40000000f00 */
[----:B------:R-:W-:Y:S02]  /*0540*/  @P0 IADD3 R17, R17, R15, RZ ;  /* 0x0000000f11110210 */ /* 0x000fe40007ffe0ff */
[----:B-1----:R-:W-:Y:S02]  /*0550*/  @P0 LEA R20, P3, R16, R8, 0x1 ;  /* 0x0000000810140211 */ /* 0x002fe400078608ff */
[----:B------:R-:W-:Y:S02]  /*0560*/  IADD3 R15, R2, 0x60, RZ ;  /* 0x00000060020f7810 */ /* 0x000fe40007ffe0ff */
[----:B------:R-:W-:Y:S02]  /*0570*/  @P0 LEA.HI.X R21, R16, R9, R17, 0x1, P3 ;  /* 0x0000000910150211 */ /* 0x000fe400018f0c11 */
[----:B------:R-:W-:Y:S01]  /*0580*/  ISETP.GE.U32.AND P3, PT, R15, UR14, PT ;  /* 0x0000000e0f007c0c */ /* 0x000fe2000bf66070 */
[----:B------:R-:W1:Y:S01]  /*0590*/  @!P2 LDC.64 R8, c[0x0][0x270] ;  /* 0x00009c00ff08ab82 */ /* 0x000e620000000a00 */
[----:B------:R-:W-:Y:S01]  /*05a0*/  SHF.R.S32.HI R18, RZ, 0x1f, R15 ;  /* 0x0000001fff127819 */ /* 0x000fe2000001140f */
[----:B0-----:R-:W-:-:S02]  /*05b0*/  @P1 IMAD R16, R7, R12, RZ ;  /* 0x0000000c07101224 */ /* 0x001fc400078e02ff */
[----:B------:R-:W-:Y:S01]  /*05c0*/  @P1 IMAD.WIDE.U32 R28, R4, R12, R28 ;  /* 0x0000000c041c1225 */ /* 0x000fe200078e001c */
[----:B------:R-:W-:-:S03]  /*05d0*/  ISETP.GE.AND.EX P3, PT, R18, UR15, PT, P3 ;  /* 0x0000000f12007c0c */ /* 0x000fc6000bf66330 */
[----:B------:R-:W-:Y:S01]  /*05e0*/  @P1 IMAD R13, R4, R13, R16 ;  /* 0x0000000d040d1224 */ /* 0x000fe200078e0210 */
[----:B------:R-:W-:Y:S02]  /*05f0*/  ISETP.GT.U32.OR P3, PT, R0, 0xdf, P3 ;  /* 0x000000df0000780c */ /* 0x000fe40001f64470 */
[----:B------:R-:W-:Y:S02]  /*0600*/  CS2R R16, SRZ ;  /* 0x0000000000107805 */ /* 0x000fe4000001ff00 */
[C---:B--2---:R-:W-:Y:S02]  /*0610*/  @P1 LEA R12, P4, R28.reuse, R10, 0x1 ;  /* 0x0000000a1c0c1211 */ /* 0x044fe400078808ff */
[----:B------:R-:W-:Y:S02]  /*0620*/  @P1 IADD3 R13, R29, R13, RZ ;  /* 0x0000000d1d0d1210 */ /* 0x000fe40007ffe0ff */
[----:B------:R0:W2:Y:S02]  /*0630*/  @P0 LDG.E R16, desc[UR8][R20.64] ;  /* 0x0000000814100981 */ /* 0x0000a4000c1e1900 */
[----:B------:R-:W-:-:S03]  /*0640*/  @P1 LEA.HI.X R13, R28, R11, R13, 0x1, P4 ;  /* 0x0000000b1c0d1211 */ /* 0x000fc600020f0c0d */
[----:B------:R-:W3:Y:S02]  /*0650*/  @!P3 LDC.64 R10, c[0x0][0x270] ;  /* 0x00009c00ff0abb82 */ /* 0x000ee40000000a00 */
[----:B------:R4:W5:Y:S01]  /*0660*/  @P1 LDG.E R17, desc[UR8][R12.64] ;  /* 0x000000080c111981 */ /* 0x000962000c1e1900 */
[----:B-1----:R-:W-:Y:S01]  /*0670*/  @!P2 IMAD R19, R19, R8, RZ ;  /* 0x000000081313a224 */ /* 0x002fe200078e02ff */
[----:B0-----:R-:W-:Y:S02]  /*0680*/  @!P2 MOV R20, R24 ;  /* 0x000000180014a202 */ /* 0x001fe40000000f00 */
[----:B------:R-:W-:Y:S02]  /*0690*/  @!P2 MOV R21, R27 ;  /* 0x0000001b0015a202 */ /* 0x000fe40000000f00 */
[----:B----4-:R-:W0:Y:S01]  /*06a0*/  @!P2 LDC.64 R12, c[0x0][0x220] ;  /* 0x00008800ff0cab82 */ /* 0x010e220000000a00 */
[C---:B------:R-:W-:Y:S02]  /*06b0*/  @!P2 IMAD R19, R14.reuse, R9, R19 ;  /* 0x000000090e13a224 */ /* 0x040fe400078e0213 */
[----:B------:R-:W-:-:S05]  /*06c0*/  @!P2 IMAD.WIDE.U32 R20, R14, R8, R20 ;  /* 0x000000080e14a225 */ /* 0x000fca00078e0014 */
[----:B------:R-:W1:Y:S01]  /*06d0*/  @!P3 LDC.64 R8, c[0x0][0x220] ;  /* 0x00008800ff08bb82 */ /* 0x000e620000000a00 */
[----:B------:R-:W-:Y:S02]  /*06e0*/  @!P3 MOV R28, R24 ;  /* 0x00000018001cb202 */ /* 0x000fe40000000f00 */
[----:B------:R-:W-:Y:S01]  /*06f0*/  @!P3 MOV R29, R27 ;  /* 0x0000001b001db202 */ /* 0x000fe20000000f00 */
[-C--:B---3--:R-:W-:Y:S01]  /*0700*/  @!P3 IMAD R18, R18, R10.reuse, RZ ;  /* 0x0000000a1212b224 */ /* 0x088fe200078e02ff */
[----:B------:R-:W-:Y:S01]  /*0710*/  @!P2 IADD3 R19, R21, R19, RZ ;  /* 0x000000131513a210 */ /* 0x000fe20007ffe0ff */
[----:B------:R-:W-:-:S04]  /*0720*/  @!P3 IMAD.WIDE.U32 R28, R15, R10, R28 ;  /* 0x0000000a0f1cb225 */ /* 0x000fc800078e001c */
[----:B------:R-:W-:Y:S01]  /*0730*/  @!P3 IMAD R11, R15, R11, R18 ;  /* 0x0000000b0f0bb224 */ /* 0x000fe200078e0212 */
[----:B0-----:R-:W-:-:S03]  /*0740*/  @!P2 LEA R12, P1, R20, R12, 0x1 ;  /* 0x0000000c140ca211 */ /* 0x001fc600078208ff */
[----:B------:R-:W-:Y:S01]  /*0750*/  @!P3 IMAD.IADD R11, R29, 0x1, R11 ;  /* 0x000000011d0bb824 */ /* 0x000fe200078e020b */
[----:B------:R-:W-:Y:S02]  /*0760*/  @!P2 LEA.HI.X R13, R20, R13, R19, 0x1, P1 ;  /* 0x0000000d140da211 */ /* 0x000fe400008f0c13 */
[----:B------:R-:W-:Y:S02]  /*0770*/  CS2R R20, SRZ ;  /* 0x0000000000147805 */ /* 0x000fe4000001ff00 */
[----:B-1----:R-:W-:-:S04]  /*0780*/  @!P3 LEA R8, P4, R28, R8, 0x1 ;  /* 0x000000081c08b211 */ /* 0x002fc800078808ff */
[----:B------:R0:W3:Y:S01]  /*0790*/  @!P2 LDG.E R20, desc[UR8][R12.64] ;  /* 0x000000080c14a981 */ /* 0x0000e2000c1e1900 */
[----:B------:R-:W-:-:S05]  /*07a0*/  @!P3 LEA.HI.X R9, R28, R9, R11, 0x1, P4 ;  /* 0x000000091c09b211 */ /* 0x000fca00020f0c0b */
[----:B------:R1:W4:Y:S01]  /*07b0*/  @!P3 LDG.E R21, desc[UR8][R8.64] ;  /* 0x000000080815b981 */ /* 0x000322000c1e1900 */
[----:B0-----:R-:W0:Y:S02]  /*07c0*/  S2R R12, SR_LANEID ;  /* 0x00000000000c7919 */ /* 0x001e240000000000 */
[C---:B0-----:R-:W-:Y:S01]  /*07d0*/  ISETP.GT.AND P1, PT, R12.reuse, 0x1e, PT ;  /* 0x0000001e0c00780c */ /* 0x041fe20003f24270 */
[----:B------:R-:W0:Y:S01]  /*07e0*/  S2UR UR6, SR_CgaCtaId ;  /* 0x00000000000679c3 */ /* 0x000e220000008800 */
[----:B------:R-:W-:Y:S01]  /*07f0*/  UMOV UR5, 0x400 ;  /* 0x0000040000057882 */ /* 0x000fe20000000000 */
[----:B------:R-:W-:Y:S02]  /*0800*/  ISETP.NE.AND P3, PT, R12, RZ, PT ;  /* 0x000000ff0c00720c */ /* 0x000fe40003f65270 */
[----:B------:R-:W-:Y:S01]  /*0810*/  ISETP.NE.AND P2, PT, R0, RZ, PT ;  /* 0x000000ff0000720c */ /* 0x000fe20003f45270 */
[----:B------:R-:W-:Y:S01]  /*0820*/  BSSY B0, `(.L_x_2037) ;  /* 0x0000053000007945 */ /* 0x000fe20003800000 */
[----:B0-----:R-:W-:Y:S01]  /*0830*/  ULEA UR5, UR6, UR5, 0x18 ;  /* 0x0000000506057291 */ /* 0x001fe2000f8ec03f */
[----:B--2---:R-:W-:-:S04]  /*0840*/  PRMT R10, R16, 0x7632, R10 ;  /* 0x00007632100a7816 */ /* 0x004fc8000000000a */
[----:B------:R-:W-:Y:S02]  /*0850*/  SHF.L.U32 R11, R10, 0x10, RZ ;  /* 0x000000100a0b7819 */ /* 0x000fe400000006ff */
[----:B-----5:R-:W-:Y:S02]  /*0860*/  PRMT R14, R17, 0x7632, R14 ;  /* 0x00007632110e7816 */ /* 0x020fe4000000000e */
[----:B------:R-:W-:Y:S01]  /*0870*/  SHF.L.U32 R10, R16, 0x10, RZ ;  /* 0x00000010100a7819 */ /* 0x000fe200000006ff */
[----:B------:R-:W-:Y:S01]  /*0880*/  FMUL.FTZ R15, R11, R11 ;  /* 0x0000000b0b0f7220 */ /* 0x000fe20000410000 */
[----:B------:R-:W-:Y:S02]  /*0890*/  SHF.L.U32 R19, R14, 0x10, RZ ;  /* 0x000000100e137819 */ /* 0x000fe400000006ff */
[----:B------:R-:W-:Y:S01]  /*08a0*/  SHF.L.U32 R14, R17, 0x10, RZ ;  /* 0x00000010110e7819 */ /* 0x000fe200000006ff */
[C---:B------:R-:W-:Y:S01]  /*08b0*/  FADD.FTZ R11, R10.reuse, R11 ;  /* 0x0000000b0a0b7221 */ /* 0x040fe20000010000 */
[----:B------:R-:W-:Y:S01]  /*08c0*/  FFMA.FTZ R15, R10, R10, R15 ;  /* 0x0000000a0a0f7223 */ /* 0x000fe2000001000f */
[----:B------:R-:W-:-:S02]  /*08d0*/  FMUL.FTZ R13, R19, R19 ;  /* 0x00000013130d7220 */ /* 0x000fc40000410000 */
[C---:B------:R-:W-:Y:S01]  /*08e0*/  FADD.FTZ R19, R14.reuse, R19 ;  /* 0x000000130e137221 */ /* 0x040fe20000010000 */
[----:B-1----:R-:W-:Y:S01]  /*08f0*/  FADD.FTZ R8, RZ, R11 ;  /* 0x0000000bff087221 */ /* 0x002fe20000010000 */
[----:B------:R-:W-:Y:S01]  /*0900*/  FFMA.FTZ R14, R14, R14, R13 ;  /* 0x0000000e0e0e7223 */ /* 0x000fe2000001000d */
[----:B------:R-:W-:Y:S02]  /*0910*/  FADD.FTZ R11, RZ, R15 ;  /* 0x0000000fff0b7221 */ /* 0x000fe40000010000 */
[----:B------:R-:W-:Y:S02]  /*0920*/  FADD.FTZ R8, R8, R19 ;  /* 0x0000001308087221 */ /* 0x000fe40000010000 */
[----:B------:R-:W-:Y:S01]  /*0930*/  FADD.FTZ R11, R11, R14 ;  /* 0x0000000e0b0b7221 */ /* 0x000fe20000010000 */
[----:B---3--:R-:W-:-:S04]  /*0940*/  PRMT R9, R20, 0x7632, R9 ;  /* 0x0000763214097816 */ /* 0x008fc80000000009 */
[----:B------:R-:W-:Y:S02]  /*0950*/  SHF.L.U32 R9, R9, 0x10, RZ ;  /* 0x0000001009097819 */ /* 0x000fe400000006ff */
[----:B----4-:R-:W-:Y:S02]  /*0960*/  PRMT R10, R21, 0x7632, R10 ;  /* 0x00007632150a7816 */ /* 0x010fe4000000000a */
[----:B------:R-:W-:Y:S01]  /*0970*/  SHF.L.U32 R18, R20, 0x10, RZ ;  /* 0x0000001014127819 */ /* 0x000fe200000006ff */
[----:B------:R-:W-:Y:S01]  /*0980*/  FMUL.FTZ R13, R9, R9 ;  /* 0x00000009090d7220 */ /* 0x000fe20000410000 */
[----:B------:R-:W-:Y:S02]  /*0990*/  SHF.L.U32 R15, R10, 0x10, RZ ;  /* 0x000000100a0f7819 */ /* 0x000fe400000006ff */
[----:B------:R-:W-:Y:S01]  /*09a0*/  SHF.L.U32 R10, R21, 0x10, RZ ;  /* 0x00000010150a7819 */ /* 0x000fe200000006ff */
[C---:B------:R-:W-:Y:S01]  /*09b0*/  FADD.FTZ R9, R18.reuse, R9 ;  /* 0x0000000912097221 */ /* 0x040fe20000010000 */
[----:B------:R-:W-:Y:S01]  /*09c0*/  FFMA.FTZ R18, R18, R18, R13 ;  /* 0x0000001212127223 */ /* 0x000fe2000001000d */
[----:B------:R-:W-:-:S02]  /*09d0*/  FMUL.FTZ R13, R15, R15 ;  /* 0x0000000f0f0d7220 */ /* 0x000fc40000410000 */
[----:B------:R-:W-:Y:S01]  /*09e0*/  FADD.FTZ R15, R10, R15 ;  /* 0x0000000f0a0f7221 */ /* 0x000fe20000010000 */
[----:B------:R-:W-:Y:S01]  /*09f0*/  FADD.FTZ R8, R8, R9 ;  /* 0x0000000908087221 */ /* 0x000fe20000010000 */
[----:B------:R-:W-:Y:S01]  /*0a00*/  FADD.FTZ R11, R11, R18 ;  /* 0x000000120b0b7221 */ /* 0x000fe20000010000 */
[----:B------:R-:W-:Y:S02]  /*0a10*/  FFMA.FTZ R10, R10, R10, R13 ;  /* 0x0000000a0a0a7223 */ /* 0x000fe4000001000d */
[----:B------:R-:W-:Y:S02]  /*0a20*/  FADD.FTZ R18, R8, R15 ;  /* 0x0000000f08127221 */ /* 0x000fe40000010000 */
[----:B------:R-:W-:-:S03]  /*0a30*/  FADD.FTZ R19, R11, R10 ;  /* 0x0000000a0b137221 */ /* 0x000fc60000010000 */
[----:B------:R-:W0:Y:S04]  /*0a40*/  SHFL.DOWN PT, R9, R18, 0x1, 0x1f ;  /* 0x08201f0012097f89 */ /* 0x000e2800000e0000 */
[----:B------:R-:W1:Y:S01]  /*0a50*/  SHFL.DOWN PT, R8, R19, 0x1, 0x1f ;  /* 0x08201f0013087f89 */ /* 0x000e6200000e0000 */
[----:B0-----:R-:W-:Y:S01]  /*0a60*/  @!P1 FADD.FTZ R18, R18, R9 ;  /* 0x0000000912129221 */ /* 0x001fe20000010000 */
[----:B-1----:R-:W-:-:S04]  /*0a70*/  @!P1 FADD.FTZ R19, R19, R8 ;  /* 0x0000000813139221 */ /* 0x002fc80000010000 */
[----:B------:R-:W0:Y:S04]  /*0a80*/  SHFL.DOWN PT, R9, R18, 0x2, 0x1f ;  /* 0x08401f0012097f89 */ /* 0x000e2800000e0000 */
[----:B------:R-:W1:Y:S01]  /*0a90*/  SHFL.DOWN PT, R8, R19, 0x2, 0x1f ;  /* 0x08401f0013087f89 */ /* 0x000e6200000e0000 */
[----:B------:R-:W-:-:S13]  /*0aa0*/  ISETP.GT.AND P1, PT, R12, 0x1d, PT ;  /* 0x0000001d0c00780c */ /* 0x000fda0003f24270 */
        /* <DEDUP_REMOVED lines=9> */
[----:B------:R-:W-:Y:S02]  /*0b40*/  ISETP.GT.AND P1, PT, R12, 0x17, PT ;  /* 0x000000170c00780c */ /* 0x000fe40003f24270 */
[----:B------:R-:W-:-:S11]  /*0b50*/  SHF.R.S32.HI R11, RZ, 0x1f, R0 ;  /* 0x0000001fff0b7819 */ /* 0x000fd60000011400 */
[----:B0-----:R-:W-:Y:S01]  /*0b60*/  @!P1 FADD.FTZ R18, R18, R9 ;  /* 0x0000000912129221 */ /* 0x001fe20000010000 */
[----:B-1----:R-:W-:-:S04]  /*0b70*/  @!P1 FADD.FTZ R19, R19, R8 ;  /* 0x0000000813139221 */ /* 0x002fc80000010000 */
[----:B------:R-:W0:Y:S04]  /*0b80*/  SHFL.DOWN PT, R9, R18, 0x10, 0x1f ;  /* 0x0a001f0012097f89 */ /* 0x000e2800000e0000 */
[----:B------:R-:W1:Y:S01]  /*0b90*/  SHFL.DOWN PT, R8, R19, 0x10, 0x1f ;  /* 0x0a001f0013087f89 */ /* 0x000e6200000e0000 */
[----:B------:R-:W-:Y:S02]  /*0ba0*/  ISETP.GT.AND P1, PT, R12, 0xf, PT ;  /* 0x0000000f0c00780c */ /* 0x000fe40003f24270 */
[----:B------:R-:W-:-:S04]  /*0bb0*/  LEA.HI R11, R11, R0, RZ, 0x5 ;  /* 0x000000000b0b7211 */ /* 0x000fc800078f28ff */
[----:B------:R-:W-:-:S04]  /*0bc0*/  SHF.R.S32.HI R11, RZ, 0x5, R11 ;  /* 0x00000005ff0b7819 */ /* 0x000fc8000001140b */
[----:B------:R-:W-:-:S03]  /*0bd0*/  LEA R11, R11, UR5, 0x3 ;  /* 0x000000050b0b7c11 */ /* 0x000fc6000f8e18ff */
[----:B0-----:R-:W-:Y:S01]  /*0be0*/  @!P1 FADD.FTZ R18, R18, R9 ;  /* 0x0000000912129221 */ /* 0x001fe20000010000 */
[----:B-1----:R-:W-:-:S05]  /*0bf0*/  @!P1 FADD.FTZ R19, R19, R8 ;  /* 0x0000000813139221 */ /* 0x002fca0000010000 */
[----:B------:R0:W-:Y:S01]  /*0c00*/  @!P3 STS.64 [R11+0x8], R18 ;  /* 0x000008120b00b388 */ /* 0x0001e20000000a00 */
[----:B------:R-:W-:Y:S06]  /*0c10*/  BAR.SYNC.DEFER_BLOCKING 0x0 ;  /* 0x0000000000007b1d */ /* 0x000fec0000010000 */
[----:B------:R-:W-:Y:S05]  /*0c20*/  @P2 BRA `(.L_x_2038) ;  /* 0x0000000000482947 */ /* 0x000fea0003800000 */
[----:B------:R-:W1:Y:S01]  /*0c30*/  S2UR UR6, SR_CgaCtaId ;  /* 0x00000000000679c3 */ /* 0x000e620000008800 */
[----:B------:R-:W-:Y:S02]  /*0c40*/  UMOV UR5, 0x400 ;  /* 0x0000040000057882 */ /* 0x000fe40000000000 */
[----:B-1----:R-:W-:-:S09]  /*0c50*/  ULEA UR5, UR6, UR5, 0x18 ;  /* 0x0000000506057291 */ /* 0x002fd2000f8ec03f */
[----:B------:R-:W1:Y:S04]  /*0c60*/  LDS.128 R12, [UR5+0x10] ;  /* 0x00001005ff0c7984 */ /* 0x000e680008000c00 */
[----:B0-----:R-:W0:Y:S01]  /*0c70*/  LDS.128 R8, [UR5+0x20] ;  /* 0x00002005ff087984 */ /* 0x001e220008000c00 */
[----:B-1----:R-:W-:Y:S01]  /*0c80*/  FADD.FTZ R29, R18, R12 ;  /* 0x0000000c121d7221 */ /* 0x002fe20000010000 */
[----:B------:R-:W-:-:S03]  /*0c90*/  FADD.FTZ R12, R19, R13 ;  /* 0x0000000d130c7221 */ /* 0x000fc60000010000 */
[----:B------:R-:W-:Y:S01]  /*0ca0*/  FADD.FTZ R29, R29, R14 ;  /* 0x0000000e1d1d7221 */ /* 0x000fe20000010000 */
[----:B------:R-:W-:Y:S02]  /*0cb0*/  FADD.FTZ R18, R12, R15 ;  /* 0x0000000f0c127221 */ /* 0x000fe40000010000 */
[----:B------:R-:W1:Y:S01]  /*0cc0*/  LDS.128 R12, [UR5+0x30] ;  /* 0x00003005ff0c7984 */ /* 0x000e620008000c00 */
[----:B0-----:R-:W-:Y:S01]  /*0cd0*/  FADD.FTZ R29, R29, R8 ;  /* 0x000000081d1d7221 */ /* 0x001fe20000010000 */
[----:B------:R-:W-:-:S03]  /*0ce0*/  FADD.FTZ R18, R18, R9 ;  /* 0x0000000912127221 */ /* 0x000fc60000010000 */
[----:B------:R-:W-:Y:S01]  /*0cf0*/  FADD.FTZ R29, R29, R10 ;  /* 0x0000000a1d1d7221 */ /* 0x000fe20000010000 */
[----:B------:R-:W-:-:S03]  /*0d00*/  FADD.FTZ R18, R18, R11 ;  /* 0x0000000b12127221 */ /* 0x000fc60000010000 */
[----:B-1----:R-:W-:Y:S01]  /*0d10*/  FADD.FTZ R29, R29, R12 ;  /* 0x0000000c1d1d7221 */ /* 0x002fe20000010000 */
[----:B------:R-:W-:-:S03]  /*0d20*/  FADD.FTZ R8, R18, R13 ;  /* 0x0000000d12087221 */ /* 0x000fc60000010000 */
[----:B------:R-:W-:Y:S01]  /*0d30*/  FADD.FTZ R18, R29, R14 ;  /* 0x0000000e1d127221 */ /* 0x000fe20000010000 */
[----:B------:R-:W-:-:S07]  /*0d40*/  FADD.FTZ R19, R8, R15 ;  /* 0x0000000f08137221 */ /* 0x000fce0000010000 */
.L_x_2038:
[----:B------:R-:W-:Y:S05]  /*0d50*/  BSYNC B0 ;  /* 0x0000000000007941 */ /* 0x000fea0003800000 */
.L_x_2037:
[----:B------:R-:W1:Y:S02]  /*0d60*/  LDC R12, c[0x0][0xc] ;  /* 0x00000300ff0c7b82 */ /* 0x000e640000000800 */
[----:B-1----:R-:W-:-:S13]  /*0d70*/  ISETP.GE.U32.AND P1, PT, R12, 0x2, PT ;  /* 0x000000020c00780c */ /* 0x002fda0003f26070 */
[----:B------:R-:W-:Y:S05]  /*0d80*/  @!P1 BRA `(.L_x_2039) ;  /* 0x0000000800709947 */ /* 0x000fea0003800000 */
[----:B------:R-:W-:Y:S05]  /*0d90*/  @P2 BRA `(.L_x_2040) ;  /* 0x0000000000742947 */ /* 0x000fea0003800000 */
[----:B------:R-:W1:Y:S01]  /*0da0*/  LDC R13, c[0x0][0x10] ;  /* 0x00000400ff0d7b82 */ /* 0x000e620000000800 */
[C---:B------:R-:W-:Y:S01]  /*0db0*/  LOP3.LUT R8, R6.reuse, 0x1, RZ, 0xc0, !PT ;  /* 0x0000000106087812 */ /* 0x040fe200078ec0ff */
[----:B------:R-:W2:Y:S01]  /*0dc0*/  S2R R14, SR_CTAID.Y ;  /* 0x00000000000e7919 */ /* 0x000ea20000002600 */
[----:B------:R-:W-:-:S05]  /*0dd0*/  LOP3.LUT P1, RZ, R6, 0x2, RZ, 0xc0, !PT ;  /* 0x0000000206ff7812 */ /* 0x000fca000782c0ff */
[----:B0-----:R-:W0:Y:S01]  /*0de0*/  LDC.64 R10, c[0x0][0x248] ;  /* 0x00009200ff0a7b82 */ /* 0x001e220000000a00 */
[----:B-1----:R-:W-:-:S04]  /*0df0*/  IMAD R15, R8, R13, RZ ;  /* 0x0000000d080f7224 */ /* 0x002fc800078e02ff */
[----:B------:R-:W-:-:S05]  /*0e00*/  IMAD R8, R15, R12, RZ ;  /* 0x0000000c0f087224 */ /* 0x000fca00078e02ff */
[----:B------:R-:W-:Y:S01]  /*0e10*/  SHF.L.U32 R9, R8, 0x1, RZ ;  /* 0x0000000108097819 */ /* 0x000fe200000006ff */
[----:B--2---:R-:W-:Y:S01]  /*0e20*/  IMAD R13, R13, UR7, R14 ;  /* 0x000000070d0d7c24 */ /* 0x004fe2000f8e020e */
[----:B------:R-:W-:-:S03]  /*0e30*/  IADD3 R15, R15, R14, RZ ;  /* 0x0000000e0f0f7210 */ /* 0x000fc60007ffe0ff */
[----:B0-----:R-:W-:Y:S02]  /*0e40*/  IMAD.WIDE R10, R9, 0x4, R10 ;  /* 0x00000004090a7825 */ /* 0x001fe400078e020a */
[----:B------:R-:W0:Y:S02]  /*0e50*/  LDC.64 R8, c[0x0][0x240] ;  /* 0x00009000ff087b82 */ /* 0x000e240000000a00 */
[----:B------:R-:W-:Y:S01]  /*0e60*/  IMAD.WIDE.U32 R10, R13, 0x8, R10 ;  /* 0x000000080d0a7825 */ /* 0x000fe200078e000a */
[----:B------:R-:W-:-:S04]  /*0e70*/  MOV R13, 0xffffffff ;  /* 0xffffffff000d7802 */ /* 0x000fc80000000f00 */
[----:B------:R-:W-:Y:S01]  /*0e80*/  SEL R13, R13, 0x1, P1 ;  /* 0x000000010d0d7807 */ /* 0x000fe20000800000 */
[----:B------:R1:W-:Y:S01]  /*0e90*/  STG.E.64 desc[UR8][R10.64], R18 ;  /* 0x000000120a007986 */ /* 0x0003e2000c101b08 */
[----:B0-----:R-:W-:Y:S01]  /*0ea0*/  IMAD.WIDE.U32 R8, R15, 0x4, R8 ;  /* 0x000000040f087825 */ /* 0x001fe200078e0008 */
[----:B------:R-:W-:-:S04]  /*0eb0*/  SEL R15, R12, RZ, !P1 ;  /* 0x000000ff0c0f7207 */ /* 0x000fc80004800000 */
[----:B------:R-:W-:Y:S01]  /*0ec0*/  ISETP.NE.AND P1, PT, R15, -0x1, PT ;  /* 0xffffffff0f00780c */ /* 0x000fe20003f25270 */
[----:B------:R-:W-:Y:S06]  /*0ed0*/  MEMBAR.ALL.GPU ;  /* 0x0000000000007992 */ /* 0x000fec000000a000 */
[----:B------:R-:W-:-:S00]  /*0ee0*/  ERRBAR ;  /* 0x00000000000079ab */ /* 0x000fc00000000000 */
[----:B------:R-:W-:Y:S06]  /*0ef0*/  CGAERRBAR ;  /* 0x00000000000075ab */ /* 0x000fec0000000000 */
[----:B------:R1:W-:Y:S01]  /*0f00*/  REDG.E.ADD.S32.STRONG.GPU desc[UR8][R8.64], R13 ;  /* 0x0000000d0800798e */ /* 0x0003e2000c10e388 */
[----:B------:R-:W-:Y:S05]  /*0f10*/  @!P1 BRA `(.L_x_2040) ;  /* 0x0000000000149947 */ /* 0x000fea0003800000 */
.L_x_2041:
[----:B-1----:R-:W2:Y:S04]  /*0f20*/  LDG.E.STRONG.GPU R10, desc[UR8][R8.64] ;  /* 0x00000008080a7981 */ /* 0x002ea8000c1ef900 */
[----:B--2---:R-:W-:Y:S01]  /*0f30*/  CCTL.IVALL ;  /* 0x00000000ff00798f */ /* 0x004fe20002000000 */
[----:B------:R-:W-:Y:S05]  /*0f40*/  YIELD ;  /* 0x0000000000007946 */ /* 0x000fea0003800000 */
[----:B------:R-:W-:-:S13]  /*0f50*/  ISETP.NE.AND P1, PT, R10, R15, PT ;  /* 0x0000000f0a00720c */ /* 0x000fda0003f25270 */
[----:B------:R-:W-:Y:S05]  /*0f60*/  @P1 BRA `(.L_x_2041) ;  /* 0xfffffffc00ec1947 */ /* 0x000fea000383ffff */
.L_x_2040:
        /* <DEDUP_REMOVED lines=8> */
[----:B------:R-:W-:Y:S01]  /*0ff0*/  LOP3.LUT R9, R12, 0x3, RZ, 0xc0, !PT ;  /* 0x000000030c097812 */ /* 0x000fe200078ec0ff */
[----:B------:R-:W-:-:S03]  /*1000*/  IMAD.MOV.U32 R13, RZ, RZ, RZ ;  /* 0x000000ffff0d7224 */ /* 0x000fc600078e00ff */
[----:B------:R-:W-:-:S07]  /*1010*/  IADD3 R14, -R9, R12, RZ ;  /* 0x0000000c090e7210 */ /* 0x000fce0007ffe1ff */
.L_x_2043:
[----:B------:R-:W-:-:S13]  /*1020*/  ISETP.EQ.OR P3, PT, R13, UR7, P2 ;  /* 0x000000070d007c0c */ /* 0x000fda0009762670 */
[----:B0-----:R-:W0:Y:S01]  /*1030*/  @!P3 LDC R11, c[0x0][0x10] ;  /* 0x00000400ff0bbb82 */ /* 0x001e220000000800 */
[----:B------:R-:W1:Y:S01]  /*1040*/  @!P3 S2R R10, SR_CTAID.Y ;  /* 0x00000000000ab919 */ /* 0x000e620000002600 */
[----:B------:R-:W-:-:S06]  /*1050*/  @!P3 LOP3.LUT R28, R6, 0x1, RZ, 0xc0, !PT ;  /* 0x00000001061cb812 */ /* 0x000fcc00078ec0ff */
[----:B------:R-:W2:Y:S01]  /*1060*/  @!P3 LDC.64 R8, c[0x0][0x248] ;  /* 0x00009200ff08bb82 */ /* 0x000ea20000000a00 */
[----:B0-----:R-:W-:-:S04]  /*1070*/  @!P3 IMAD R15, R28, R11, RZ ;  /* 0x0000000b1c0fb224 */ /* 0x001fc800078e02ff */
[----:B------:R-:W-:-:S05]  /*1080*/  @!P3 IMAD R15, R15, R12, RZ ;  /* 0x0000000c0f0fb224 */ /* 0x000fca00078e02ff */
[----:B------:R-:W-:Y:S01]  /*1090*/  @!P3 SHF.L.U32 R15, R15, 0x1, RZ ;  /* 0x000000010f0fb819 */ /* 0x000fe200000006ff */
[----:B-1----:R-:W-:-:S04]  /*10a0*/  @!P3 IMAD R11, R11, R13, R10 ;  /* 0x0000000d0b0bb224 */ /* 0x002fc800078e020a */
[----:B--2---:R-:W-:-:S04]  /*10b0*/  @!P3 IMAD.WIDE R8, R15, 0x4, R8 ;  /* 0x000000040f08b825 */ /* 0x004fc800078e0208 */
[----:B------:R-:W-:Y:S01]  /*10c0*/  @!P3 IMAD.WIDE.U32 R10, R11, 0x8, R8 ;  /* 0x000000080b0ab825 */ /* 0x000fe200078e0008 */
[----:B------:R-:W-:-:S04]  /*10d0*/  IADD3 R8, R13, 0x1, RZ ;  /* 0x000000010d087810 */ /* 0x000fc80007ffe0ff */
[----:B------:R-:W-:Y:S01]  /*10e0*/  ISETP.EQ.OR P4, PT, R8, UR7, P2 ;  /* 0x0000000708007c0c */ /* 0x000fe20009782670 */
[----:B------:R-:W2:-:S12]  /*10f0*/  @!P3 LDG.E.64 R10, desc[UR8][R10.64] ;  /* 0x000000080a0ab981 */ /* 0x000e98000c1e1b00 */
[----:B------:R-:W0:Y:S01]  /*1100*/  @!P4 S2R R15, SR_CTAID.Y ;  /* 0x00000000000fc919 */ /* 0x000e220000002600 */
[----:B------:R-:W0:Y:S01]  /*1110*/  @!P4 LDC R29, c[0x0][0x10] ;  /* 0x00000400ff1dcb82 */ /* 0x000e220000000800 */
[----:B------:R-:W-:Y:S01]  /*1120*/  @!P4 LOP3.LUT R28, R6, 0x1, RZ, 0xc0, !PT ;  /* 0x00000001061cc812 */ /* 0x000fe200078ec0ff */
[----:B0-----:R-:W-:-:S06]  /*1130*/  @!P4 IMAD R15, R8, R29, R15 ;  /* 0x0000001d080fc224 */ /* 0x001fcc00078e020f */
[----:B------:R-:W0:Y:S01]  /*1140*/  @!P4 LDC.64 R8, c[0x0][0x248] ;  /* 0x00009200ff08cb82 */ /* 0x000e220000000a00 */
[----:B------:R-:W-:-:S04]  /*1150*/  @!P4 IMAD R29, R28, R29, RZ ;  /* 0x0000001d1c1dc224 */ /* 0x000fc800078e02ff */
[----:B------:R-:W-:-:S05]  /*1160*/  @!P4 IMAD R29, R29, R12, RZ ;  /* 0x0000000c1d1dc224 */ /* 0x000fca00078e02ff */
[----:B------:R-:W-:-:S05]  /*1170*/  @!P4 SHF.L.U32 R29, R29, 0x1, RZ ;  /* 0x000000011d1dc819 */ /* 0x000fca00000006ff */
[----:B0-----:R-:W-:-:S04]  /*1180*/  @!P4 IMAD.WIDE R8, R29, 0x4, R8 ;  /* 0x000000041d08c825 */ /* 0x001fc800078e0208 */
[----:B------:R-:W-:-:S06]  /*1190*/  @!P4 IMAD.WIDE.U32 R8, R15, 0x8, R8 ;  /* 0x000000080f08c825 */ /* 0x000fcc00078e0008 */
[----:B------:R-:W3:Y:S01]  /*11a0*/  @!P4 LDG.E.64 R8, desc[UR8][R8.64] ;  /* 0x000000080808c981 */ /* 0x000ee2000c1e1b00 */
[----:B--2---:R-:W-:Y:S01]  /*11b0*/  @!P3 FADD.FTZ R18, R18, R10 ;  /* 0x0000000a1212b221 */ /* 0x004fe20000010000 */
[----:B------:R-:W-:-:S04]  /*11c0*/  IADD3 R10, R13, 0x2, RZ ;  /* 0x000000020d0a7810 */ /* 0x000fc80007ffe0ff */
[----:B------:R-:W-:-:S13]  /*11d0*/  ISETP.EQ.OR P1, PT, R10, UR7, P2 ;  /* 0x000000070a007c0c */ /* 0x000fda0009722670 */
[----:B------:R-:W0:Y:S01]  /*11e0*/  @!P1 S2R R15, SR_CTAID.Y ;  /* 0x00000000000f9919 */ /* 0x000e220000002600 */
[----:B------:R-:W0:Y:S01]  /*11f0*/  @!P1 LDC R29, c[0x0][0x10] ;  /* 0x00000400ff1d9b82 */ /* 0x000e220000000800 */
[----:B------:R-:W-:Y:S01]  /*1200*/  @!P3 FADD.FTZ R19, R19, R11 ;  /* 0x0000000b1313b221 */ /* 0x000fe20000010000 */
[----:B------:R-:W-:Y:S01]  /*1210*/  @!P1 LOP3.LUT R28, R6, 0x1, RZ, 0xc0, !PT ;  /* 0x00000001061c9812 */ /* 0x000fe200078ec0ff */
[----:B0-----:R-:W-:-:S05]  /*1220*/  @!P1 IMAD R15, R10, R29, R15 ;  /* 0x0000001d0a0f9224 */ /* 0x001fca00078e020f */
[----:B------:R-:W0:Y:S01]  /*1230*/  @!P1 LDC.64 R10, c[0x0][0x248] ;  /* 0x00009200ff0a9b82 */ /* 0x000e220000000a00 */
[----:B------:R-:W-:-:S04]  /*1240*/  @!P1 IMAD R29, R28, R29, RZ ;  /* 0x0000001d1c1d9224 */ /* 0x000fc800078e02ff */
[----:B------:R-:W-:-:S05]  /*1250*/  @!P1 IMAD R29, R29, R12, RZ ;  /* 0x0000000c1d1d9224 */ /* 0x000fca00078e02ff */
[----:B------:R-:W-:Y:S01]  /*1260*/  @!P1 SHF.L.U32 R29, R29, 0x1, RZ ;  /* 0x000000011d1d9819 */ /* 0x000fe200000006ff */
[----:B---3--:R-:W-:Y:S01]  /*1270*/  @!P4 FADD.FTZ R18, R18, R8 ;  /* 0x000000081212c221 */ /* 0x008fe20000010000 */
[----:B------:R-:W-:-:S04]  /*1280*/  IADD3 R8, R13, 0x3, RZ ;  /* 0x000000030d087810 */ /* 0x000fc80007ffe0ff */
[----:B------:R-:W-:Y:S01]  /*1290*/  ISETP.EQ.OR P3, PT, R8, UR7, P2 ;  /* 0x0000000708007c0c */ /* 0x000fe20009762670 */
[----:B0-----:R-:W-:-:S04]  /*12a0*/  @!P1 IMAD.WIDE R10, R29, 0x4, R10 ;  /* 0x000000041d0a9825 */ /* 0x001fc800078e020a */
[----:B------:R-:W-:-:S08]  /*12b0*/  @!P1 IMAD.WIDE.U32 R10, R15, 0x8, R10 ;  /* 0x000000080f0a9825 */ /* 0x000fd000078e000a */
[----:B------:R-:W0:Y:S01]  /*12c0*/  @!P3 S2R R15, SR_CTAID.Y ;  /* 0x00000000000fb919 */ /* 0x000e220000002600 */
[----:B------:R-:W0:Y:S01]  /*12d0*/  @!P3 LDC R29, c[0x0][0x10] ;  /* 0x00000400ff1dbb82 */ /* 0x000e220000000800 */
[----:B------:R-:W-:Y:S01]  /*12e0*/  @!P4 FADD.FTZ R19, R19, R9 ;  /* 0x000000091313c221 */ /* 0x000fe20000010000 */
[----:B------:R-:W-:Y:S01]  /*12f0*/  @!P3 LOP3.LUT R28, R6, 0x1, RZ, 0xc0, !PT ;  /* 0x00000001061cb812 */ /* 0x000fe200078ec0ff */
[----:B------:R-:W2:Y:S01]  /*1300*/  @!P1 LDG.E.64 R10, desc[UR8][R10.64] ;  /* 0x000000080a0a9981 */ /* 0x000ea2000c1e1b00 */
[----:B0-----:R-:W-:-:S04]  /*1310*/  @!P3 IMAD R15, R8, R29, R15 ;  /* 0x0000001d080fb224 */ /* 0x001fc800078e020f */
[----:B------:R-:W0:Y:S01]  /*1320*/  @!P3 LDC.64 R8, c[0x0][0x248] ;  /* 0x00009200ff08bb82 */ /* 0x000e220000000a00 */
[----:B------:R-:W-:-:S04]  /*1330*/  @!P3 IMAD R29, R28, R29, RZ ;  /* 0x0000001d1c1db224 */ /* 0x000fc800078e02ff */
[----:B------:R-:W-:-:S05]  /*1340*/  @!P3 IMAD R29, R29, R12, RZ ;  /* 0x0000000c1d1db224 */ /* 0x000fca00078e02ff */
[----:B------:R-:W-:-:S05]  /*1350*/  @!P3 SHF.L.U32 R29, R29, 0x1, RZ ;  /* 0x000000011d1db819 */ /* 0x000fca00000006ff */
[----:B0-----:R-:W-:-:S04]  /*1360*/  @!P3 IMAD.WIDE R8, R29, 0x4, R8 ;  /* 0x000000041d08b825 */ /* 0x001fc800078e0208 */
[----:B------:R-:W-:-:S06]  /*1370*/  @!P3 IMAD.WIDE.U32 R8, R15, 0x8, R8 ;  /* 0x000000080f08b825 */ /* 0x000fcc00078e0008 */
[----:B------:R-:W3:Y:S01]  /*1380*/  @!P3 LDG.E.64 R8, desc[UR8][R8.64] ;  /* 0x000000080808b981 */ /* 0x000ee2000c1e1b00 */
[----:B------:R-:W-:-:S04]  /*1390*/  IADD3 R14, R14, -0x4, RZ ;  /* 0xfffffffc0e0e7810 */ /* 0x000fc80007ffe0ff */
[----:B------:R-:W-:Y:S02]  /*13a0*/  ISETP.NE.AND P4, PT, R14, RZ, PT ;  /* 0x000000ff0e00720c */ /* 0x000fe40003f85270 */
[----:B------:R-:W-:Y:S01]  /*13b0*/  IADD3 R13, R13, 0x4, RZ ;  /* 0x000000040d0d7810 */ /* 0x000fe20007ffe0ff */
[----:B--2---:R-:W-:Y:S01]  /*13c0*/  @!P1 FADD.FTZ R18, R18, R10 ;  /* 0x0000000a12129221 */ /* 0x004fe20000010000 */
[----:B------:R-:W-:-:S03]  /*13d0*/  @!P1 FADD.FTZ R19, R19, R11 ;  /* 0x0000000b13139221 */ /* 0x000fc60000010000 */
[----:B---3--:R-:W-:Y:S01]  /*13e0*/  @!P3 FADD.FTZ R18, R18, R8 ;  /* 0x000000081212b221 */ /* 0x008fe20000010000 */
[----:B------:R-:W-:-:S05]  /*13f0*/  @!P3 FADD.FTZ R19, R19, R9 ;  /* 0x000000091313b221 */ /* 0x000fca0000010000 */
[----:B------:R-:W-:Y:S05]  /*1400*/  @P4 BRA `(.L_x_2043) ;  /* 0xfffffffc00044947 */ /* 0x000fea000383ffff */
.L_x_2042:
[----:B------:R-:W-:-:S13]  /*1410*/  LOP3.LUT P1, R10, R12, 0x3, RZ, 0xc0, !PT ;  /* 0x000000030c0a7812 */ /* 0x000fda000782c0ff */
[----:B------:R-:W-:Y:S05]  /*1420*/  @!P1 BRA `(.L_x_2039) ;  /* 0x0000000000c89947 */ /* 0x000fea0003800000 */
[----:B------:R-:W-:Y:S01]  /*1430*/  ISETP.EQ.OR P1, PT, R13, UR7, P2 ;  /* 0x000000070d007c0c */ /* 0x000fe20009722670 */
[----:B------:R-:W-:Y:S01]  /*1440*/  BSSY B0, `(.L_x_2044) ;  /* 0x0000010000007945 */ /* 0x000fe20003800000 */
[----:B------:R-:W-:-:S11]  /*1450*/  ISETP.NE.AND P3, PT, R10, 0x1, PT ;  /* 0x000000010a00780c */ /* 0x000fd60003f65270 */
[----:B------:R-:W-:Y:S05]  /*1460*/  @P1 BRA `(.L_x_2045) ;  /* 0x0000000000341947 */ /* 0x000fea0003800000 */
[----:B------:R-:W1:Y:S01]  /*1470*/  S2R R14, SR_CTAID.Y ;  /* 0x00000000000e7919 */ /* 0x000e620000002600 */
[----:B------:R-:W2:Y:S01]  /*1480*/  LDC.64 R8, c[0x0][0x248] ;  /* 0x00009200ff087b82 */ /* 0x000ea20000000a00 */
[----:B0-----:R-:W-:Y:S01]  /*1490*/  LOP3.LUT R11, R6, 0x1, RZ, 0xc0, !PT ;  /* 0x00000001060b7812 */ /* 0x001fe200078ec0ff */
[----:B------:R-:W-:-:S04]  /*14a0*/  ULDC UR5, c[0x0][0x10] ;  /* 0x0000040000057ab9 */ /* 0x000fc80000000800 */
[----:B------:R-:W-:-:S04]  /*14b0*/  IMAD R11, R11, UR5, RZ ;  /* 0x000000050b0b7c24 */ /* 0x000fc8000f8e02ff */
[----:B------:R-:W-:-:S05]  /*14c0*/  IMAD R11, R11, R12, RZ ;  /* 0x0000000c0b0b7224 */ /* 0x000fca00078e02ff */
[----:B------:R-:W-:-:S05]  /*14d0*/  SHF.L.U32 R11, R11, 0x1, RZ ;  /* 0x000000010b0b7819 */ /* 0x000fca00000006ff */
[----:B--2---:R-:W-:-:S04]  /*14e0*/  IMAD.WIDE R8, R11, 0x4, R8 ;  /* 0x000000040b087825 */ /* 0x004fc800078e0208 */
[----:B-1----:R-:W-:-:S04]  /*14f0*/  IMAD R11, R13, UR5, R14 ;  /* 0x000000050d0b7c24 */ /* 0x002fc8000f8e020e */
[----:B------:R-:W-:-:S06]  /*1500*/  IMAD.WIDE.U32 R8, R11, 0x8, R8 ;  /* 0x000000080b087825 */ /* 0x000fcc00078e0008 */
[----:B------:R-:W2:Y:S02]  /*1510*/  LDG.E.64 R8, desc[UR8][R8.64] ;  /* 0x0000000808087981 */ /* 0x000ea4000c1e1b00 */
[----:B--2---:R-:W-:Y:S01]  /*1520*/  FADD.FTZ R18, R18, R8 ;  /* 0x0000000812127221 */ /* 0x004fe20000010000 */
[----:B------:R-:W-:-:S07]  /*1530*/  FADD.FTZ R19, R19, R9 ;  /* 0x0000000913137221 */ /* 0x000fce0000010000 */
.L_x_2045:
[----:B------:R-:W-:Y:S05]  /*1540*/  BSYNC B0 ;  /* 0x0000000000007941 */ /* 0x000fea0003800000 */
.L_x_2044:
[----:B------:R-:W-:Y:S05]  /*1550*/  @!P3 BRA `(.L_x_2039) ;  /* 0x00000000007cb947 */ /* 0x000fea0003800000 */
[C---:B------:R-:W-:Y:S02]  /*1560*/  IADD3 R14, R13.reuse, 0x1, RZ ;  /* 0x000000010d0e7810 */ /* 0x040fe40007ffe0ff */
[----:B------:R-:W-:Y:S02]  /*1570*/  IADD3 R13, R13, 0x2, RZ ;  /* 0x000000020d0d7810 */ /* 0x000fe40007ffe0ff */
[----:B------:R-:W-:Y:S02]  /*1580*/  ISETP.EQ.OR P3, PT, R14, UR7, P2 ;  /* 0x000000070e007c0c */ /* 0x000fe40009762670 */
[----:B------:R-:W-:-:S04]  /*1590*/  ISETP.EQ.OR P1, PT, R13, UR7, P2 ;  /* 0x000000070d007c0c */ /* 0x000fc80009722670 */
[----:B------:R-:W-:-:S07]  /*15a0*/  ISETP.EQ.OR P1, PT, R10, 0x2, P1 ;  /* 0x000000020a00780c */ /* 0x000fce0000f22670 */
[----:B------:R-:W1:Y:S01]  /*15b0*/  @!P3 S2R R10, SR_CTAID.Y ;  /* 0x00000000000ab919 */ /* 0x000e620000002600 */
[----:B0-----:R-:W1:Y:S05]  /*15c0*/  @!P3 LDC R11, c[0x0][0x10] ;  /* 0x00000400ff0bbb82 */ /* 0x001e6a0000000800 */
[----:B------:R-:W0:Y:S01]  /*15d0*/  @!P1 S2R R9, SR_CTAID.Y ;  /* 0x0000000000099919 */ /* 0x000e220000002600 */
[----:B------:R-:W-:Y:S02]  /*15e0*/  @!P1 LOP3.LUT R29, R6, 0x1, RZ, 0xc0, !PT ;  /* 0x00000001061d9812 */ /* 0x000fe400078ec0ff */
[----:B------:R-:W2:Y:S01]  /*15f0*/  @!P1 LDC R8, c[0x0][0x10] ;  /* 0x00000400ff089b82 */ /* 0x000ea20000000800 */
[----:B-1----:R-:W-:Y:S01]  /*1600*/  @!P3 IMAD R14, R14, R11, R10 ;  /* 0x0000000b0e0eb224 */ /* 0x002fe200078e020a */
[----:B------:R-:W-:Y:S01]  /*1610*/  @!P3 LOP3.LUT R10, R6, 0x1, RZ, 0xc0, !PT ;  /* 0x00000001060ab812 */ /* 0x000fe200078ec0ff */
[----:B--2---:R-:W-:-:S02]  /*1620*/  @!P1 IMAD R29, R29, R8, RZ ;  /* 0x000000081d1d9224 */ /* 0x004fc400078e02ff */
[----:B0-----:R-:W-:Y:S02]  /*1630*/  @!P1 IMAD R13, R13, R8, R9 ;  /* 0x000000080d0d9224 */ /* 0x001fe400078e0209 */
[----:B------:R-:W-:Y:S01]  /*1640*/  @!P3 IMAD R11, R10, R11, RZ ;  /* 0x0000000b0a0bb224 */ /* 0x000fe200078e02ff */
[----:B------:R-:W0:Y:S03]  /*1650*/  @!P3 LDC.64 R8, c[0x0][0x248] ;  /* 0x00009200ff08bb82 */ /* 0x000e260000000a00 */
[-C--:B------:R-:W-:Y:S02]  /*1660*/  @!P3 IMAD R15, R11, R12.reuse, RZ ;  /* 0x0000000c0b0fb224 */ /* 0x080fe400078e02ff */
[----:B------:R-:W-:Y:S02]  /*1670*/  @!P1 IMAD R12, R29, R12, RZ ;  /* 0x0000000c1d0c9224 */ /* 0x000fe400078e02ff */
[----:B------:R-:W-:Y:S01]  /*1680*/  @!P3 IMAD.SHL.U32 R15, R15, 0x2, RZ ;  /* 0x000000020f0fb824 */ /* 0x000fe200078e00ff */
[----:B------:R-:W1:Y:S03]  /*1690*/  @!P1 LDC.64 R10, c[0x0][0x248] ;  /* 0x00009200ff0a9b82 */ /* 0x000e660000000a00 */
[----:B0-----:R-:W-:Y:S01]  /*16a0*/  @!P3 IMAD.WIDE R8, R15, 0x4, R8 ;  /* 0x000000040f08b825 */ /* 0x001fe200078e0208 */
[----:B------:R-:W-:-:S03]  /*16b0*/  @!P1 SHF.L.U32 R15, R12, 0x1, RZ ;  /* 0x000000010c0f9819 */ /* 0x000fc600000006ff */
[----:B------:R-:W-:-:S04]  /*16c0*/  @!P3 IMAD.WIDE.U32 R8, R14, 0x8, R8 ;  /* 0x000000080e08b825 */ /* 0x000fc800078e0008 */
[----:B-1----:R-:W-:Y:S02]  /*16d0*/  @!P1 IMAD.WIDE R10, R15, 0x4, R10 ;  /* 0x000000040f0a9825 */ /* 0x002fe400078e020a */
[----:B------:R-:W2:Y:S02]  /*16e0*/  @!P3 LDG.E.64 R8, desc[UR8][R8.64] ;  /* 0x000000080808b981 */ /* 0x000ea4000c1e1b00 */
[----:B------:R-:W-:-:S06]  /*16f0*/  @!P1 IMAD.WIDE.U32 R10, R13, 0x8, R10 ;  /* 0x000000080d0a9825 */ /* 0x000fcc00078e000a */
[----:B------:R-:W3:Y:S01]  /*1700*/  @!P1 LDG.E.64 R10, desc[UR8][R10.64] ;  /* 0x000000080a0a9981 */ /* 0x000ee2000c1e1b00 */
[----:B--2---:R-:W-:Y:S01]  /*1710*/  @!P3 FADD.FTZ R18, R18, R8 ;  /* 0x000000081212b221 */ /* 0x004fe20000010000 */
[----:B------:R-:W-:-:S03]  /*1720*/  @!P3 FADD.FTZ R19, R19, R9 ;  /* 0x000000091313b221 */ /* 0x000fc60000010000 */
[----:B---3--:R-:W-:Y:S01]  /*1730*/  @!P1 FADD.FTZ R18, R18, R10 ;  /* 0x0000000a12129221 */ /* 0x008fe20000010000 */
[----:B------:R-:W-:-:S07]  /*1740*/  @!P1 FADD.FTZ R19, R19, R11 ;  /* 0x0000000b13139221 */ /* 0x000fce0000010000 */
.L_x_2039:
[----:B------:R-:W-:Y:S01]  /*1750*/  ULDC.64 UR12, c[0x0][0x218] ;  /* 0x00008600000c7ab9 */ /* 0x000fe20000000a00 */
[----:B------:R-:W-:Y:S01]  /*1760*/  LOP3.LUT P1, RZ, R0, UR7, RZ, 0xfc, !PT ;  /* 0x0000000700ff7c12 */ /* 0x000fe2000f82fcff */
[----:B------:R-:W2:Y:S01]  /*1770*/  S2UR UR6, SR_CgaCtaId ;  /* 0x00000000000679c3 */ /* 0x000ea20000008800 */
[----:B------:R-:W-:Y:S01]  /*1780*/  ISETP.EQ.U32.AND P3, PT, RZ, UR12, PT ;  /* 0x0000000cff007c0c */ /* 0x000fe2000bf62070 */
[----:B------:R-:W-:Y:S01]  /*1790*/  UMOV UR5, 0x400 ;  /* 0x0000040000057882 */ /* 0x000fe20000000000 */
[----:B------:R-:W-:Y:S02]  /*17a0*/  IADD3 R23, R22, R23, RZ ;  /* 0x0000001716177210 */ /* 0x000fe40007ffe0ff */
[----:B------:R-:W-:Y:S01]  /*17b0*/  ISETP.EQ.OR.EX P1, PT, RZ, UR13, P1, P3 ;  /* 0x0000000dff007c0c */ /* 0x000fe20008f22730 */
[----:B------:R-:W-:Y:S02]  /*17c0*/  ULDC.64 UR12, c[0x0][0x278] ;  /* 0x00009e00000c7ab9 */ /* 0x000fe40000000a00 */
[----:B01----:R-:W0:Y:S08]  /*17d0*/  LDC.64 R10, c[0x0][0x230] ;  /* 0x00008c00ff0a7b82 */ /* 0x003e300000000a00 */
[----:B------:R-:W1:Y:S08]  /*17e0*/  LDC.64 R12, c[0x0][0x228] ;  /* 0x00008a00ff0c7b82 */ /* 0x000e700000000a00 */
[----:B------:R-:W3:Y:S01]  /*17f0*/  @!P1 LDC.64 R8, c[0x0][0x218] ;  /* 0x00008600ff089b82 */ /* 0x000ee20000000a00 */
[----:B--2---:R-:W-:-:S03]  /*1800*/  ULEA UR5, UR6, UR5, 0x18 ;  /* 0x0000000506057291 */ /* 0x004fc6000f8ec03f */
[----:B------:R-:W-:Y:S01]  /*1810*/  ULDC UR6, c[0x0][0x2a4] ;  /* 0x0000a90000067ab9 */ /* 0x000fe20000000800 */
[----:B0-----:R-:W-:-:S05]  /*1820*/  IMAD.WIDE R10, R23, 0x4, R10 ;  /* 0x00000004170a7825 */ /* 0x001fca00078e020a */
[----:B------:R-:W-:Y:S01]  /*1830*/  @!P2 STS.64 [UR5+0x48], R18 ;  /* 0x00004812ff00a988 */ /* 0x000fe20008000a05 */
[----:B-1----:R-:W-:-:S04]  /*1840*/  IMAD.WIDE R12, R23, 0x4, R12 ;  /* 0x00000004170c7825 */ /* 0x002fc800078e020c */
[----:B---3--:R-:W-:-:S04]  /*1850*/  @!P1 IMAD.WIDE R14, R5, 0x8, R8 ;  /* 0x00000008050e9825 */ /* 0x008fc800078e0208 */
[----:B------:R-:W-:Y:S01]  /*1860*/  @!P1 FMUL.FTZ R9, R19, UR6 ;  /* 0x0000000613099c20 */ /* 0x000fe20008410000 */
[----:B------:R-:W-:-:S05]  /*1870*/  @!P1 FMUL.FTZ R8, R18, UR6 ;  /* 0x0000000612089c20 */ /* 0x000fca0008410000 */
[----:B------:R0:W-:Y:S01]  /*1880*/  @!P1 STG.E.64 desc[UR8][R14.64], R8 ;  /* 0x000000080e009986 */ /* 0x0001e2000c101b08 */
[----:B------:R-:W-:Y:S06]  /*1890*/  BAR.SYNC.DEFER_BLOCKING 0x0 ;  /* 0x0000000000007b1d */ /* 0x000fec0000010000 */
[----:B0-----:R0:W2:Y:S04]  /*18a0*/  LDG.E.64 R8, desc[UR8][R12.64] ;  /* 0x000000080c087981 */ /* 0x0010a8000c1e1b00 */
[----:B------:R-:W2:Y:S01]  /*18b0*/  LDG.E.64 R10, desc[UR8][R10.64] ;  /* 0x000000080a0a7981 */ /* 0x000ea2000c1e1b00 */
[----:B------:R-:W-:-:S02]  /*18c0*/  PRMT R14, R16, 0x7632, R14 ;  /* 0x00007632100e7816 */ /* 0x000fc4000000000e */
[C---:B------:R-:W-:Y:S02]  /*18d0*/  PRMT R15, R17.reuse, 0x7632, R15 ;  /* 0x00007632110f7816 */ /* 0x040fe4000000000f */
[----:B------:R-:W-:Y:S01]  /*18e0*/  PRMT R18, R20, 0x7632, R18 ;  /* 0x0000763214127816 */ /* 0x000fe20000000012 */
[----:B0-----:R-:W0:Y:S01]  /*18f0*/  LDS.64 R12, [UR5+0x48] ;  /* 0x00004805ff0c7984 */ /* 0x001e220008000a00 */
[----:B------:R-:W-:Y:S02]  /*1900*/  SHF.L.U32 R16, R16, 0x10, RZ ;  /* 0x0000001010107819 */ /* 0x000fe400000006ff */
[----:B------:R-:W-:Y:S02]  /*1910*/  SHF.L.U32 R17, R17, 0x10, RZ ;  /* 0x0000001011117819 */ /* 0x000fe400000006ff */
[----:B------:R-:W-:Y:S02]  /*1920*/  SHF.L.U32 R20, R20, 0x10, RZ ;  /* 0x0000001014147819 */ /* 0x000fe400000006ff */
[----:B------:R-:W-:-:S02]  /*1930*/  PRMT R19, R21, 0x7632, R19 ;  /* 0x0000763215137816 */ /* 0x000fc40000000013 */
[----:B------:R-:W-:Y:S02]  /*1940*/  SHF.L.U32 R21, R21, 0x10, RZ ;  /* 0x0000001015157819 */ /* 0x000fe400000006ff */
[----:B------:R-:W-:Y:S02]  /*1950*/  SHF.L.U32 R14, R14, 0x10, RZ ;  /* 0x000000100e0e7819 */ /* 0x000fe400000006ff */
[----:B------:R-:W-:Y:S02]  /*1960*/  SHF.L.U32 R15, R15, 0x10, RZ ;  /* 0x000000100f0f7819 */ /* 0x000fe400000006ff */
[----:B------:R-:W-:Y:S02]  /*1970*/  SHF.L.U32 R18, R18, 0x10, RZ ;  /* 0x0000001012127819 */ /* 0x000fe400000006ff */
[----:B------:R-:W-:Y:S02]  /*1980*/  SHF.L.U32 R19, R19, 0x10, RZ ;  /* 0x0000001013137819 */ /* 0x000fe400000006ff */
[----:B------:R-:W-:-:S02]  /*1990*/  ISETP.NE.AND P4, PT, RZ, UR10, PT ;  /* 0x0000000aff007c0c */ /* 0x000fc4000bf85270 */
[----:B------:R-:W-:-:S04]  /*19a0*/  ISETP.GE.U32.AND P2, PT, R4, UR12, PT ;  /* 0x0000000c04007c0c */ /* 0x000fc8000bf46070 */
[----:B------:R-:W-:-:S04]  /*19b0*/  ISETP.GE.AND.EX P2, PT, R7, UR13, PT, P2 ;  /* 0x0000000d07007c0c */ /* 0x000fc8000bf46320 */
[----:B------:R-:W-:Y:S01]  /*19c0*/  ISETP.LT.U32.AND P2, PT, R0, 0xe0, !P2 ;  /* 0x000000e00000780c */ /* 0x000fe20005741070 */
[----:B0-----:R-:W-:-:S04]  /*19d0*/  FMUL.FTZ R12, R12, UR6 ;  /* 0x000000060c0c7c20 */ /* 0x001fc80008410000 */
[----:B------:R-:W-:Y:S01]  /*19e0*/  FMUL.FTZ R28, R12, R12 ;  /* 0x0000000c0c1c7220 */ /* 0x000fe20000410000 */
[--C-:B------:R-:W-:Y:S01]  /*19f0*/  FADD.FTZ R16, R16, -R12.reuse ;  /* 0x8000000c10107221 */ /* 0x100fe20000010000 */
[--C-:B------:R-:W-:Y:S01]  /*1a00*/  FADD.FTZ R20, R20, -R12.reuse ;  /* 0x8000000c14147221 */ /* 0x100fe20000010000 */
[----:B------:R-:W-:Y:S01]  /*1a10*/  FADD.FTZ R21, R21, -R12 ;  /* 0x8000000c15157221 */ /* 0x000fe20000010000 */
[----:B------:R-:W-:Y:S01]  /*1a20*/  FFMA.FTZ R28, R13, UR6, -R28 ;  /* 0x000000060d1c7c23 */ /* 0x000fe2000801081c */
[----:B------:R-:W-:Y:S01]  /*1a30*/  MOV R13, 0x3f800000 ;  /* 0x3f800000000d7802 */ /* 0x000fe20000000f00 */
[C---:B------:R-:W-:Y:S01]  /*1a40*/  FADD.FTZ R14, -R12.reuse, R14 ;  /* 0x0000000e0c0e7221 */ /* 0x040fe20000010100 */
[C---:B------:R-:W-:Y:S01]  /*1a50*/  FADD.FTZ R15, -R12.reuse, R15 ;  /* 0x0000000f0c0f7221 */ /* 0x040fe20000010100 */
[----:B------:R-:W-:Y:S01]  /*1a60*/  FADD.FTZ R18, -R12, R18 ;  /* 0x000000120c127221 */ /* 0x000fe20000010100 */
[----:B------:R-:W-:Y:S01]  /*1a70*/  FSETP.GTU.FTZ.AND P1, PT, R28, RZ, PT ;  /* 0x000000ff1c00720b */ /* 0x000fe20003f3c000 */
[----:B------:R-:W-:-:S12]  /*1a80*/  FADD.FTZ R19, -R12, R19 ;  /* 0x000000130c137221 */ /* 0x000fd80000010100 */
[----:B------:R-:W0:Y:S02]  /*1a90*/  @P1 LDC R23, c[0x0][0x238] ;  /* 0x00008e00ff171b82 */ /* 0x000e240000000800 */
[----:B0-----:R-:W-:-:S04]  /*1aa0*/  @P1 FADD.FTZ R28, R28, R23 ;  /* 0x000000171c1c1221 */ /* 0x001fc80000010000 */
[----:B------:R0:W1:Y:S02]  /*1ab0*/  @P1 MUFU.RSQ R13, R28 ;  /* 0x0000001c000d1308 */ /* 0x0000640000001400 */
[----:B0-----:R-:W-:Y:S01]  /*1ac0*/  FADD.FTZ R28, R17, -R12 ;  /* 0x8000000c111c7221 */ /* 0x001fe20000010000 */
[----:B-1----:R-:W-:-:S03]  /*1ad0*/  FMUL.FTZ R17, R16, R13 ;  /* 0x0000000d10117220 */ /* 0x002fc60000410000 */
[-C--:B------:R-:W-:Y:S01]  /*1ae0*/  FMUL.FTZ R23, R28, R13.reuse ;  /* 0x0000000d1c177220 */ /* 0x080fe20000410000 */
[-C--:B------:R-:W-:Y:S01]  /*1af0*/  FMUL.FTZ R29, R20, R13.reuse ;  /* 0x0000000d141d7220 */ /* 0x080fe20000410000 */
[-C--:B------:R-:W-:Y:S01]  /*1b00*/  FMUL.FTZ R21, R21, R13.reuse ;  /* 0x0000000d15157220 */ /* 0x080fe20000410000 */
[----:B------:R-:W-:Y:S01]  /*1b10*/  IADD3 R20, R2, 0x40, RZ ;  /* 0x0000004002147810 */ /* 0x000fe20007ffe0ff */
[-C--:B------:R-:W-:Y:S01]  /*1b20*/  FMUL.FTZ R15, R15, R13.reuse ;  /* 0x0000000d0f0f7220 */ /* 0x080fe20000410000 */
[-C--:B------:R-:W-:Y:S01]  /*1b30*/  FMUL.FTZ R18, R18, R13.reuse ;  /* 0x0000000d12127220 */ /* 0x080fe20000410000 */
[----:B------:R-:W-:Y:S01]  /*1b40*/  FMUL.FTZ R14, R14, R13 ;  /* 0x0000000d0e0e7220 */ /* 0x000fe20000410000 */
[----:B------:R-:W-:Y:S01]  /*1b50*/  ISETP.GE.U32.AND P3, PT, R20, UR12, PT ;  /* 0x0000000c14007c0c */ /* 0x000fe2000bf66070 */
[C-C-:B--2---:R-:W-:Y:S01]  /*1b60*/  FFMA.FTZ R17, R8.reuse, R17, R10.reuse ;  /* 0x0000001108117223 */ /* 0x144fe2000001000a */
[C-C-:B------:R-:W-:Y:S01]  /*1b70*/  FFMA.FTZ R16, R8.reuse, R23, R10.reuse ;  /* 0x0000001708107223 */ /* 0x140fe2000001000a */
[C-C-:B------:R-:W-:Y:S01]  /*1b80*/  FFMA.FTZ R12, R8.reuse, R29, R10.reuse ;  /* 0x0000001d080c7223 */ /* 0x140fe2000001000a */
[----:B------:R-:W-:Y:S01]  /*1b90*/  FFMA.FTZ R10, R8, R21, R10 ;  /* 0x00000015080a7223 */ /* 0x000fe2000001000a */
[----:B------:R-:W-:Y:S01]  /*1ba0*/  IADD3 R21, R2, 0x60, RZ ;  /* 0x0000006002157810 */ /* 0x000fe20007ffe0ff */
[----:B------:R-:W-:Y:S01]  /*1bb0*/  FMUL.FTZ R8, R19, R13 ;  /* 0x0000000d13087220 */ /* 0x000fe20000410000 */
[----:B------:R-:W-:Y:S01]  /*1bc0*/  SHF.R.S32.HI R23, RZ, 0x1f, R20 ;  /* 0x0000001fff177819 */ /* 0x000fe20000011414 */
[--C-:B------:R-:W-:Y:S01]  /*1bd0*/  FFMA.FTZ R19, R9, R15, R11.reuse ;  /* 0x0000000f09137223 */ /* 0x100fe2000001000b */
[----:B------:R-:W-:Y:S01]  /*1be0*/  ISETP.GE.U32.AND P1, PT, R21, UR12, PT ;  /* 0x0000000c15007c0c */ /* 0x000fe2000bf26070 */
[C---:B------:R-:W-:Y:S01]  /*1bf0*/  FFMA.FTZ R18, R9.reuse, R18, R11 ;  /* 0x0000001209127223 */ /* 0x040fe2000001000b */
[----:B------:R-:W-:Y:S01]  /*1c00*/  SHF.R.S32.HI R28, RZ, 0x1f, R21 ;  /* 0x0000001fff1c7819 */ /* 0x000fe20000011415 */
[--C-:B------:R-:W-:Y:S01]  /*1c10*/  FFMA.FTZ R13, R9, R8, R11.reuse ;  /* 0x00000008090d7223 */ /* 0x100fe2000001000b */
[----:B------:R-:W-:Y:S01]  /*1c20*/  ISETP.GE.AND.EX P3, PT, R23, UR13, PT, P3 ;  /* 0x0000000d17007c0c */ /* 0x000fe2000bf66330 */
[----:B------:R-:W-:Y:S01]  /*1c30*/  FFMA.FTZ R11, R9, R14, R11 ;  /* 0x0000000e090b7223 */ /* 0x000fe2000001000b */
[----:B------:R-:W-:-:S02]  /*1c40*/  ISETP.GE.AND.EX P1, PT, R28, UR13, PT, P1 ;  /* 0x0000000d1c007c0c */ /* 0x000fc4000bf26310 */
[C---:B------:R-:W-:Y:S02]  /*1c50*/  ISETP.GT.U32.OR P3, PT, R0.reuse, 0xdf, P3 ;  /* 0x000000df0000780c */ /* 0x040fe40001f64470 */
[----:B------:R-:W-:Y:S01]  /*1c60*/  ISETP.GT.U32.OR P1, PT, R0, 0xdf, P1 ;  /* 0x000000df0000780c */ /* 0x000fe20000f24470 */
[----:B------:R-:W-:-:S12]  /*1c70*/  @!P4 BRA `(.L_x_2046) ;  /* 0x000000000028c947 */ /* 0x000fd80003800000 */
        /* <DEDUP_REMOVED lines=10> */
.L_x_2046:
[----:B------:R-:W-:Y:S04]  /*1d20*/  BSSY B0, `(.L_x_2047) ;  /* 0x000000e000007945 */ /* 0x000fe80003800000 */
[----:B------:R-:W-:Y:S05]  /*1d30*/  @!P0 BRA `(.L_x_2048) ;  /* 0x0000000000308947 */ /* 0x000fea0003800000 */
[----:B------:R-:W-:Y:S01]  /*1d40*/  ULDC.64 UR12, c[0x0][0x270] ;  /* 0x00009c00000c7ab9 */ /* 0x000fe20000000a00 */
[----:B------:R-:W-:Y:S01]  /*1d50*/  MOV R9, R27 ;  /* 0x0000001b00097202 */ /* 0x000fe20000000f00 */
[----:B------:R-:W-:Y:S01]  /*1d60*/  IMAD R15, R3, UR12, RZ ;  /* 0x0000000c030f7c24 */ /* 0x000fe2000f8e02ff */
[----:B------:R-:W-:Y:S01]  /*1d70*/  F2FP.BF16.F32.PACK_AB R11, R11, R17 ;  /* 0x000000110b0b723e */ /* 0x000fe200000010ff */
[----:B------:R-:W-:Y:S02]  /*1d80*/  IMAD.MOV.U32 R8, RZ, RZ, R24 ;  /* 0x000000ffff087224 */ /* 0x000fe400078e0018 */
[C---:B------:R-:W-:Y:S02]  /*1d90*/  IMAD R15, R2.reuse, UR13, R15 ;  /* 0x0000000d020f7c24 */ /* 0x040fe4000f8e020f */
[----:B------:R-:W-:Y:S01]  /*1da0*/  IMAD.WIDE.U32 R8, R2, UR12, R8 ;  /* 0x0000000c02087c25 */ /* 0x000fe2000f8e0008 */
[----:B------:R-:W-:-:S04]  /*1db0*/  ULDC.64 UR12, c[0x0][0x210] ;  /* 0x00008400000c7ab9 */ /* 0x000fc80000000a00 */
[----:B------:R-:W-:Y:S02]  /*1dc0*/  IADD3 R15, R9, R15, RZ ;  /* 0x0000000f090f7210 */ /* 0x000fe40007ffe0ff */
[----:B------:R-:W-:-:S04]  /*1dd0*/  LEA R14, P5, R8, UR12, 0x1 ;  /* 0x0000000c080e7c11 */ /* 0x000fc8000f8a08ff */
[----:B------:R-:W-:-:S05]  /*1de0*/  LEA.HI.X R15, R8, UR13, R15, 0x1, P5 ;  /* 0x0000000d080f7c11 */ /* 0x000fca000a8f0c0f */
[----:B------:R0:W-:Y:S04]  /*1df0*/  STG.E desc[UR8][R14.64], R11 ;  /* 0x0000000b0e007986 */ /* 0x0001e8000c101908 */
.L_x_2048:
[----:B------:R-:W-:Y:S05]  /*1e00*/  BSYNC B0 ;  /* 0x0000000000007941 */ /* 0x000fea0003800000 */
.L_x_2047:
        /* <DEDUP_REMOVED lines=11> */
.L_x_2049:
[----:B------:R-:W-:Y:S04]  /*1ec0*/  BSSY B0, `(.L_x_2050) ;  /* 0x000000e000007945 */ /* 0x000fe80003800000 */
[----:B------:R-:W-:Y:S05]  /*1ed0*/  @!P2 BRA `(.L_x_2051) ;  /* 0x000000000030a947 */ /* 0x000fea0003800000 */
[----:B------:R-:W-:Y:S01]  /*1ee0*/  ULDC.64 UR12, c[0x0][0x270] ;  /* 0x00009c00000c7ab9 */ /* 0x000fe20000000a00 */
[----:B------:R-:W-:Y:S01]  /*1ef0*/  MOV R8, R24 ;  /* 0x0000001800087202 */ /* 0x000fe20000000f00 */
[----:B0-----:R-:W-:Y:S01]  /*1f00*/  IMAD R11, R7, UR12, RZ ;  /* 0x0000000c070b7c24 */ /* 0x001fe2000f8e02ff */
[----:B------:R-:W-:Y:S02]  /*1f10*/  MOV R9, R27 ;  /* 0x0000001b00097202 */ /* 0x000fe40000000f00 */
[----:B------:R-:W-:Y:S01]  /*1f20*/  F2FP.BF16.F32.PACK_AB R19, R19, R16 ;  /* 0x000000101313723e */ /* 0x000fe200000010ff */
[C---:B------:R-:W-:Y:S02]  /*1f30*/  IMAD R11, R4.reuse, UR13, R11 ;  /* 0x0000000d040b7c24 */ /* 0x040fe4000f8e020b */
[----:B------:R-:W-:Y:S01]  /*1f40*/  IMAD.WIDE.U32 R8, R4, UR12, R8 ;  /* 0x0000000c04087c25 */ /* 0x000fe2000f8e0008 */
[----:B------:R-:W-:-:S04]  /*1f50*/  ULDC.64 UR12, c[0x0][0x210] ;  /* 0x00008400000c7ab9 */ /* 0x000fc80000000a00 */
[----:B------:R-:W-:Y:S02]  /*1f60*/  IADD3 R11, R9, R11, RZ ;  /* 0x0000000b090b7210 */ /* 0x000fe40007ffe0ff */
[----:B------:R-:W-:-:S04]  /*1f70*/  LEA R14, P2, R8, UR12, 0x1 ;  /* 0x0000000c080e7c11 */ /* 0x000fc8000f8408ff */
[----:B------:R-:W-:-:S05]  /*1f80*/  LEA.HI.X R15, R8, UR13, R11, 0x1, P2 ;  /* 0x0000000d080f7c11 */ /* 0x000fca00090f0c0b */
[----:B------:R1:W-:Y:S04]  /*1f90*/  STG.E desc[UR8][R14.64], R19 ;  /* 0x000000130e007986 */ /* 0x0003e8000c101908 */
.L_x_2051:
[----:B------:R-:W-:Y:S05]  /*1fa0*/  BSYNC B0 ;  /* 0x0000000000007941 */ /* 0x000fea0003800000 */
.L_x_2050:
        /* <DEDUP_REMOVED lines=11> */
.L_x_2052:
[----:B------:R-:W-:Y:S04]  /*2060*/  BSSY B0, `(.L_x_2053) ;  /* 0x000000e000007945 */ /* 0x000fe80003800000 */
[----:B------:R-:W-:Y:S05]  /*2070*/  @P3 BRA `(.L_x_2054) ;  /* 0x0000000000303947 */ /* 0x000fea0003800000 */
[----:B------:R-:W-:Y:S01]  /*2080*/  ULDC.64 UR12, c[0x0][0x270] ;  /* 0x00009c00000c7ab9 */ /* 0x000fe20000000a00 */
[----:B------:R-:W-:Y:S01]  /*2090*/  MOV R8, R24 ;  /* 0x0000001800087202 */ /* 0x000fe20000000f00 */
[----:B------:R-:W-:Y:S01]  /*20a0*/  IMAD R23, R23, UR12, RZ ;  /* 0x0000000c17177c24 */ /* 0x000fe2000f8e02ff */
[----:B------:R-:W-:-:S03]  /*20b0*/  MOV R9, R27 ;  /* 0x0000001b00097202 */ /* 0x000fc60000000f00 */
[C---:B------:R-:W-:Y:S02]  /*20c0*/  IMAD R23, R20.reuse, UR13, R23 ;  /* 0x0000000d14177c24 */ /* 0x040fe4000f8e0217 */
[----:B------:R-:W-:Y:S01]  /*20d0*/  IMAD.WIDE.U32 R8, R20, UR12, R8 ;  /* 0x0000000c14087c25 */ /* 0x000fe2000f8e0008 */
[----:B------:R-:W-:Y:S02]  /*20e0*/  ULDC.64 UR12, c[0x0][0x210] ;  /* 0x00008400000c7ab9 */ /* 0x000fe40000000a00 */
[----:B01----:R-:W-:Y:S02]  /*20f0*/  LEA R14, P2, R8, UR12, 0x1 ;  /* 0x0000000c080e7c11 */ /* 0x003fe4000f8408ff */
[----:B------:R-:W-:Y:S02]  /*2100*/  IADD3 R23, R9, R23, RZ ;  /* 0x0000001709177210 */ /* 0x000fe40007ffe0ff */
[----:B------:R-:W-:Y:S02]  /*2110*/  F2FP.BF16.F32.PACK_AB R9, R18, R12 ;  /* 0x0000000c1209723e */ /* 0x000fe400000010ff */
[----:B------:R-:W-:-:S05]  /*2120*/  LEA.HI.X R15, R8, UR13, R23, 0x1, P2 ;  /* 0x0000000d080f7c11 */ /* 0x000fca00090f0c17 */
[----:B------:R2:W-:Y:S02]  /*2130*/  STG.E desc[UR8][R14.64], R9 ;  /* 0x000000090e007986 */ /* 0x0005e4000c101908 */
.L_x_2054:
[----:B------:R-:W-:Y:S05]  /*2140*/  BSYNC B0 ;  /* 0x0000000000007941 */ /* 0x000fea0003800000 */
.L_x_2053:
[----:B------:R-:W-:Y:S05]  /*2150*/  @!P4 BRA `(.L_x_2055) ;  /* 0x000000000028c947 */ /* 0x000fea0003800000 */
[----:B------:R-:W-:Y:S01]  /*2160*/  FMUL.FTZ R8, R10, -1.4426950216293334961 ;  /* 0xbfb8aa3b0a087820 */ /* 0x000fe20000410000 */
[----:B0-----:R-:W-:-:S05]  /*2170*/  FMUL.FTZ R11, R13, -1.4426950216293334961 ;  /* 0xbfb8aa3b0d0b7820 */ /* 0x001fca0000410000 */
[----:B------:R-:W2:Y:S08]  /*2180*/  MUFU.EX2 R8, R8 ;  /* 0x0000000800087308 */ /* 0x000eb00000000800 */
[----:B------:R-:W0:Y:S01]  /*2190*/  MUFU.EX2 R11, R11 ;  /* 0x0000000b000b7308 */ /* 0x000e220000000800 */
[----:B--2---:R-:W-:-:S07]  /*21a0*/  FADD.FTZ R9, R8, 1 ;  /* 0x3f80000008097421 */ /* 0x004fce0000010000 */
[----:B------:R-:W2:Y:S01]  /*21b0*/  MUFU.RCP R9, R9 ;  /* 0x0000000900097308 */ /* 0x000ea20000001000 */
[----:B0-----:R-:W-:-:S07]  /*21c0*/  FADD.FTZ R12, R11, 1 ;  /* 0x3f8000000b0c7421 */ /* 0x001fce0000010000 */
[----:B------:R-:W0:Y:S01]  /*21d0*/  MUFU.RCP R12, R12 ;  /* 0x0000000c000c7308 */ /* 0x000e220000001000 */
[----:B--2---:R-:W-:Y:S01]  /*21e0*/  FMUL.FTZ R10, R10, R9 ;  /* 0x000000090a0a7220 */ /* 0x004fe20000410000 */
[----:B0-----:R-:W-:-:S07]  /*21f0*/  FMUL.FTZ R13, R13, R12 ;  /* 0x0000000c0d0d7220 */ /* 0x001fce0000410000 */
.L_x_2055:
[----:B------:R-:W-:Y:S04]  /*2200*/  BSSY B0, `(.L_x_2056) ;  /* 0x000000e000007945 */ /* 0x000fe80003800000 */
[----:B------:R-:W-:Y:S05]  /*2210*/  @P1 BRA `(.L_x_2057) ;  /* 0x0000000000301947 */ /* 0x000fea0003800000 */
[----:B------:R-:W-:Y:S01]  /*2220*/  ULDC.64 UR12, c[0x0][0x270] ;  /* 0x00009c00000c7ab9 */ /* 0x000fe20000000a00 */
[----:B------:R-:W-:Y:S01]  /*2230*/  MOV R8, R24 ;  /* 0x0000001800087202 */ /* 0x000fe20000000f00 */
[----:B------:R-:W-:Y:S01]  /*2240*/  IMAD R28, R28, UR12, RZ ;  /* 0x0000000c1c1c7c24 */ /* 0x000fe2000f8e02ff */
[----:B--2---:R-:W-:Y:S02]  /*2250*/  MOV R9, R27 ;  /* 0x0000001b00097202 */ /* 0x004fe40000000f00 */
[----:B------:R-:W-:Y:S01]  /*2260*/  F2FP.BF16.F32.PACK_AB R13, R13, R10 ;  /* 0x0000000a0d0d723e */ /* 0x000fe200000010ff */
[----:B------:R-:W-:-:S04]  /*2270*/  IMAD.WIDE.U32 R8, R21, UR12, R8 ;  /* 0x0000000c15087c25 */ /* 0x000fc8000f8e0008 */
[----:B------:R-:W-:Y:S01]  /*2280*/  IMAD R21, R21, UR13, R28 ;  /* 0x0000000d15157c24 */ /* 0x000fe2000f8e021c */
[----:B------:R-:W-:Y:S02]  /*2290*/  ULDC.64 UR12, c[0x0][0x210] ;  /* 0x00008400000c7ab9 */ /* 0x000fe40000000a00 */
[----:B01----:R-:W-:Y:S02]  /*22a0*/  LEA R14, P1, R8, UR12, 0x1 ;  /* 0x0000000c080e7c11 */ /* 0x003fe4000f8208ff */
[----:B------:R-:W-:-:S04]  /*22b0*/  IADD3 R21, R9, R21, RZ ;  /* 0x0000001509157210 */ /* 0x000fc80007ffe0ff */
[----:B------:R-:W-:-:S05]  /*22c0*/  LEA.HI.X R15, R8, UR13, R21, 0x1, P1 ;  /* 0x0000000d080f7c11 */ /* 0x000fca00088f0c15 */
[----:B------:R3:W-:Y:S02]  /*22d0*/  STG.E desc[UR8][R14.64], R13 ;  /* 0x0000000d0e007986 */ /* 0x0007e4000c101908 */
.L_x_2057:
[----:B------:R-:W-:Y:S05]  /*22e0*/  BSYNC B0 ;  /* 0x0000000000007941 */ /* 0x000fea0003800000 */
.L_x_2056:
[----:B------:R-:W4:Y:S01]  /*22f0*/  LDC R8, c[0x0][0x10] ;  /* 0x00000400ff087b82 */ /* 0x000f220000000800 */
[----:B------:R-:W-:Y:S02]  /*2300*/  IADD3 R6, R6, 0x1, RZ ;  /* 0x0000000106067810 */ /* 0x000fe40007ffe0ff */
[----:B----4-:R-:W-:-:S04]  /*2310*/  IADD3 R5, R8, R5, RZ ;  /* 0x0000000508057210 */ /* 0x010fc80007ffe0ff */
[----:B------:R-:W-:-:S13]  /*2320*/  ISETP.GE.AND P1, PT, R5, UR4, PT ;  /* 0x0000000405007c0c */ /* 0x000fda000bf26270 */
[----:B------:R-:W-:Y:S05]  /*2330*/  @!P1 BRA `(.L_x_2058) ;  /* 0xffffffdc00a09947 */ /* 0x000fea000383ffff */
[----:B------:R-:W-:Y:S05]  /*2340*/  EXIT ;  /* 0x000000000000794d */ /* 0x000fea0003800000 */
.L_x_2059:
        /* <DEDUP_REMOVED lines=11> */
.L_x_3315:


//--------------------- .text._Z35group_norm_nhwc_fwd_one_pass_kernelI11Bf16IOFp32WLi256ELi14ELi224EEv26Group_norm_nhwc_fwd_params --------------------------
	.section	.text._Z35group_norm_nhwc_fwd_one_pass_kernelI11Bf16IOFp32WLi256ELi14ELi224EEv26Group_norm_nhwc_fwd_params,"ax",@progbits
	.align	128
        .global         _Z35group_norm_nhwc_fwd_one_pass_kernelI11Bf16IOFp32WLi256ELi14ELi224EEv26Group_norm_nhwc_fwd_params
        .type           _Z35group_norm_nhwc_fwd_one_pass_kernelI11Bf16IOFp32WLi256ELi14ELi224EEv26Group_norm_nhwc_fwd_params,@function
        .size           _Z35group_norm_nhwc_fwd_one_pass_kernelI11Bf16IOFp32WLi256ELi14ELi224EEv26Group_norm_nhwc_fwd_params,(.L_x_3316 - _Z35group_norm_nhwc_fwd_one_pass_kernelI11Bf16IOFp32WLi256ELi14ELi224EEv26Group_norm_nhwc_fwd_params)
        .other          _Z35group_norm_nhwc_fwd_one_pass_kernelI11Bf16IOFp32WLi256ELi14ELi224EEv26Group_norm_nhwc_fwd_params,@"STO_CUDA_ENTRY STV_DEFAULT"
_Z35group_norm_nhwc_fwd_one_pass_kernelI11Bf16IOFp32WLi256ELi14ELi224EEv26Group_norm_nhwc_fwd_params:
.text._Z35group_norm_nhwc_fwd_one_pass_kernelI11Bf16IOFp32WLi256ELi14ELi224EEv26Group_norm_nhwc_fwd_params:
[----:B------:R-:W-:Y:S08]  /*0000*/  LDC R1, c[0x0][0x28] ;  /* 0x00000a00ff017b82 */ /* 0x000ff00000000800 */
[----:B------:R-:W0:Y:S01]  /*0010*/  S2UR UR6, SR_CTAID.Y ;  /* 0x00000000000679c3 */ /* 0x000e220000002600 */
[----:B------:R-:W-:Y:S01]  /*0020*/  ULDC UR5, c[0x0][0x288] ;  /* 0x0000a20000057ab9 */ /* 0x000fe20000000800 */
[----:B------:R-:W-:Y:S01]  /*0030*/  ULDC UR4, c[0x0][0x258] ;  /* 0x0000960000047ab9 */ /* 0x000fe20000000800 */
[----:B------:R-:W1:Y:S01]  /*0040*/  S2R R0, SR_TID.X ;  /* 0x0000000000007919 */ /* 0x000e620000002100 */
[----:B------:R-:W-:Y:S01]  /*0050*/  UIMAD UR5, UR5, UR4, URZ ;  /* 0x00000004050572a4 */ /* 0x000fe2000f8e023f */
[----:B0-----:R-:W-:-:S05]  /*0060*/  MOV R2, UR6 ;  /* 0x0000000600027c02 */ /* 0x001fca0008000f00 */
[----:B------:R-:W-:-:S13]  /*0070*/  ISETP.GE.AND P0, PT, R2, UR5, PT ;  /* 0x0000000502007c0c */ /* 0x000fda000bf06270 */
[----:B-1----:R-:W-:Y:S05]  /*0080*/  @P0 EXIT ;  /* 0x000000000000094d */ /* 0x002fea0003800000 */
[----:B------:R-:W0:Y:S01]  /*0090*/  S2UR UR10, SR_CTAID.X ;  /* 0x00000000000a79c3 */ /* 0x000e220000002500 */
[----:B------:R-:W-:Y:S01]  /*00a0*/  IMAD.WIDE.U32 R4, R0, 0x24924925, RZ ;  /* 0x2492492500047825 */ /* 0x000fe200078e00ff */
[----:B------:R-:W-:Y:S01]  /*00b0*/  SHF.R.S32.HI R15, RZ, 0x1f, R0 ;  /* 0x0000001fff0f7819 */ /* 0x000fe20000011400 */
[----:B------:R-:W-:Y:S01]  /*00c0*/  UMOV UR4, 0x400 ;  /* 0x0000040000047882 */ /* 0x000fe20000000000 */
[----:B------:R-:W-:Y:S01]  /*00d0*/  R2UR UR11, R2 ;  /* 0x00000000020b72ca */ /* 0x000fe200000e0000 */
[----:B------:R-:W-:Y:S01]  /*00e0*/  ULDC.64 UR8, c[0x0][0x278] ;  /* 0x00009e0000087ab9 */ /* 0x000fe20000000a00 */
[-C--:B------:R-:W-:Y:S01]  /*00f0*/  IADD3 R3, -R5, R0.reuse, RZ ;  /* 0x0000000005037210 */ /* 0x080fe20007ffe1ff */
[----:B------:R-:W-:Y:S01]  /*0100*/  ULDC UR12, c[0x0][0x10] ;  /* 0x00000400000c7ab9 */ /* 0x000fe20000000800 */
[----:B------:R-:W0:Y:S01]  /*0110*/  LDC R6, c[0x0][0x294] ;  /* 0x0000a500ff067b82 */ /* 0x000e220000000800 */
[----:B------:R-:W-:Y:S01]  /*0120*/  LEA.HI R15, R15, R0, RZ, 0x5 ;  /* 0x000000000f0f7211 */ /* 0x000fe200078f28ff */
[----:B------:R-:W-:Y:S01]  /*0130*/  ULDC.U8 UR13, c[0x0][0x28c] ;  /* 0x0000a300000d7ab9 */ /* 0x000fe20000000000 */
[----:B------:R-:W-:-:S02]  /*0140*/  LEA.HI R3, R3, R5, RZ, 0x1f ;  /* 0x0000000503037211 */ /* 0x000fc400078ff8ff */
[----:B------:R-:W-:Y:S02]  /*0150*/  ISETP.GE.U32.AND P4, PT, R0, 0xe0, PT ;  /* 0x000000e00000780c */ /* 0x000fe40003f86070 */
[----:B------:R-:W-:Y:S01]  /*0160*/  SHF.R.U32.HI R13, RZ, 0x2, R3 ;  /* 0x00000002ff0d7819 */ /* 0x000fe20000011603 */
[----:B------:R-:W1:Y:S01]  /*0170*/  S2UR UR6, SR_CgaCtaId ;  /* 0x00000000000679c3 */ /* 0x000e620000008800 */
[----:B------:R-:W2:Y:S01]  /*0180*/  S2R R3, SR_LANEID ;  /* 0x0000000000037919 */ /* 0x000ea20000000000 */
[----:B------:R-:W-:Y:S02]  /*0190*/  SHF.R.S32.HI R15, RZ, 0x5, R15 ;  /* 0x00000005ff0f7819 */ /* 0x000fe4000001140f */
[----:B------:R-:W-:-:S05]  /*01a0*/  IMAD R8, R13, -0x7, R0 ;  /* 0xfffffff90d087824 */ /* 0x000fca00078e0200 */
[----:B------:R-:W-:Y:S01]  /*01b0*/  SHF.L.U32 R8, R8, 0x1, RZ ;  /* 0x0000000108087819 */ /* 0x000fe200000006ff */
[----:B0-----:R-:W-:-:S05]  /*01c0*/  IMAD R29, R6, UR10, R13 ;  /* 0x0000000a061d7c24 */ /* 0x001fca000f8e020d */
[C---:B------:R-:W-:Y:S02]  /*01d0*/  IADD3 R4, R29.reuse, 0x20, RZ ;  /* 0x000000201d047810 */ /* 0x040fe40007ffe0ff */
[C---:B------:R-:W-:Y:S01]  /*01e0*/  IADD3 R5, R29.reuse, 0x40, RZ ;  /* 0x000000401d057810 */ /* 0x040fe20007ffe0ff */
[----:B-1----:R-:W-:Y:S01]  /*01f0*/  ULEA UR4, UR6, UR4, 0x18 ;  /* 0x0000000406047291 */ /* 0x002fe2000f8ec03f */
[C---:B------:R-:W-:Y:S02]  /*0200*/  IADD3 R6, R29.reuse, 0x60, RZ ;  /* 0x000000601d067810 */ /* 0x040fe40007ffe0ff */
[----:B------:R-:W-:Y:S02]  /*0210*/  ISETP.LT.U32.AND P1, PT, R29, UR8, PT ;  /* 0x000000081d007c0c */ /* 0x000fe4000bf21070 */
[----:B------:R-:W-:Y:S02]  /*0220*/  SHF.R.S32.HI R7, RZ, 0x1f, R29 ;  /* 0x0000001fff077819 */ /* 0x000fe4000001141d */
[----:B------:R-:W-:-:S02]  /*0230*/  ISETP.LT.U32.AND P2, PT, R4, UR8, PT ;  /* 0x0000000804007c0c */ /* 0x000fc4000bf41070 */
[----:B------:R-:W-:Y:S02]  /*0240*/  ISETP.LT.U32.AND P3, PT, R5, UR8, PT ;  /* 0x0000000805007c0c */ /* 0x000fe4000bf61070 */
[----:B------:R-:W-:Y:S02]  /*0250*/  SHF.R.S32.HI R9, RZ, 0x1f, R4 ;  /* 0x0000001fff097819 */ /* 0x000fe40000011404 */
[----:B------:R-:W-:Y:S02]  /*0260*/  SHF.R.S32.HI R11, RZ, 0x1f, R5 ;  /* 0x0000001fff0b7819 */ /* 0x000fe40000011405 */
[----:B------:R-:W-:Y:S02]  /*0270*/  ISETP.LT.U32.AND P0, PT, R6, UR8, PT ;  /* 0x0000000806007c0c */ /* 0x000fe4000bf01070 */
[----:B------:R-:W-:Y:S02]  /*0280*/  SHF.R.S32.HI R25, RZ, 0x1f, R6 ;  /* 0x0000001fff197819 */ /* 0x000fe40000011406 */
[----:B------:R-:W-:-:S02]  /*0290*/  IADD3 R10, R29, 0xe0, RZ ;  /* 0x000000e01d0a7810 */ /* 0x000fc40007ffe0ff */
[----:B------:R-:W-:Y:S02]  /*02a0*/  ISETP.LT.AND.EX P1, PT, R7, UR9, !P4, P1 ;  /* 0x0000000907007c0c */ /* 0x000fe4000e721310 */
[----:B------:R-:W-:Y:S02]  /*02b0*/  ISETP.LT.AND.EX P2, PT, R9, UR9, !P4, P2 ;  /* 0x0000000909007c0c */ /* 0x000fe4000e741320 */
[----:B------:R-:W-:Y:S02]  /*02c0*/  ISETP.LT.AND.EX P3, PT, R11, UR9, !P4, P3 ;  /* 0x000000090b007c0c */ /* 0x000fe4000e761330 */
[----:B------:R-:W-:Y:S01]  /*02d0*/  ISETP.LT.AND.EX P4, PT, R25, UR9, !P4, P0 ;  /* 0x0000000919007c0c */ /* 0x000fe2000e781300 */
[----:B------:R-:W-:Y:S01]  /*02e0*/  ULDC.64 UR8, c[0x0][0x208] ;  /* 0x0000820000087ab9 */ /* 0x000fe20000000a00 */
[----:B------:R-:W-:Y:S01]  /*02f0*/  LEA R24, R15, UR4, 0x3 ;  /* 0x000000040f187c11 */ /* 0x000fe2000f8e18ff */
[----:B--2---:R-:W-:-:S10]  /*0300*/  UMOV UR4, URZ ;  /* 0x0000003f00047c82 */ /* 0x004fd40008000000 */
.L_x_2096:
[----:B0-----:R-:W0:Y:S01]  /*0310*/  LDC R18, c[0x0][0x288] ;  /* 0x0000a200ff127b82 */ /* 0x001e220000000800 */
[----:B------:R-:W-:-:S07]  /*0320*/  ULDC.64 UR6, c[0x0][0x280] ;  /* 0x0000a00000067ab9 */ /* 0x000fce0000000a00 */
[----:B-1----:R-:W1:Y:S08]  /*0330*/  LDC R26, c[0x0][0x294] ;  /* 0x0000a500ff1a7b82 */ /* 0x002e700000000800 */
[----:B------:R-:W2:Y:S01]  /*0340*/  @P1 LDC.64 R20, c[0x0][0x220] ;  /* 0x00008800ff141b82 */ /* 0x000ea20000000a00 */
[----:B0-----:R-:W-:-:S07]  /*0350*/  IABS R15, R18 ;  /* 0x00000012000f7213 */ /* 0x001fce0000000000 */
[----:B------:R-:W0:Y:S01]  /*0360*/  @P2 LDC.64 R38, c[0x0][0x220] ;  /* 0x00008800ff262b82 */ /* 0x000e220000000a00 */
[----:B------:R-:W3:Y:S07]  /*0370*/  I2F.RP R14, R15 ;  /* 0x0000000f000e7306 */ /* 0x000eee0000209400 */
[----:B------:R-:W4:Y:S01]  /*0380*/  @P3 LDC.64 R36, c[0x0][0x220] ;  /* 0x00008800ff243b82 */ /* 0x000f220000000a00 */
[----:B---3--:R-:W3:Y:S02]  /*0390*/  MUFU.RCP R14, R14 ;  /* 0x0000000e000e7308 */ /* 0x008ee40000001000 */
[----:B---3--:R-:W-:-:S06]  /*03a0*/  IADD3 R12, R14, 0xffffffe, RZ ;  /* 0x0ffffffe0e0c7810 */ /* 0x008fcc0007ffe0ff */
[----:B------:R3:W5:Y:S02]  /*03b0*/  F2I.FTZ.U32.TRUNC.NTZ R13, R12 ;  /* 0x0000000c000d7305 */ /* 0x000764000021f000 */
[----:B---3--:R-:W-:Y:S01]  /*03c0*/  HFMA2.MMA R12, -RZ, RZ, 0, 0 ;  /* 0x00000000ff0c7435 */ /* 0x008fe200000001ff */
[----:B-----5:R-:W-:-:S05]  /*03d0*/  IADD3 R16, RZ, -R13, RZ ;  /* 0x8000000dff107210 */ /* 0x020fca0007ffe0ff */
[----:B------:R-:W-:Y:S01]  /*03e0*/  IMAD R17, R16, R15, RZ ;  /* 0x0000000f10117224 */ /* 0x000fe200078e02ff */
[----:B------:R-:W-:-:S03]  /*03f0*/  IABS R16, UR11 ;  /* 0x0000000b00107c13 */ /* 0x000fc60008000000 */
[----:B------:R-:W-:Y:S01]  /*0400*/  IMAD.HI.U32 R13, R13, R17, R12 ;  /* 0x000000110d0d7227 */ /* 0x000fe200078e000c */
[----:B------:R-:W-:-:S04]  /*0410*/  LOP3.LUT R12, R18, UR11, RZ, 0x3c, !PT ;  /* 0x0000000b120c7c12 */ /* 0x000fc8000f8e3cff */
[----:B------:R-:W-:Y:S01]  /*0420*/  ISETP.GE.AND P5, PT, R12, RZ, PT ;  /* 0x000000ff0c00720c */ /* 0x000fe20003fa6270 */
[----:B------:R-:W-:-:S05]  /*0430*/  IMAD.HI.U32 R13, R13, R16, RZ ;  /* 0x000000100d0d7227 */ /* 0x000fca00078e00ff */
[----:B------:R-:W-:-:S05]  /*0440*/  IADD3 R14, -R13, RZ, RZ ;  /* 0x000000ff0d0e7210 */ /* 0x000fca0007ffe1ff */
[C---:B------:R-:W-:Y:S02]  /*0450*/  IMAD R14, R15.reuse, R14, R16 ;  /* 0x0000000e0f0e7224 */ /* 0x040fe400078e0210 */
[----:B------:R-:W3:Y:S03]  /*0460*/  @P1 LDC.64 R16, c[0x0][0x270] ;  /* 0x00009c00ff101b82 */ /* 0x000ee60000000a00 */
[----:B------:R-:W-:-:S13]  /*0470*/  ISETP.GT.U32.AND P6, PT, R15, R14, PT ;  /* 0x0000000e0f00720c */ /* 0x000fda0003fc4070 */
[-C--:B------:R-:W-:Y:S02]  /*0480*/  @!P6 IADD3 R14, R14, -R15.reuse, RZ ;  /* 0x8000000f0e0ee210 */ /* 0x080fe40007ffe0ff */
[----:B------:R-:W-:Y:S02]  /*0490*/  @!P6 IADD3 R13, R13, 0x1, RZ ;  /* 0x000000010d0de810 */ /* 0x000fe40007ffe0ff */
[----:B------:R-:W-:Y:S02]  /*04a0*/  ISETP.GE.U32.AND P0, PT, R14, R15, PT ;  /* 0x0000000f0e00720c */ /* 0x000fe40003f06070 */
[----:B------:R-:W-:Y:S02]  /*04b0*/  ISETP.NE.AND P6, PT, R18, RZ, PT ;  /* 0x000000ff1200720c */ /* 0x000fe40003fc5270 */
[----:B------:R-:W-:-:S09]  /*04c0*/  SHF.R.S32.HI R14, RZ, 0x1f, R8 ;  /* 0x0000001fff0e7819 */ /* 0x000fd20000011408 */
[----:B------:R-:W-:-:S04]  /*04d0*/  @P0 IADD3 R13, R13, 0x1, RZ ;  /* 0x000000010d0d0810 */ /* 0x000fc80007ffe0ff */
[----:B------:R-:W-:Y:S01]  /*04e0*/  MOV R19, R13 ;  /* 0x0000000d00137202 */ /* 0x000fe20000000f00 */
[----:B------:R-:W-:-:S03]  /*04f0*/  IMAD.WIDE.U32 R12, R0, 0x24924925, RZ ;  /* 0x24924925000c7825 */ /* 0x000fc600078e00ff */
[----:B------:R-:W-:Y:S02]  /*0500*/  @!P5 IADD3 R19, -R19, RZ, RZ ;  /* 0x000000ff1313d210 */ /* 0x000fe40007ffe1ff */
[----:B------:R-:W-:Y:S02]  /*0510*/  @!P6 LOP3.LUT R19, RZ, R18, RZ, 0x33, !PT ;  /* 0x00000012ff13e212 */ /* 0x000fe400078e33ff */
[----:B------:R-:W-:Y:S02]  /*0520*/  IADD3 R15, -R13, R0, RZ ;  /* 0x000000000d0f7210 */ /* 0x000fe40007ffe1ff */
[----:B------:R-:W-:Y:S02]  /*0530*/  IADD3 R27, -R19, RZ, RZ ;  /* 0x000000ff131b7210 */ /* 0x000fe40007ffe1ff */
[----:B------:R-:W-:Y:S02]  /*0540*/  LEA.HI R13, R15, R13, RZ, 0x1f ;  /* 0x0000000d0f0d7211 */ /* 0x000fe400078ff8ff */
[----:B------:R-:W-:Y:S01]  /*0550*/  SHF.R.S32.HI R12, RZ, 0x1f, R19 ;  /* 0x0000001fff0c7819 */ /* 0x000fe20000011413 */
[----:B------:R-:W-:Y:S01]  /*0560*/  IMAD R27, R18, R27, UR11 ;  /* 0x0000000b121b7e24 */ /* 0x000fe2000f8e021b */
[----:B------:R-:W-:Y:S01]  /*0570*/  SHF.R.U32.HI R13, RZ, 0x2, R13 ;  /* 0x00000002ff0d7819 */ /* 0x000fe2000001160d */
[----:B---3--:R-:W-:-:S02]  /*0580*/  @P1 IMAD R18, R7, R16, RZ ;  /* 0x0000001007121224 */ /* 0x008fc400078e02ff */
[----:B------:R-:W-:Y:S02]  /*0590*/  IMAD R27, R27, 0xe, RZ ;  /* 0x0000000e1b1b7824 */ /* 0x000fe400078e02ff */
[----:B------:R-:W-:Y:S02]  /*05a0*/  IMAD R12, R12, UR6, RZ ;  /* 0x000000060c0c7c24 */ /* 0x000fe4000f8e02ff */
[----:B-1----:R-:W-:Y:S01]  /*05b0*/  IMAD R26, R26, UR10, R13 ;  /* 0x0000000a1a1a7c24 */ /* 0x002fe2000f8e020d */
[----:B------:R-:W-:Y:S01]  /*05c0*/  IADD3 R40, P0, R8, R27, RZ ;  /* 0x0000001b08287210 */ /* 0x000fe20007f1e0ff */
[----:B------:R-:W-:Y:S02]  /*05d0*/  IMAD R43, R19, UR7, R12 ;  /* 0x00000007132b7c24 */ /* 0x000fe4000f8e020c */
[----:B------:R-:W1:Y:S01]  /*05e0*/  @P3 LDC.64 R12, c[0x0][0x270] ;  /* 0x00009c00ff0c3b82 */ /* 0x000e620000000a00 */
[----:B------:R-:W-:Y:S02]  /*05f0*/  LEA.HI.X.SX32 R41, R27, R14, 0x1, P0 ;  /* 0x0000000e1b297211 */ /* 0x000fe400000f0eff */
[----:B------:R-:W-:Y:S01]  /*0600*/  IADD3 R35, R26, 0x80, RZ ;  /* 0x000000801a237810 */ /* 0x000fe20007ffe0ff */
[----:B------:R-:W-:Y:S01]  /*0610*/  IMAD.WIDE.U32 R40, R19, UR6, R40 ;  /* 0x0000000613287c25 */ /* 0x000fe2000f8e0028 */
[----:B------:R-:W-:-:S03]  /*0620*/  ULDC.64 UR6, c[0x0][0x278] ;  /* 0x00009e0000067ab9 */ /* 0x000fc60000000a00 */
[----:B------:R-:W3:Y:S01]  /*0630*/  @P2 LDC.64 R14, c[0x0][0x270] ;  /* 0x00009c00ff0e2b82 */ /* 0x000ee20000000a00 */
[----:B------:R-:W-:Y:S01]  /*0640*/  ISETP.GE.U32.AND P5, PT, R35, UR6, PT ;  /* 0x0000000623007c0c */ /* 0x000fe2000bfa6070 */
[----:B------:R-:W-:Y:S01]  /*0650*/  @P1 IMAD R19, R29, R17, R18 ;  /* 0x000000111d131224 */ /* 0x000fe200078e0212 */
[----:B------:R-:W-:Y:S02]  /*0660*/  SHF.R.S32.HI R45, RZ, 0x1f, R35 ;  /* 0x0000001fff2d7819 */ /* 0x000fe40000011423 */
[----:B------:R-:W-:Y:S02]  /*0670*/  IADD3 R43, R41, R43, RZ ;  /* 0x0000002b292b7210 */ /* 0x000fe40007ffe0ff */
[----:B------:R-:W-:Y:S02]  /*0680*/  @P1 MOV R42, R40 ;  /* 0x00000028002a1202 */ /* 0x000fe40000000f00 */
[----:B------:R-:W-:Y:S02]  /*0690*/  ISETP.GE.AND.EX P5, PT, R45, UR7, PT, P5 ;  /* 0x000000072d007c0c */ /* 0x000fe4000bfa6350 */
[----:B------:R-:W-:Y:S01]  /*06a0*/  @P3 MOV R23, R43 ;  /* 0x0000002b00173202 */ /* 0x000fe20000000f00 */
[----:B------:R-:W-:Y:S01]  /*06b0*/  @P1 IMAD.WIDE.U32 R16, R29, R16, R42 ;  /* 0x000000101d101225 */ /* 0x000fe200078e002a */
[----:B------:R-:W-:-:S02]  /*06c0*/  ISETP.LT.U32.AND P5, PT, R0, 0xe0, !P5 ;  /* 0x000000e00000780c */ /* 0x000fc40006fa1070 */
[----:B------:R-:W-:Y:S01]  /*06d0*/  IADD3 R29, R26, 0xa0, RZ ;  /* 0x000000a01a1d7810 */ /* 0x000fe20007ffe0ff */
[----:B-1----:R-:W-:Y:S01]  /*06e0*/  @P3 IMAD R22, R11, R12, RZ ;  /* 0x0000000c0b163224 */ /* 0x002fe200078e02ff */
[----:B------:R-:W-:Y:S02]  /*06f0*/  @P1 IADD3 R17, R17, R19, RZ ;  /* 0x0000001311111210 */ /* 0x000fe40007ffe0ff */
[C---:B--2---:R-:W-:Y:S01]  /*0700*/  @P1 LEA R20, P0, R16.reuse, R20, 0x1 ;  /* 0x0000001410141211 */ /* 0x044fe200078008ff */
[----:B------:R-:W-:Y:S01]  /*0710*/  @P3 IMAD R47, R5, R13, R22 ;  /* 0x0000000d052f3224 */ /* 0x000fe200078e0216 */
[----:B------:R-:W-:Y:S02]  /*0720*/  @P2 MOV R19, R43 ;  /* 0x0000002b00132202 */ /* 0x000fe40000000f00 */
[----:B------:R-:W-:Y:S01]  /*0730*/  @P1 LEA.HI.X R21, R16, R21, R17, 0x1, P0 ;  /* 0x0000001510151211 */ /* 0x000fe200000f0c11 */
[----:B---3--:R-:W-:Y:S01]  /*0740*/  @P2 IMAD R18, R9, R14, RZ ;  /* 0x0000000e09122224 */ /* 0x008fe200078e02ff */
[----:B------:R-:W1:Y:S01]  /*0750*/  @P4 LDC.64 R16, c[0x0][0x270] ;  /* 0x00009c00ff104b82 */ /* 0x000e620000000a00 */
[----:B------:R-:W-:-:S02]  /*0760*/  ISETP.GE.U32.AND P0, PT, R29, UR6, PT ;  /* 0x000000061d007c0c */ /* 0x000fc4000bf06070 */
[C---:B------:R-:W-:Y:S01]  /*0770*/  @P2 IMAD R33, R4.reuse, R15, R18 ;  /* 0x0000000f04212224 */ /* 0x040fe200078e0212 */
[-C--:B------:R-:W-:Y:S02]  /*0780*/  @P2 MOV R18, R40.reuse ;  /* 0x0000002800122202 */ /* 0x080fe40000000f00 */
[----:B------:R-:W-:Y:S02]  /*0790*/  SHF.R.S32.HI R31, RZ, 0x1f, R29 ;  /* 0x0000001fff1f7819 */ /* 0x000fe4000001141d */
[----:B------:R-:W-:Y:S01]  /*07a0*/  @P3 MOV R22, R40 ;  /* 0x0000002800163202 */ /* 0x000fe20000000f00 */
[----:B------:R-:W-:Y:S01]  /*07b0*/  @P2 IMAD.WIDE.U32 R14, R4, R14, R18 ;  /* 0x0000000e040e2225 */ /* 0x000fe200078e0012 */
[----:B------:R-:W-:Y:S01]  /*07c0*/  ISETP.GE.AND.EX P0, PT, R31, UR7, PT, P0 ;  /* 0x000000071f007c0c */ /* 0x000fe2000bf06300 */
[----:B------:R-:W2:Y:S02]  /*07d0*/  @P5 LDC.64 R18, c[0x0][0x270] ;  /* 0x00009c00ff125b82 */ /* 0x000ea40000000a00 */
[----:B------:R-:W-:Y:S01]  /*07e0*/  @P3 IMAD.WIDE.U32 R12, R5, R12, R22 ;  /* 0x0000000c050c3225 */ /* 0x000fe200078e0016 */
[----:B------:R-:W-:-:S02]  /*07f0*/  ISETP.LT.U32.AND P0, PT, R0, 0xe0, !P0 ;  /* 0x000000e00000780c */ /* 0x000fc40004701070 */
[----:B------:R-:W-:Y:S02]  /*0800*/  @P2 IADD3 R15, R15, R33, RZ ;  /* 0x000000210f0f2210 */ /* 0x000fe40007ffe0ff */
[C---:B0-----:R-:W-:Y:S01]  /*0810*/  @P2 LEA R38, P6, R14.reuse, R38, 0x1 ;  /* 0x000000260e262211 */ /* 0x041fe200078c08ff */
[----:B------:R-:W0:Y:S01]  /*0820*/  @P4 LDC.64 R32, c[0x0][0x220] ;  /* 0x00008800ff204b82 */ /* 0x000e220000000a00 */
[----:B------:R-:W-:Y:S02]  /*0830*/  @P3 IADD3 R13, R13, R47, RZ ;  /* 0x0000002f0d0d3210 */ /* 0x000fe40007ffe0ff */
[----:B------:R-:W-:Y:S02]  /*0840*/  @P2 LEA.HI.X R39, R14, R39, R15, 0x1, P6 ;  /* 0x000000270e272211 */ /* 0x000fe400030f0c0f */
[C---:B----4-:R-:W-:Y:S01]  /*0850*/  @P3 LEA R36, P6, R12.reuse, R36, 0x1 ;  /* 0x000000240c243211 */ /* 0x050fe200078c08ff */
[----:B-1----:R-:W-:Y:S01]  /*0860*/  @P4 IMAD R22, R25, R16, RZ ;  /* 0x0000001019164224 */ /* 0x002fe200078e02ff */
[----:B------:R-:W-:Y:S01]  /*0870*/  @P4 MOV R23, R43 ;  /* 0x0000002b00174202 */ /* 0x000fe20000000f00 */
[----:B------:R-:W1:Y:S01]  /*0880*/  @P5 LDC.64 R14, c[0x0][0x220] ;  /* 0x00008800ff0e5b82 */ /* 0x000e620000000a00 */
[----:B------:R-:W-:-:S07]  /*0890*/  @P3 LEA.HI.X R37, R12, R37, R13, 0x1, P6 ;  /* 0x000000250c253211 */ /* 0x000fce00030f0c0d */
[----:B------:R-:W3:Y:S01]  /*08a0*/  @P0 LDC.64 R12, c[0x0][0x270] ;  /* 0x00009c00ff0c0b82 */ /* 0x000ee20000000a00 */
[----:B--2---:R-:W-:Y:S02]  /*08b0*/  @P5 IMAD R28, R45, R18, RZ ;  /* 0x000000122d1c5224 */ /* 0x004fe400078e02ff */
[----:B------:R-:W-:Y:S01]  /*08c0*/  @P4 IMAD R45, R6, R17, R22 ;  /* 0x00000011062d4224 */ /* 0x000fe200078e0216 */
[----:B------:R-:W-:Y:S01]  /*08d0*/  @P4 MOV R22, R40 ;  /* 0x0000002800164202 */ /* 0x000fe20000000f00 */
[----:B------:R-:W-:-:S04]  /*08e0*/  @P5 IMAD R47, R35, R19, R28 ;  /* 0x00000013232f5224 */ /* 0x000fc800078e021c */
[----:B------:R-:W-:Y:S01]  /*08f0*/  @P4 IMAD.WIDE.U32 R16, R6, R16, R22 ;  /* 0x0000001006104225 */ /* 0x000fe200078e0016 */
[----:B------:R-:W-:Y:S02]  /*0900*/  @P5 MOV R22, R40 ;  /* 0x0000002800165202 */ /* 0x000fe40000000f00 */
[----:B------:R-:W-:Y:S02]  /*0910*/  @P5 MOV R23, R43 ;  /* 0x0000002b00175202 */ /* 0x000fe40000000f00 */
[----:B------:R-:W-:Y:S02]  /*0920*/  @P4 IADD3 R17, R17, R45, RZ ;  /* 0x0000002d11114210 */ /* 0x000fe40007ffe0ff */
[----:B0-----:R-:W-:Y:S01]  /*0930*/  @P4 LEA R32, P6, R16, R32, 0x1 ;  /* 0x0000002010204211 */ /* 0x001fe200078c08ff */
[----:B------:R-:W-:Y:S01]  /*0940*/  @P5 IMAD.WIDE.U32 R18, R35, R18, R22 ;  /* 0x0000001223125225 */ /* 0x000fe200078e0016 */
[----:B------:R-:W-:Y:S01]  /*0950*/  IADD3 R45, R26, 0xc0, RZ ;  /* 0x000000c01a2d7810 */ /* 0x000fe20007ffe0ff */
[----:B------:R-:W0:Y:S01]  /*0960*/  @P0 LDC.64 R22, c[0x0][0x220] ;  /* 0x00008800ff160b82 */ /* 0x000e220000000a00 */
[----:B------:R-:W-:-:S02]  /*0970*/  @P4 LEA.HI.X R33, R16, R33, R17, 0x1, P6 ;  /* 0x0000002110214211 */ /* 0x000fc400030f0c11 */
[----:B------:R-:W-:Y:S01]  /*0980*/  @P5 IADD3 R16, R19, R47, RZ ;  /* 0x0000002f13105210 */ /* 0x000fe20007ffe0ff */
[----:B---3--:R-:W-:Y:S01]  /*0990*/  @P0 IMAD R28, R31, R12, RZ ;  /* 0x0000000c1f1c0224 */ /* 0x008fe200078e02ff */
[C---:B-1----:R-:W-:Y:S02]  /*09a0*/  @P5 LEA R14, P6, R18.reuse, R14, 0x1 ;  /* 0x0000000e120e5211 */ /* 0x042fe400078c08ff */
[----:B------:R-:W-:Y:S01]  /*09b0*/  @P0 MOV R17, R43 ;  /* 0x0000002b00110202 */ /* 0x000fe20000000f00 */
[----:B------:R-:W-:Y:S01]  /*09c0*/  @P0 IMAD R13, R29, R13, R28 ;  /* 0x0000000d1d0d0224 */ /* 0x000fe200078e021c */
[----:B------:R-:W-:Y:S01]  /*09d0*/  HFMA2.MMA R28, -RZ, RZ, 0, 0 ;  /* 0x00000000ff1c7435 */ /* 0x000fe200000001ff */
[----:B------:R-:W-:Y:S02]  /*09e0*/  @P5 LEA.HI.X R15, R18, R15, R16, 0x1, P6 ;  /* 0x0000000f120f5211 */ /* 0x000fe400030f0c10 */
[----:B------:R-:W-:Y:S02]  /*09f0*/  @P0 MOV R16, R40 ;  /* 0x0000002800100202 */ /* 0x000fe40000000f00 */
[----:B------:R-:W-:-:S03]  /*0a00*/  SHF.R.S32.HI R35, RZ, 0x1f, R45 ;  /* 0x0000001fff237819 */ /* 0x000fc6000001142d */
[----:B------:R-:W-:Y:S02]  /*0a10*/  @P0 IMAD.WIDE.U32 R16, R29, R12, R16 ;  /* 0x0000000c1d100225 */ /* 0x000fe400078e0010 */
[----:B------:R1:W2:Y:S01]  /*0a20*/  @P5 LDG.E R28, desc[UR8][R14.64] ;  /* 0x000000080e1c5981 */ /* 0x0002a2000c1e1900 */
[----:B------:R-:W-:Y:S01]  /*0a30*/  ISETP.GE.U32.AND P5, PT, R45, UR6, PT ;  /* 0x000000062d007c0c */ /* 0x000fe2000bfa6070 */
[----:B------:R-:W-:Y:S01]  /*0a40*/  HFMA2.MMA R29, -RZ, RZ, 0, 0 ;  /* 0x00000000ff1d7435 */ /* 0x000fe200000001ff */
[----:B------:R-:W-:Y:S02]  /*0a50*/  @P0 IADD3 R12, R17, R13, RZ ;  /* 0x0000000d110c0210 */ /* 0x000fe40007ffe0ff */
[C---:B0-----:R-:W-:Y:S02]  /*0a60*/  @P0 LEA R22, P6, R16.reuse, R22, 0x1 ;  /* 0x0000001610160211 */ /* 0x041fe400078c08ff */
[----:B------:R-:W-:Y:S02]  /*0a70*/  ISETP.GE.AND.EX P5, PT, R35, UR7, PT, P5 ;  /* 0x0000000723007c0c */ /* 0x000fe4000bfa6350 */
[----:B------:R-:W-:-:S02]  /*0a80*/  @P0 LEA.HI.X R23, R16, R23, R12, 0x1, P6 ;  /* 0x0000001710170211 */ /* 0x000fc400030f0c0c */
[----:B------:R-:W-:Y:S01]  /*0a90*/  SHF.R.S32.HI R47, RZ, 0x1f, R10 ;  /* 0x0000001fff2f7819 */ /* 0x000fe2000001140a */
[----:B------:R-:W3:Y:S01]  /*0aa0*/  @P2 LDG.E R29, desc[UR8][R38.64] ;  /* 0x00000008261d2981 */ /* 0x000ee2000c1e1900 */
[----:B------:R-:W-:Y:S02]  /*0ab0*/  ISETP.GE.U32.AND P6, PT, R10, UR6, PT ;  /* 0x000000060a007c0c */ /* 0x000fe4000bfc6070 */
[----:B------:R-:W-:Y:S02]  /*0ac0*/  ISETP.LT.U32.AND P5, PT, R0, 0xe0, !P5 ;  /* 0x000000e00000780c */ /* 0x000fe40006fa1070 */
[----:B------:R-:W-:-:S04]  /*0ad0*/  ISETP.GE.AND.EX P6, PT, R47, UR7, PT, P6 ;  /* 0x000000072f007c0c */ /* 0x000fc8000bfc6360 */
[----:B------:R-:W-:-:S07]  /*0ae0*/  ISETP.GT.U32.OR P6, PT, R0, 0xdf, P6 ;  /* 0x000000df0000780c */ /* 0x000fce00037c4470 */
[----:B-1----:R-:W0:Y:S08]  /*0af0*/  @P5 LDC.64 R14, c[0x0][0x270] ;  /* 0x00009c00ff0e5b82 */ /* 0x002e300000000a00 */
[----:B------:R-:W1:Y:S01]  /*0b00*/  @!P6 LDC.64 R16, c[0x0][0x270] ;  /* 0x00009c00ff10eb82 */ /* 0x000e620000000a00 */
[----:B------:R-:W-:Y:S02]  /*0b10*/  CS2R R30, SRZ ;  /* 0x00000000001e7805 */ /* 0x000fe4000001ff00 */
[----:B------:R-:W-:-:S04]  /*0b20*/  MOV R34, RZ ;  /* 0x000000ff00227202 */ /* 0x000fc80000000f00 */
[----:B------:R-:W4:Y:S01]  /*0b30*/  @P4 LDG.E R31, desc[UR8][R32.64] ;  /* 0x00000008201f4981 */ /* 0x000f22000c1e1900 */
[----:B------:R-:W5:Y:S03]  /*0b40*/  @P5 LDC.64 R18, c[0x0][0x220] ;  /* 0x00008800ff125b82 */ /* 0x000f660000000a00 */
[----:B------:R0:W2:Y:S04]  /*0b50*/  @P1 LDG.E R34, desc[UR8][R20.64] ;  /* 0x0000000814221981 */ /* 0x0000a8000c1e1900 */
[----:B------:R5:W2:Y:S01]  /*0b60*/  @P3 LDG.E R30, desc[UR8][R36.64] ;  /* 0x00000008241e3981 */ /* 0x000aa2000c1e1900 */
[----:B------:R-:W5:Y:S01]  /*0b70*/  @!P6 LDC.64 R12, c[0x0][0x220] ;  /* 0x00008800ff0ceb82 */ /* 0x000f620000000a00 */
[----:B0-----:R-:W-:Y:S01]  /*0b80*/  @P5 IMAD R44, R35, R14, RZ ;  /* 0x0000000e232c5224 */ /* 0x001fe200078e02ff */
[----:B------:R-:W-:Y:S01]  /*0b90*/  HFMA2.MMA R35, -RZ, RZ, 0, 0 ;  /* 0x00000000ff237435 */ /* 0x000fe200000001ff */
[----:B------:R-:W-:-:S02]  /*0ba0*/  @P5 MOV R20, R40 ;  /* 0x0000002800145202 */ /* 0x000fc40000000f00 */
[----:B------:R-:W-:Y:S01]  /*0bb0*/  @P5 MOV R21, R43 ;  /* 0x0000002b00155202 */ /* 0x000fe20000000f00 */
[----:B------:R-:W-:Y:S02]  /*0bc0*/  @P5 IMAD R39, R45, R15, R44 ;  /* 0x0000000f2d275224 */ /* 0x000fe400078e022c */
[----:B-1----:R-:W-:Y:S02]  /*0bd0*/  @!P6 IMAD R47, R47, R16, RZ ;  /* 0x000000102f2fe224 */ /* 0x002fe400078e02ff */
[----:B------:R-:W-:Y:S01]  /*0be0*/  @P5 IMAD.WIDE.U32 R14, R45, R14, R20 ;  /* 0x0000000e2d0e5225 */ /* 0x000fe200078e0014 */
[----:B------:R-:W-:Y:S01]  /*0bf0*/  @!P6 MOV R20, R40 ;  /* 0x000000280014e202 */ /* 0x000fe20000000f00 */
[----:B------:R-:W2:Y:S01]  /*0c00*/  @P0 LDG.E R35, desc[UR8][R22.64] ;  /* 0x0000000816230981 */ /* 0x000ea2000c1e1900 */
[----:B------:R-:W-:Y:S01]  /*0c10*/  @!P6 MOV R21, R43 ;  /* 0x0000002b0015e202 */ /* 0x000fe20000000f00 */
[----:B------:R-:W-:Y:S01]  /*0c20*/  @!P6 IMAD R47, R10, R17, R47 ;  /* 0x000000110a2fe224 */ /* 0x000fe200078e022f */
[----:B------:R-:W-:-:S02]  /*0c30*/  @P5 IADD3 R15, R15, R39, RZ ;  /* 0x000000270f0f5210 */ /* 0x000fc40007ffe0ff */
[----:B-----5:R-:W-:Y:S01]  /*0c40*/  @P5 LEA R18, P0, R14, R18, 0x1 ;  /* 0x000000120e125211 */ /* 0x020fe200078008ff */
[----:B------:R-:W-:Y:S01]  /*0c50*/  @!P6 IMAD.WIDE.U32 R16, R10, R16, R20 ;  /* 0x000000100a10e225 */ /* 0x000fe200078e0014 */
[----:B------:R-:W-:Y:S02]  /*0c60*/  CS2R R36, SRZ ;  /* 0x0000000000247805 */ /* 0x000fe4000001ff00 */
[----:B------:R-:W-:Y:S02]  /*0c70*/  @P5 LEA.HI.X R19, R14, R19, R15, 0x1, P0 ;  /* 0x000000130e135211 */ /* 0x000fe400000f0c0f */
[----:B------:R-:W-:Y:S02]  /*0c80*/  @!P6 IADD3 R14, R17, R47, RZ ;  /* 0x0000002f110ee210 */ /* 0x000fe40007ffe0ff */
[C---:B------:R-:W-:Y:S01]  /*0c90*/  @!P6 LEA R12, P0, R16.reuse, R12, 0x1 ;  /* 0x0000000c100ce211 */ /* 0x040fe200078008ff */
[----:B------:R-:W5:Y:S03]  /*0ca0*/  @P5 LDG.E R36, desc[UR8][R18.64] ;  /* 0x0000000812245981 */ /* 0x000f66000c1e1900 */
[----:B------:R-:W-:-:S05]  /*0cb0*/  @!P6 LEA.HI.X R13, R16, R13, R14, 0x1, P0 ;  /* 0x0000000d100de211 */ /* 0x000fca00000f0c0e */
[----:B------:R2:W5:Y:S01]  /*0cc0*/  @!P6 LDG.E R37, desc[UR8][R12.64] ;  /* 0x000000080c25e981 */ /* 0x000562000c1e1900 */
[C---:B------:R-:W-:Y:S02]  /*0cd0*/  ISETP.GT.AND P0, PT, R3.reuse, 0x1e, PT ;  /* 0x0000001e0300780c */ /* 0x040fe40003f04270 */
[----:B------:R-:W-:Y:S02]  /*0ce0*/  ISETP.NE.AND P6, PT, R3, RZ, PT ;  /* 0x000000ff0300720c */ /* 0x000fe40003fc5270 */
[----:B------:R-:W-:Y:S01]  /*0cf0*/  ISETP.NE.AND P5, PT, R0, RZ, PT ;  /* 0x000000ff0000720c */ /* 0x000fe20003fa5270 */
[----:B------:R-:W-:Y:S01]  /*0d00*/  BSSY B0, `(.L_x_2060) ;  /* 0x0000070000007945 */ /* 0x000fe20003800000 */
[----:B---3--:R-:W-:-:S04]  /*0d10*/  PRMT R14, R29, 0x7632, R14 ;  /* 0x000076321d0e7816 */ /* 0x008fc8000000000e */
[----:B------:R-:W-:Y:S02]  /*0d20*/  SHF.L.U32 R15, R14, 0x10, RZ ;  /* 0x000000100e0f7819 */ /* 0x000fe400000006ff */
[----:B------:R-:W-:-:S03]  /*0d30*/  SHF.L.U32 R14, R29, 0x10, RZ ;  /* 0x000000101d0e7819 */ /* 0x000fc600000006ff */
[----:B------:R-:W-:Y:S02]  /*0d40*/  FMUL.FTZ R17, R15, R15 ;  /* 0x0000000f0f117220 */ /* 0x000fe40000410000 */
[C---:B------:R-:W-:Y:S02]  /*0d50*/  FADD.FTZ R20, R14.reuse, R15 ;  /* 0x0000000f0e147221 */ /* 0x040fe40000010000 */
[--C-:B------:R-:W-:Y:S01]  /*0d60*/  FFMA.FTZ R14, R14, R14, R17.reuse ;  /* 0x0000000e0e0e7223 */ /* 0x100fe20000010011 */
[----:B----4-:R-:W-:Y:S02]  /*0d70*/  PRMT R17, R31, 0x7632, R17 ;  /* 0x000076321f117816 */ /* 0x010fe40000000011 */
[----:B--2---:R-:W-:Y:S02]  /*0d80*/  PRMT R12, R34, 0x7632, R12 ;  /* 0x00007632220c7816 */ /* 0x004fe4000000000c */
[----:B------:R-:W-:Y:S02]  /*0d90*/  SHF.L.U32 R32, R17, 0x10, RZ ;  /* 0x0000001011207819 */ /* 0x000fe400000006ff */
[----:B------:R-:W-:-:S02]  /*0da0*/  PRMT R16, R30, 0x7632, R16 ;  /* 0x000076321e107816 */ /* 0x000fc40000000010 */
[----:B------:R-:W-:Y:S02]  /*0db0*/  SHF.L.U32 R17, R34, 0x10, RZ ;  /* 0x0000001022117819 */ /* 0x000fe400000006ff */
[----:B------:R-:W-:Y:S02]  /*0dc0*/  SHF.L.U32 R18, R12, 0x10, RZ ;  /* 0x000000100c127819 */ /* 0x000fe400000006ff */
[----:B------:R-:W-:Y:S02]  /*0dd0*/  SHF.L.U32 R15, R30, 0x10, RZ ;  /* 0x000000101e0f7819 */ /* 0x000fe400000006ff */
[----:B------:R-:W-:Y:S01]  /*0de0*/  SHF.L.U32 R16, R16, 0x10, RZ ;  /* 0x0000001010107819 */ /* 0x000fe200000006ff */
[----:B------:R-:W-:Y:S01]  /*0df0*/  FADD.FTZ R19, R17, R18 ;  /* 0x0000001211137221 */ /* 0x000fe20000010000 */
[----:B------:R-:W-:Y:S01]  /*0e00*/  SHF.L.U32 R21, R31, 0x10, RZ ;  /* 0x000000101f157819 */ /* 0x000fe200000006ff */
[----:B------:R-:W-:Y:S02]  /*0e10*/  FMUL.FTZ R18, R18, R18 ;  /* 0x0000001212127220 */ /* 0x000fe40000410000 */
[----:B------:R-:W-:Y:S01]  /*0e20*/  FMUL.FTZ R22, R16, R16 ;  /* 0x0000001010167220 */ /* 0x000fe20000410000 */
[----:B------:R-:W-:Y:S01]  /*0e30*/  FADD.FTZ R12, R15, R16 ;  /* 0x000000100f0c7221 */ /* 0x000fe20000010000 */
[----:B------:R-:W-:Y:S01]  /*0e40*/  FMUL.FTZ R16, R32, R32 ;  /* 0x0000002020107220 */ /* 0x000fe20000410000 */
[----:B------:R-:W-:Y:S01]  /*0e50*/  FFMA.FTZ R18, R17, R17, R18 ;  /* 0x0000001111127223 */ /* 0x000fe20000010012 */
[----:B------:R-:W-:Y:S01]  /*0e60*/  FFMA.FTZ R13, R15, R15, R22 ;  /* 0x0000000f0f0d7223 */ /* 0x000fe20000010016 */
[C---:B------:R-:W-:Y:S01]  /*0e70*/  FADD.FTZ R15, R21.reuse, R32 ;  /* 0x00000020150f7221 */ /* 0x040fe20000010000 */
[----:B------:R-:W-:Y:S01]  /*0e80*/  FFMA.FTZ R16, R21, R21, R16 ;  /* 0x0000001515107223 */ /* 0x000fe20000010010 */
[----:B------:R-:W-:Y:S01]  /*0e90*/  FADD.FTZ R19, RZ, R19 ;  /* 0x00000013ff137221 */ /* 0x000fe20000010000 */
[----:B------:R-:W-:Y:S01]  /*0ea0*/  PRMT R21, R28, 0x7632, R21 ;  /* 0x000076321c157816 */ /* 0x000fe20000000015 */
[----:B------:R-:W-:-:S02]  /*0eb0*/  FADD.FTZ R17, RZ, R18 ;  /* 0x00000012ff117221 */ /* 0x000fc40000010000 */
[----:B------:R-:W-:Y:S01]  /*0ec0*/  FADD.FTZ R19, R19, R20 ;  /* 0x0000001413137221 */ /* 0x000fe20000010000 */
[----:B------:R-:W-:Y:S01]  /*0ed0*/  SHF.L.U32 R21, R21, 0x10, RZ ;  /* 0x0000001015157819 */ /* 0x000fe200000006ff */
[----:B------:R-:W-:Y:S01]  /*0ee0*/  FADD.FTZ R14, R17, R14 ;  /* 0x0000000e110e7221 */ /* 0x000fe20000010000 */
[----:B------:R-:W-:Y:S01]  /*0ef0*/  PRMT R22, R35, 0x7632, R22 ;  /* 0x0000763223167816 */ /* 0x000fe20000000016 */
[----:B------:R-:W-:Y:S01]  /*0f00*/  FADD.FTZ R12, R19, R12 ;  /* 0x0000000c130c7221 */ /* 0x000fe20000010000 */
[----:B------:R-:W-:Y:S01]  /*0f10*/  SHF.L.U32 R20, R28, 0x10, RZ ;  /* 0x000000101c147819 */ /* 0x000fe200000006ff */
[----:B------:R-:W-:Y:S01]  /*0f20*/  FMUL.FTZ R23, R21, R21 ;  /* 0x0000001515177220 */ /* 0x000fe20000410000 */
[----:B-----5:R-:W-:Y:S01]  /*0f30*/  PRMT R17, R36, 0x7632, R17 ;  /* 0x0000763224117816 */ /* 0x020fe20000000011 */
[----:B------:R-:W-:Y:S01]  /*0f40*/  FADD.FTZ R13, R14, R13 ;  /* 0x0000000d0e0d7221 */ /* 0x000fe20000010000 */
[----:B------:R-:W-:Y:S01]  /*0f50*/  SHF.L.U32 R33, R22, 0x10, RZ ;  /* 0x0000001016217819 */ /* 0x000fe200000006ff */
[----:B------:R-:W-:Y:S01]  /*0f60*/  FADD.FTZ R12, R12, R15 ;  /* 0x0000000f0c0c7221 */ /* 0x000fe20000010000 */
[----:B------:R-:W-:Y:S01]  /*0f70*/  SHF.L.U32 R22, R35, 0x10, RZ ;  /* 0x0000001023167819 */ /* 0x000fe200000006ff */
[C---:B------:R-:W-:Y:S01]  /*0f80*/  FADD.FTZ R21, R20.reuse, R21 ;  /* 0x0000001514157221 */ /* 0x040fe20000010000 */
[----:B------:R-:W-:Y:S01]  /*0f90*/  PRMT R15, R37, 0x7632, R15 ;  /* 0x00007632250f7816 */ /* 0x000fe2000000000f */
[----:B------:R-:W-:Y:S01]  /*0fa0*/  FFMA.FTZ R20, R20, R20, R23 ;  /* 0x0000001414147223 */ /* 0x000fe20000010017 */
[----:B------:R-:W-:Y:S01]  /*0fb0*/  SHF.L.U32 R17, R17, 0x10, RZ ;  /* 0x0000001011117819 */ /* 0x000fe200000006ff */
[----:B------:R-:W-:Y:S01]  /*0fc0*/  FMUL.FTZ R23, R33, R33 ;  /* 0x0000002121177220 */ /* 0x000fe20000410000 */
[----:B------:R-:W-:Y:S01]  /*0fd0*/  FADD.FTZ R13, R13, R16 ;  /* 0x000000100d0d7221 */ /* 0x000fe20000010000 */
[----:B------:R-:W-:Y:S01]  /*0fe0*/  SHF.L.U32 R14, R36, 0x10, RZ ;  /* 0x00000010240e7819 */ /* 0x000fe200000006ff */
[C---:B------:R-:W-:Y:S01]  /*0ff0*/  FADD.FTZ R33, R22.reuse, R33 ;  /* 0x0000002116217221 */ /* 0x040fe20000010000 */
[----:B------:R-:W-:Y:S01]  /*1000*/  SHF.L.U32 R19, R15, 0x10, RZ ;  /* 0x000000100f137819 */ /* 0x000fe200000006ff */
[----:B------:R-:W-:Y:S01]  /*1010*/  FMUL.FTZ R15, R17, R17 ;  /* 0x00000011110f7220 */ /* 0x000fe20000410000 */
[----:B------:R-:W-:Y:S01]  /*1020*/  FFMA.FTZ R22, R22, R22, R23 ;  /* 0x0000001616167223 */ /* 0x000fe20000010017 */
[----:B------:R-:W-:Y:S01]  /*1030*/  FADD.FTZ R12, R12, R21 ;  /* 0x000000150c0c7221 */ /* 0x000fe20000010000 */
[----:B------:R-:W-:Y:S01]  /*1040*/  FADD.FTZ R13, R13, R20 ;  /* 0x000000140d0d7221 */ /* 0x000fe20000010000 */
[----:B------:R-:W-:Y:S01]  /*1050*/  SHF.L.U32 R16, R37, 0x10, RZ ;  /* 0x0000001025107819 */ /* 0x000fe200000006ff */
[C---:B------:R-:W-:Y:S01]  /*1060*/  FADD.FTZ R17, R14.reuse, R17 ;  /* 0x000000110e117221 */ /* 0x040fe20000010000 */
[----:B------:R-:W-:Y:S01]  /*1070*/  FFMA.FTZ R14, R14, R14, R15 ;  /* 0x0000000e0e0e7223 */ /* 0x000fe2000001000f */
[----:B------:R-:W-:Y:S01]  /*1080*/  FMUL.FTZ R15, R19, R19 ;  /* 0x00000013130f7220 */ /* 0x000fe20000410000 */
[----:B------:R-:W-:Y:S01]  /*1090*/  FADD.FTZ R12, R12, R33 ;  /* 0x000000210c0c7221 */ /* 0x000fe20000010000 */
[----:B------:R-:W-:Y:S01]  /*10a0*/  FADD.FTZ R13, R13, R22 ;  /* 0x000000160d0d7221 */ /* 0x000fe20000010000 */
[C---:B------:R-:W-:Y:S01]  /*10b0*/  FADD.FTZ R19, R16.reuse, R19 ;  /* 0x0000001310137221 */ /* 0x040fe20000010000 */
[----:B------:R-:W-:Y:S01]  /*10c0*/  FFMA.FTZ R16, R16, R16, R15 ;  /* 0x0000001010107223 */ /* 0x000fe2000001000f */
[----:B------:R-:W-:Y:S01]  /*10d0*/  FADD.FTZ R12, R12, R17 ;  /* 0x000000110c0c7221 */ /* 0x000fe20000010000 */
[----:B------:R-:W-:-:S03]  /*10e0*/  FADD.FTZ R13, R13, R14 ;  /* 0x0000000e0d0d7221 */ /* 0x000fc60000010000 */
[----:B------:R-:W-:Y:S01]  /*10f0*/  FADD.FTZ R12, R12, R19 ;  /* 0x000000130c0c7221 */ /* 0x000fe20000010000 */
[----:B------:R-:W-:-:S04]  /*1100*/  FADD.FTZ R13, R13, R16 ;  /* 0x000000100d0d7221 */ /* 0x000fc80000010000 */
        /* <DEDUP_REMOVED lines=47> */
.L_x_2061:
[----:B------:R-:W-:Y:S05]  /*1400*/  BSYNC B0 ;  /* 0x0000000000007941 */ /* 0x000fea0003800000 */
.L_x_2060:
[----:B------:R-:W1:Y:S01]  /*1410*/  LDC R18, c[0x0][0xc] ;  /* 0x00000300ff127b82 */ /* 0x000e620000000800 */
[----:B------:R-:W-:Y:S02]  /*1420*/  PRMT R39, R30, 0x7632, R39 ;  /* 0x000076321e277816 */ /* 0x000fe40000000027 */
[----:B------:R-:W-:Y:S02]  /*1430*/  PRMT R38, R31, 0x7632, R38 ;  /* 0x000076321f267816 */ /* 0x000fe40000000026 */
[----:B------:R-:W-:Y:S02]  /*1440*/  PRMT R21, R28, 0x7632, R21 ;  /* 0x000076321c157816 */ /* 0x000fe40000000015 */
[----:B------:R-:W-:Y:S02]  /*1450*/  PRMT R20, R35, 0x7632, R20 ;  /* 0x0000763223147816 */ /* 0x000fe40000000014 */
[----:B------:R-:W-:Y:S02]  /*1460*/  PRMT R17, R36, 0x7632, R17 ;  /* 0x0000763224117816 */ /* 0x000fe40000000011 */
[----:B------:R-:W-:-:S02]  /*1470*/  PRMT R16, R37, 0x7632, R16 ;  /* 0x0000763225107816 */ /* 0x000fc40000000010 */
[----:B-1----:R-:W-:-:S13]  /*1480*/  ISETP.GE.U32.AND P0, PT, R18, 0x2, PT ;  /* 0x000000021200780c */ /* 0x002fda0003f06070 */
[----:B------:R-:W-:Y:S05]  /*1490*/  @!P0 BRA `(.L_x_2062) ;  /* 0x00000010007c8947 */ /* 0x000fea0003800000 */
[----:B------:R-:W1:Y:S01]  /*14a0*/  LDC.64 R12, c[0x0][0x240] ;  /* 0x00009000ff0c7b82 */ /* 0x000e620000000a00 */
[----:B------:R-:W-:-:S04]  /*14b0*/  ULOP3.LUT UR6, UR4, 0x1, URZ, 0xc0, !UPT ;  /* 0x0000000104067892 */ /* 0x000fc8000f8ec03f */
[----:B------:R-:W-:-:S03]  /*14c0*/  UIMAD UR6, UR6, UR12, URZ ;  /* 0x0000000c060672a4 */ /* 0x000fc6000f8e023f */
[----:B------:R-:W2:Y:S03]  /*14d0*/  LDC.64 R44, c[0x0][0x248] ;  /* 0x00009200ff2c7b82 */ /* 0x000ea60000000a00 */
[----:B------:R-:W-:Y:S01]  /*14e0*/  IMAD R14, R18, UR6, RZ ;  /* 0x00000006120e7c24 */ /* 0x000fe2000f8e02ff */
[----:B------:R-:W-:-:S04]  /*14f0*/  IADD3 R15, R2, UR6, RZ ;  /* 0x00000006020f7c10 */ /* 0x000fc8000fffe0ff */
[----:B------:R-:W-:Y:S01]  /*1500*/  SHF.L.U32 R19, R14, 0x1, RZ ;  /* 0x000000010e137819 */ /* 0x000fe200000006ff */
[----:B-1----:R-:W-:-:S04]  /*1510*/  IMAD.WIDE.U32 R12, R15, 0x4, R12 ;  /* 0x000000040f0c7825 */ /* 0x002fc800078e000c */
[----:B--2---:R-:W-:Y:S01]  /*1520*/  IMAD.WIDE R44, R19, 0x4, R44 ;  /* 0x00000004132c7825 */ /* 0x004fe200078e022c */
[----:B------:R-:W-:Y:S06]  /*1530*/  @P5 BRA `(.L_x_2063) ;  /* 0x00000000005c5947 */ /* 0x000fec0003800000 */
[----:B------:R-:W1:Y:S01]  /*1540*/  S2R R15, SR_CTAID.X ;  /* 0x00000000000f7919 */ /* 0x000e620000002500 */
[----:B------:R-:W2:Y:S01]  /*1550*/  S2UR UR6, SR_CTAID.Y ;  /* 0x00000000000679c3 */ /* 0x000ea20000002600 */
[----:B------:R-:W-:-:S06]  /*1560*/  ULOP3.LUT UP0, URZ, UR4, 0x2, URZ, 0xc0, !UPT ;  /* 0x00000002043f7892 */ /* 0x000fcc000f80c03f */
[----:B------:R-:W-:-:S04]  /*1570*/  PLOP3.LUT P0, PT, PT, PT, UP0, 0x80, 0x0 ;  /* 0x000000000000781c */ /* 0x000fc80003f0f008 */
[----:B------:R-:W-:-:S04]  /*1580*/  SEL R19, R18, RZ, !P0 ;  /* 0x000000ff12137207 */ /* 0x000fc80004000000 */
[----:B------:R-:W-:Y:S02]  /*1590*/  ISETP.NE.AND P0, PT, R19, -0x1, PT ;  /* 0xffffffff1300780c */ /* 0x000fe40003f05270 */
[----:B--2---:R-:W-:Y:S01]  /*15a0*/  MOV R2, UR6 ;  /* 0x0000000600027c02 */ /* 0x004fe20008000f00 */
[----:B------:R-:W-:Y:S02]  /*15b0*/  UMOV UR6, 0xffffffff ;  /* 0xffffffff00067882 */ /* 0x000fe40000000000 */
[----:B------:R-:W-:Y:S02]  /*15c0*/  USEL UR6, UR6, 0x1, UP0 ;  /* 0x0000000106067887 */ /* 0x000fe40008000000 */
[----:B-1----:R-:W-:-:S04]  /*15d0*/  IMAD R15, R15, UR12, R2 ;  /* 0x0000000c0f0f7c24 */ /* 0x002fc8000f8e0202 */
[----:B------:R-:W-:Y:S01]  /*15e0*/  MOV R23, UR6 ;  /* 0x0000000600177c02 */ /* 0x000fe20008000f00 */
[----:B------:R-:W-:-:S05]  /*15f0*/  IMAD.WIDE.U32 R14, R15, 0x8, R44 ;  /* 0x000000080f0e7825 */ /* 0x000fca00078e002c */
[----:B------:R1:W-:Y:S01]  /*1600*/  STG.E.64 desc[UR8][R14.64], R32 ;  /* 0x000000200e007986 */ /* 0x0003e2000c101b08 */
[----:B------:R-:W-:Y:S06]  /*1610*/  MEMBAR.ALL.GPU ;  /* 0x0000000000007992 */ /* 0x000fec000000a000 */
[----:B------:R-:W-:-:S00]  /*1620*/  ERRBAR ;  /* 0x00000000000079ab */ /* 0x000fc00000000000 */
[----:B------:R-:W-:Y:S06]  /*1630*/  CGAERRBAR ;  /* 0x00000000000075ab */ /* 0x000fec0000000000 */
[----:B------:R1:W-:Y:S01]  /*1640*/  REDG.E.ADD.S32.STRONG.GPU desc[UR8][R12.64], R23 ;  /* 0x000000170c00798e */ /* 0x0003e2000c10e388 */
[----:B------:R-:W-:Y:S05]  /*1650*/  @!P0 BRA `(.L_x_2063) ;  /* 0x0000000000148947 */ /* 0x000fea0003800000 */
.L_x_2064:
[----:B-1----:R-:W2:Y:S04]  /*1660*/  LDG.E.STRONG.GPU R14, desc[UR8][R12.64] ;  /* 0x000000080c0e7981 */ /* 0x002ea8000c1ef900 */
[----:B--2---:R-:W-:Y:S01]  /*1670*/  CCTL.IVALL ;  /* 0x00000000ff00798f */ /* 0x004fe20002000000 */
[----:B------:R-:W-:Y:S05]  /*1680*/  YIELD ;  /* 0x0000000000007946 */ /* 0x000fea0003800000 */
[----:B------:R-:W-:-:S13]  /*1690*/  ISETP.NE.AND P0, PT, R14, R19, PT ;  /* 0x000000130e00720c */ /* 0x000fda0003f05270 */
[----:B------:R-:W-:Y:S05]  /*16a0*/  @P0 BRA `(.L_x_2064) ;  /* 0xfffffffc00ec0947 */ /* 0x000fea000383ffff */
.L_x_2063:
        /* <DEDUP_REMOVED lines=17> */
.L_x_2068:
[----:B------:R-:W-:-:S13]  /*17c0*/  ISETP.EQ.OR P6, PT, R23, UR10, P5 ;  /* 0x0000000a17007c0c */ /* 0x000fda000afc2670 */
[----:B------:R-:W-:-:S04]  /*17d0*/  @!P6 IMAD R15, R23, UR12, R2 ;  /* 0x0000000c170fec24 */ /* 0x000fc8000f8e0202 */
[----:B------:R-:W-:-:S05]  /*17e0*/  @!P6 IMAD.WIDE.U32 R14, R15, 0x8, R44 ;  /* 0x000000080f0ee825 */ /* 0x000fca00078e002c */
[----:B------:R-:W0:Y:S01]  /*17f0*/  @!P6 LDG.E.64 R12, desc[UR8][R14.64] ;  /* 0x000000080e0ce981 */ /* 0x000e22000c1e1b00 */
[----:B------:R-:W-:Y:S01]  /*1800*/  IADD3 R47, R23, 0x1, RZ ;  /* 0x00000001172f7810 */ /* 0x000fe20007ffe0ff */
[----:B0-----:R-:W-:Y:S01]  /*1810*/  @!P6 FADD.FTZ R32, R32, R12 ;  /* 0x0000000c2020e221 */ /* 0x001fe20000010000 */
[----:B------:R-:W-:Y:S02]  /*1820*/  @!P6 FADD.FTZ R33, R33, R13 ;  /* 0x0000000d2121e221 */ /* 0x000fe40000010000 */
[----:B------:R-:W-:-:S13]  /*1830*/  ISETP.EQ.OR P6, PT, R47, UR10, P5 ;  /* 0x0000000a2f007c0c */ /* 0x000fda000afc2670 */
[----:B------:R-:W-:-:S04]  /*1840*/  @!P6 IMAD R47, R47, UR12, R2 ;  /* 0x0000000c2f2fec24 */ /* 0x000fc8000f8e0202 */
[----:B------:R-:W-:-:S05]  /*1850*/  @!P6 IMAD.WIDE.U32 R46, R47, 0x8, R44 ;  /* 0x000000082f2ee825 */ /* 0x000fca00078e002c */
[----:B------:R-:W2:Y:S02]  /*1860*/  @!P6 LDG.E.64 R12, desc[UR8][R46.64] ;  /* 0x000000082e0ce981 */ /* 0x000ea4000c1e1b00 */
[----:B--2---:R-:W-:Y:S01]  /*1870*/  @!P6 FADD.FTZ R33, R33, R13 ;  /* 0x0000000d2121e221 */ /* 0x004fe20000010000 */
[----:B------:R-:W-:Y:S01]  /*1880*/  IADD3 R13, R23, 0x2, RZ ;  /* 0x00000002170d7810 */ /* 0x000fe20007ffe0ff */
[----:B------:R-:W-:-:S03]  /*1890*/  @!P6 FADD.FTZ R32, R32, R12 ;  /* 0x0000000c2020e221 */ /* 0x000fc60000010000 */
        /* <DEDUP_REMOVED lines=101> */
.L_x_2067:
[----:B------:R-:W-:-:S13]  /*1ef0*/  ISETP.GT.AND P6, PT, R19, 0x4, PT ;  /* 0x000000041300780c */ /* 0x000fda0003fc4270 */
[----:B------:R-:W-:Y:S05]  /*1f00*/  @!P6 BRA `(.L_x_2069) ;  /* 0x0000000000ece947 */ /* 0x000fea0003800000 */
[C---:B------:R-:W-:Y:S02]  /*1f10*/  ISETP.EQ.OR P0, PT, R23.reuse, UR10, P5 ;  /* 0x0000000a17007c0c */ /* 0x040fe4000af02670 */
[----:B------:R-:W-:-:S11]  /*1f20*/  IADD3 R13, R23, 0x1, RZ ;  /* 0x00000001170d7810 */ /* 0x000fd60007ffe0ff */
[----:B------:R-:W-:-:S04]  /*1f30*/  @!P0 IMAD R15, R23, UR12, R2 ;  /* 0x0000000c170f8c24 */ /* 0x000fc8000f8e0202 */
[----:B------:R-:W-:Y:S01]  /*1f40*/  @!P0 IMAD.WIDE.U32 R14, R15, 0x8, R44 ;  /* 0x000000080f0e8825 */ /* 0x000fe200078e002c */
[----:B------:R-:W-:-:S05]  /*1f50*/  ISETP.EQ.OR P6, PT, R13, UR10, P5 ;  /* 0x0000000a0d007c0c */ /* 0x000fca000afc2670 */
[----:B------:R-:W0:Y:S08]  /*1f60*/  @!P0 LDG.E.64 R14, desc[UR8][R14.64] ;  /* 0x000000080e0e8981 */ /* 0x000e30000c1e1b00 */
[----:B------:R-:W-:-:S04]  /*1f70*/  @!P6 IMAD R13, R13, UR12, R2 ;  /* 0x0000000c0d0dec24 */ /* 0x000fc8000f8e0202 */
[----:B------:R-:W-:-:S06]  /*1f80*/  @!P6 IMAD.WIDE.U32 R12, R13, 0x8, R44 ;  /* 0x000000080d0ce825 */ /* 0x000fcc00078e002c */
[----:B------:R-:W2:Y:S01]  /*1f90*/  @!P6 LDG.E.64 R12, desc[UR8][R12.64] ;  /* 0x000000080c0ce981 */ /* 0x000ea2000c1e1b00 */
[----:B------:R-:W-:Y:S01]  /*1fa0*/  IADD3 R47, R23, 0x2, RZ ;  /* 0x00000002172f7810 */ /* 0x000fe20007ffe0ff */
[----:B0-----:R-:W-:Y:S01]  /*1fb0*/  @!P0 FADD.FTZ R32, R32, R14 ;  /* 0x0000000e20208221 */ /* 0x001fe20000010000 */
[----:B------:R-:W-:Y:S02]  /*1fc0*/  @!P0 FADD.FTZ R33, R33, R15 ;  /* 0x0000000f21218221 */ /* 0x000fe40000010000 */
[----:B------:R-:W-:-:S13]  /*1fd0*/  ISETP.EQ.OR P0, PT, R47, UR10, P5 ;  /* 0x0000000a2f007c0c */ /* 0x000fda000af02670 */
[----:B------:R-:W-:-:S04]  /*1fe0*/  @!P0 IMAD R47, R47, UR12, R2 ;  /* 0x0000000c2f2f8c24 */ /* 0x000fc8000f8e0202 */
[----:B------:R-:W-:Y:S01]  /*1ff0*/  @!P0 IMAD.WIDE.U32 R14, R47, 0x8, R44 ;  /* 0x000000082f0e8825 */ /* 0x000fe200078e002c */
[----:B------:R-:W-:-:S03]  /*2000*/  IADD3 R47, R23, 0x3, RZ ;  /* 0x00000003172f7810 */ /* 0x000fc60007ffe0ff */
[----:B--2---:R-:W-:Y:S01]  /*2010*/  @!P6 FADD.FTZ R32, R32, R12 ;  /* 0x0000000c2020e221 */ /* 0x004fe20000010000 */
[----:B------:R-:W-:Y:S01]  /*2020*/  @!P6 FADD.FTZ R33, R33, R13 ;  /* 0x0000000d2121e221 */ /* 0x000fe20000010000 */
[----:B------:R-:W-:Y:S01]  /*2030*/  ISETP.EQ.OR P6, PT, R47, UR10, P5 ;  /* 0x0000000a2f007c0c */ /* 0x000fe2000afc2670 */
[----:B------:R-:W2:-:S12]  /*2040*/  @!P0 LDG.E.64 R14, desc[UR8][R14.64] ;  /* 0x000000080e0e8981 */ /* 0x000e98000c1e1b00 */
[----:B------:R-:W-:-:S04]  /*2050*/  @!P6 IMAD R13, R47, UR12, R2 ;  /* 0x0000000c2f0dec24 */ /* 0x000fc8000f8e0202 */
[----:B------:R-:W-:-:S06]  /*2060*/  @!P6 IMAD.WIDE.U32 R12, R13, 0x8, R44 ;  /* 0x000000080d0ce825 */ /* 0x000fcc00078e002c */
[----:B------:R-:W3:Y:S01]  /*2070*/  @!P6 LDG.E.64 R12, desc[UR8][R12.64] ;  /* 0x000000080c0ce981 */ /* 0x000ee2000c1e1b00 */
[----:B------:R-:W-:-:S04]  /*2080*/  IADD3 R23, R23, 0x4, RZ ;  /* 0x0000000417177810 */ /* 0x000fc80007ffe0ff */
[----:B------:R-:W-:Y:S01]  /*2090*/  IADD3 R47, R23, 0x1, RZ ;  /* 0x00000001172f7810 */ /* 0x000fe20007ffe0ff */
[----:B--2---:R-:W-:Y:S01]  /*20a0*/  @!P0 FADD.FTZ R32, R32, R14 ;  /* 0x0000000e20208221 */ /* 0x004fe20000010000 */
[----:B------:R-:W-:Y:S01]  /*20b0*/  @!P0 FADD.FTZ R33, R33, R15 ;  /* 0x0000000f21218221 */ /* 0x000fe20000010000 */
[----:B------:R-:W-:-:S13]  /*20c0*/  ISETP.EQ.OR P0, PT, R23, UR10, P5 ;  /* 0x0000000a17007c0c */ /* 0x000fda000af02670 */
[----:B------:R-:W-:-:S04]  /*20d0*/  @!P0 IMAD R15, R23, UR12, R2 ;  /* 0x0000000c170f8c24 */ /* 0x000fc8000f8e0202 */
[----:B------:R-:W-:-:S04]  /*20e0*/  @!P0 IMAD.WIDE.U32 R14, R15, 0x8, R44 ;  /* 0x000000080f0e8825 */ /* 0x000fc800078e002c */
[----:B---3--:R-:W-:Y:S01]  /*20f0*/  @!P6 FADD.FTZ R32, R32, R12 ;  /* 0x0000000c2020e221 */ /* 0x008fe20000010000 */
[----:B------:R-:W-:Y:S01]  /*2100*/  @!P6 FADD.FTZ R33, R33, R13 ;  /* 0x0000000d2121e221 */ /* 0x000fe20000010000 */
[----:B------:R-:W-:Y:S01]  /*2110*/  ISETP.EQ.OR P6, PT, R47, UR10, P5 ;  /* 0x0000000a2f007c0c */ /* 0x000fe2000afc2670 */
[----:B------:R-:W2:-:S12]  /*2120*/  @!P0 LDG.E.64 R14, desc[UR8][R14.64] ;  /* 0x000000080e0e8981 */ /* 0x000e98000c1e1b00 */
[----:B------:R-:W-:-:S04]  /*2130*/  @!P6 IMAD R13, R47, UR12, R2 ;  /* 0x0000000c2f0dec24 */ /* 0x000fc8000f8e0202 */
[----:B------:R-:W-:-:S06]  /*2140*/  @!P6 IMAD.WIDE.U32 R12, R13, 0x8, R44 ;  /* 0x000000080d0ce825 */ /* 0x000fcc00078e002c */
[----:B------:R-:W3:Y:S01]  /*2150*/  @!P6 LDG.E.64 R12, desc[UR8][R12.64] ;  /* 0x000000080c0ce981 */ /* 0x000ee2000c1e1b00 */
[----:B------:R-:W-:Y:S01]  /*2160*/  IADD3 R47, R23, 0x2, RZ ;  /* 0x00000002172f7810 */ /* 0x000fe20007ffe0ff */
[----:B--2---:R-:W-:Y:S01]  /*2170*/  @!P0 FADD.FTZ R32, R32, R14 ;  /* 0x0000000e20208221 */ /* 0x004fe20000010000 */
[----:B------:R-:W-:Y:S02]  /*2180*/  @!P0 FADD.FTZ R33, R33, R15 ;  /* 0x0000000f21218221 */ /* 0x000fe40000010000 */
[----:B------:R-:W-:-:S13]  /*2190*/  ISETP.EQ.OR P0, PT, R47, UR10, P5 ;  /* 0x0000000a2f007c0c */ /* 0x000fda000af02670 */
[----:B------:R-:W-:Y:S01]  /*21a0*/  @!P0 IMAD R15, R47, UR12, R2 ;  /* 0x0000000c2f0f8c24 */ /* 0x000fe2000f8e0202 */
[----:B------:R-:W-:Y:S01]  /*21b0*/  IADD3 R47, R23, 0x3, RZ ;  /* 0x00000003172f7810 */ /* 0x000fe20007ffe0ff */
[----:B---3--:R-:W-:Y:S01]  /*21c0*/  @!P6 FADD.FTZ R32, R32, R12 ;  /* 0x0000000c2020e221 */ /* 0x008fe20000010000 */
[----:B------:R-:W-:Y:S02]  /*21d0*/  @!P6 FADD.FTZ R33, R33, R13 ;  /* 0x0000000d2121e221 */ /* 0x000fe40000010000 */
[----:B------:R-:W-:Y:S01]  /*21e0*/  ISETP.EQ.OR P6, PT, R47, UR10, P5 ;  /* 0x0000000a2f007c0c */ /* 0x000fe2000afc2670 */
[----:B------:R-:W-:-:S06]  /*21f0*/  @!P0 IMAD.WIDE.U32 R14, R15, 0x8, R44 ;  /* 0x000000080f0e8825 */ /* 0x000fcc00078e002c */
[----:B------:R-:W2:Y:S06]  /*2200*/  @!P0 LDG.E.64 R14, desc[UR8][R14.64] ;  /* 0x000000080e0e8981 */ /* 0x000eac000c1e1b00 */
[----:B------:R-:W-:-:S04]  /*2210*/  @!P6 IMAD R13, R47, UR12, R2 ;  /* 0x0000000c2f0dec24 */ /* 0x000fc8000f8e0202 */
        /* <DEDUP_REMOVED lines=10> */
.L_x_2069:
[----:B------:R-:W-:-:S13]  /*22c0*/  ISETP.NE.OR P0, PT, R19, RZ, P0 ;  /* 0x000000ff1300720c */ /* 0x000fda0000705670 */
[----:B------:R-:W-:Y:S05]  /*22d0*/  @!P0 BRA `(.L_x_2065) ;  /* 0x00000000007c8947 */ /* 0x000fea0003800000 */
.L_x_2066:
        /* <DEDUP_REMOVED lines=23> */
[----:B------:R-:W-:Y:S02]  /*2450*/  IADD3 R19, R19, -0x4, RZ ;  /* 0xfffffffc13137810 */ /* 0x000fe40007ffe0ff */
[----:B------:R-:W-:Y:S01]  /*2460*/  IADD3 R23, R23, 0x4, RZ ;  /* 0x0000000417177810 */ /* 0x000fe20007ffe0ff */
[----:B--2---:R-:W-:Y:S01]  /*2470*/  @!P0 FADD.FTZ R32, R32, R14 ;  /* 0x0000000e20208221 */ /* 0x004fe20000010000 */
[----:B------:R-:W-:Y:S01]  /*2480*/  @!P0 FADD.FTZ R33, R33, R15 ;  /* 0x0000000f21218221 */ /* 0x000fe20000010000 */
[----:B------:R-:W-:Y:S02]  /*2490*/  ISETP.NE.AND P0, PT, R19, RZ, PT ;  /* 0x000000ff1300720c */ /* 0x000fe40003f05270 */
[----:B---3--:R-:W-:Y:S01]  /*24a0*/  @!P6 FADD.FTZ R32, R32, R12 ;  /* 0x0000000c2020e221 */ /* 0x008fe20000010000 */
[----:B------:R-:W-:-:S10]  /*24b0*/  @!P6 FADD.FTZ R33, R33, R13 ;  /* 0x0000000d2121e221 */ /* 0x000fd40000010000 */
[----:B------:R-:W-:Y:S05]  /*24c0*/  @P0 BRA `(.L_x_2066) ;  /* 0xfffffffc00840947 */ /* 0x000fea000383ffff */
.L_x_2065:
[----:B------:R-:W-:-:S13]  /*24d0*/  LOP3.LUT P0, R18, R18, 0x3, RZ, 0xc0, !PT ;  /* 0x0000000312127812 */ /* 0x000fda000780c0ff */
[----:B------:R-:W-:Y:S05]  /*24e0*/  @!P0 BRA `(.L_x_2062) ;  /* 0x0000000000688947 */ /* 0x000fea0003800000 */
[----:B------:R-:W-:Y:S01]  /*24f0*/  ISETP.EQ.OR P0, PT, R23, UR10, P5 ;  /* 0x0000000a17007c0c */ /* 0x000fe2000af02670 */
[----:B------:R-:W-:Y:S01]  /*2500*/  BSSY B0, `(.L_x_2070) ;  /* 0x0000008000007945 */ /* 0x000fe20003800000 */
[----:B------:R-:W-:-:S11]  /*2510*/  ISETP.NE.AND P6, PT, R18, 0x1, PT ;  /* 0x000000011200780c */ /* 0x000fd60003fc5270 */
[----:B------:R-:W-:Y:S05]  /*2520*/  @P0 BRA `(.L_x_2071) ;  /* 0x0000000000140947 */ /* 0x000fea0003800000 */
[----:B------:R-:W-:-:S04]  /*2530*/  IMAD R13, R23, UR12, R2 ;  /* 0x0000000c170d7c24 */ /* 0x000fc8000f8e0202 */
[----:B------:R-:W-:-:S06]  /*2540*/  IMAD.WIDE.U32 R12, R13, 0x8, R44 ;  /* 0x000000080d0c7825 */ /* 0x000fcc00078e002c */
[----:B------:R-:W0:Y:S02]  /*2550*/  LDG.E.64 R12, desc[UR8][R12.64] ;  /* 0x000000080c0c7981 */ /* 0x000e24000c1e1b00 */
[----:B0-----:R-:W-:Y:S01]  /*2560*/  FADD.FTZ R32, R32, R12 ;  /* 0x0000000c20207221 */ /* 0x001fe20000010000 */
[----:B------:R-:W-:-:S07]  /*2570*/  FADD.FTZ R33, R33, R13 ;  /* 0x0000000d21217221 */ /* 0x000fce0000010000 */
.L_x_2071:
[----:B------:R-:W-:Y:S05]  /*2580*/  BSYNC B0 ;  /* 0x0000000000007941 */ /* 0x000fea0003800000 */
.L_x_2070:
[----:B------:R-:W-:Y:S05]  /*2590*/  @!P6 BRA `(.L_x_2062) ;  /* 0x00000000003ce947 */ /* 0x000fea0003800000 */
[C---:B------:R-:W-:Y:S02]  /*25a0*/  IADD3 R15, R23.reuse, 0x2, RZ ;  /* 0x00000002170f7810 */ /* 0x040fe40007ffe0ff */
[----:B------:R-:W-:Y:S02]  /*25b0*/  IADD3 R13, R23, 0x1, RZ ;  /* 0x00000001170d7810 */ /* 0x000fe40007ffe0ff */
[----:B------:R-:W-:Y:S02]  /*25c0*/  ISETP.EQ.OR P0, PT, R15, UR10, P5 ;  /* 0x0000000a0f007c0c */ /* 0x000fe4000af02670 */
[----:B------:R-:W-:Y:S02]  /*25d0*/  ISETP.EQ.OR P6, PT, R13, UR10, P5 ;  /* 0x0000000a0d007c0c */ /* 0x000fe4000afc2670 */
[----:B------:R-:W-:-:S11]  /*25e0*/  ISETP.EQ.OR P0, PT, R18, 0x2, P0 ;  /* 0x000000021200780c */ /* 0x000fd60000702670 */
[--C-:B------:R-:W-:Y:S02]  /*25f0*/  @!P6 IMAD R13, R13, UR12, R2.reuse ;  /* 0x0000000c0d0dec24 */ /* 0x100fe4000f8e0202 */
[----:B------:R-:W-:Y:S02]  /*2600*/  @!P0 IMAD R15, R15, UR12, R2 ;  /* 0x0000000c0f0f8c24 */ /* 0x000fe4000f8e0202 */
        /* <DEDUP_REMOVED lines=8> */
.L_x_2062:
[----:B------:R-:W-:Y:S01]  /*2690*/  ULDC.64 UR6, c[0x0][0x218] ;  /* 0x0000860000067ab9 */ /* 0x000fe20000000a00 */
[----:B------:R-:W-:Y:S01]  /*26a0*/  LOP3.LUT P0, RZ, R0, UR10, RZ, 0xfc, !PT ;  /* 0x0000000a00ff7c12 */ /* 0x000fe2000f80fcff */
[----:B-1----:R-:W1:Y:S01]  /*26b0*/  LDC.64 R14, c[0x0][0x228] ;  /* 0x00008a00ff0e7b82 */ /* 0x002e620000000a00 */
[----:B------:R-:W-:Y:S01]  /*26c0*/  ISETP.EQ.U32.AND P6, PT, RZ, UR6, PT ;  /* 0x00000006ff007c0c */ /* 0x000fe2000bfc2070 */
[----:B------:R-:W-:Y:S01]  /*26d0*/  UMOV UR6, 0x400 ;  /* 0x0000040000067882 */ /* 0x000fe20000000000 */
[----:B------:R-:W-:Y:S02]  /*26e0*/  MOV R19, UR11 ;  /* 0x0000000b00137c02 */ /* 0x000fe40008000f00 */
[----:B------:R-:W-:Y:S02]  /*26f0*/  ISETP.EQ.OR.EX P0, PT, RZ, UR7, P0, P6 ;  /* 0x00000007ff007c0c */ /* 0x000fe40008702760 */
[----:B------:R-:W-:Y:S01]  /*2700*/  IADD3 R27, R8, R27, RZ ;  /* 0x0000001b081b7210 */ /* 0x000fe20007ffe0ff */
[----:B------:R-:W2:Y:S08]  /*2710*/  S2UR UR7, SR_CgaCtaId ;  /* 0x00000000000779c3 */ /* 0x000eb00000008800 */
[----:B------:R-:W3:Y:S08]  /*2720*/  LDC.64 R12, c[0x0][0x230] ;  /* 0x00008c00ff0c7b82 */ /* 0x000ef00000000a00 */
[----:B------:R-:W4:Y:S01]  /*2730*/  @!P0 LDC.64 R44, c[0x0][0x218] ;  /* 0x00008600ff2c8b82 */ /* 0x000f220000000a00 */
[----:B-1----:R-:W-:Y:S01]  /*2740*/  IMAD.WIDE R46, R27, 0x4, R14 ;  /* 0x000000041b2e7825 */ /* 0x002fe200078e020e */
[----:B--2---:R-:W-:-:S03]  /*2750*/  ULEA UR6, UR7, UR6, 0x18 ;  /* 0x0000000607067291 */ /* 0x004fc6000f8ec03f */
[----:B------:R-:W-:Y:S02]  /*2760*/  ULDC UR7, c[0x0][0x2a4] ;  /* 0x0000a90000077ab9 */ /* 0x000fe40000000800 */
[----:B------:R-:W-:Y:S01]  /*2770*/  @!P0 FMUL.FTZ R23, R33, UR7 ;  /* 0x0000000721178c20 */ /* 0x000fe20008410000 */
[----:B------:R-:W-:Y:S01]  /*2780*/  @!P0 FMUL.FTZ R22, R32, UR7 ;  /* 0x0000000720168c20 */ /* 0x000fe20008410000 */
[----:B---3--:R-:W-:Y:S02]  /*2790*/  IMAD.WIDE R14, R27, 0x4, R12 ;  /* 0x000000041b0e7825 */ /* 0x008fe400078e020c */
[----:B------:R0:W-:Y:S02]  /*27a0*/  @!P5 STS.64 [UR6+0x48], R32 ;  /* 0x00004820ff00d988 */ /* 0x0001e40008000a06 */
[----:B----4-:R-:W-:Y:S01]  /*27b0*/  @!P0 IMAD.WIDE R44, R19, 0x8, R44 ;  /* 0x00000008132c8825 */ /* 0x010fe200078e022c */
[----:B0-----:R-:W0:Y:S04]  /*27c0*/  LDC R32, c[0x0][0x294] ;  /* 0x0000a500ff207b82 */ /* 0x001e280000000800 */
[----:B------:R1:W-:Y:S04]  /*27d0*/  @!P0 STG.E.64 desc[UR8][R44.64], R22 ;  /* 0x000000162c008986 */ /* 0x0003e8000c101b08 */
[----:B------:R-:W-:Y:S06]  /*27e0*/  BAR.SYNC.DEFER_BLOCKING 0x0 ;  /* 0x0000000000007b1d */ /* 0x000fec0000010000 */
[----:B------:R-:W2:Y:S04]  /*27f0*/  LDG.E.64 R12, desc[UR8][R46.64] ;  /* 0x000000082e0c7981 */ /* 0x000ea8000c1e1b00 */
[----:B------:R-:W2:Y:S01]  /*2800*/  LDG.E.64 R14, desc[UR8][R14.64] ;  /* 0x000000080e0e7981 */ /* 0x000ea2000c1e1b00 */
[----:B-1----:R-:W-:-:S02]  /*2810*/  PRMT R22, R34, 0x7632, R22 ;  /* 0x0000763222167816 */ /* 0x002fc40000000016 */
[----:B------:R-:W-:Y:S01]  /*2820*/  ISETP.NE.AND P6, PT, RZ, UR13, PT ;  /* 0x0000000dff007c0c */ /* 0x000fe2000bfc5270 */
[----:B------:R-:W1:Y:S01]  /*2830*/  LDS.64 R18, [UR6+0x48] ;  /* 0x00004806ff127984 */ /* 0x000e620008000a00 */
[----:B------:R-:W-:Y:S02]  /*2840*/  SHF.L.U32 R34, R34, 0x10, RZ ;  /* 0x0000001022227819 */ /* 0x000fe400000006ff */
[----:B------:R-:W-:Y:S02]  /*2850*/  SHF.L.U32 R22, R22, 0x10, RZ ;  /* 0x0000001016167819 */ /* 0x000fe400000006ff */
[----:B------:R-:W-:Y:S01]  /*2860*/  PRMT R33, R29, 0x7632, R33 ;  /* 0x000076321d217816 */ /* 0x000fe20000000021 */
[----:B-1----:R-:W-:-:S04]  /*2870*/  FMUL.FTZ R27, R18, UR7 ;  /* 0x00000007121b7c20 */ /* 0x002fc80008410000 */
[C---:B------:R-:W-:Y:S01]  /*2880*/  FMUL.FTZ R18, R27.reuse, R27 ;  /* 0x0000001b1b127220 */ /* 0x040fe20000410000 */
[----:B------:R-:W-:-:S03]  /*2890*/  FADD.FTZ R22, -R27, R22 ;  /* 0x000000161b167221 */ /* 0x000fc60000010100 */
[----:B------:R-:W-:Y:S01]  /*28a0*/  FFMA.FTZ R18, R19, UR7, -R18 ;  /* 0x0000000713127c23 */ /* 0x000fe20008010812 */
[----:B------:R-:W-:-:S04]  /*28b0*/  FADD.FTZ R19, R34, -R27 ;  /* 0x8000001b22137221 */ /* 0x000fc80000010000 */
[----:B------:R-:W-:-:S13]  /*28c0*/  FSETP.GTU.FTZ.AND P0, PT, R18, RZ, PT ;  /* 0x000000ff1200720b */ /* 0x000fda0003f1c000 */
[----:B------:R-:W-:Y:S01]  /*28d0*/  VOTEU.ANY UP0, P0 ;  /* 0x00000000003f7886 */ /* 0x000fe20000000100 */
[----:B------:R-:W-:-:S04]  /*28e0*/  PLOP3.LUT P0, PT, PT, PT, UP0, 0x80, 0x0 ;  /* 0x000000000000781c */ /* 0x000fc80003f0f008 */
[----:B------:R-:W-:-:S09]  /*28f0*/  @UP0 ULDC UR6, c[0x0][0x238] ;  /* 0x00008e0000060ab9 */ /* 0x000fd20000000800 */
[----:B------:R-:W-:Y:S01]  /*2900*/  @P0 FADD.FTZ R18, R18, UR6 ;  /* 0x0000000612120e21 */ /* 0x000fe20008010000 */
[----:B------:R-:W-:-:S05]  /*2910*/  UMOV UR6, 0x3f800000 ;  /* 0x3f80000000067882 */ /* 0x000fca0000000000 */
[----:B------:R-:W1:Y:S02]  /*2920*/  @P0 MUFU.RSQ R18, R18 ;  /* 0x0000001200120308 */ /* 0x000e640000001400 */
[----:B-1----:R-:W-:-:S13]  /*2930*/  @P0 R2UR UR7, R18 ;  /* 0x00000000120702ca */ /* 0x002fda00000e0000 */
[----:B------:R-:W-:Y:S02]  /*2940*/  @UP0 UMOV UR6, UR7 ;  /* 0x0000000700060c82 */ /* 0x000fe40008000000 */
[----:B------:R-:W-:Y:S01]  /*2950*/  FMUL.FTZ R19, R19, UR6 ;  /* 0x0000000613137c20 */ /* 0x000fe20008410000 */
[----:B------:R-:W-:-:S03]  /*2960*/  FMUL.FTZ R22, R22, UR6 ;  /* 0x0000000616167c20 */ /* 0x000fc60008410000 */
[----:B--2---:R-:W-:Y:S01]  /*2970*/  FFMA.FTZ R34, R12, R19, R14 ;  /* 0x000000130c227223 */ /* 0x004fe2000001000e */
[----:B------:R-:W-:Y:S01]  /*2980*/  FFMA.FTZ R45, R13, R22, R15 ;  /* 0x000000160d2d7223 */ /* 0x000fe2000001000f */
[----:B0-----:R-:W-:Y:S06]  /*2990*/  @!P6 BRA `(.L_x_2072) ;  /* 0x000000000028e947 */ /* 0x001fec0003800000 */
        /* <DEDUP_REMOVED lines=10> */
.L_x_2072:
[----:B------:R-:W-:Y:S04]  /*2a40*/  BSSY B0, `(.L_x_2073) ;  /* 0x000000e000007945 */ /* 0x000fe80003800000 */
[----:B------:R-:W-:Y:S05]  /*2a50*/  @!P1 BRA `(.L_x_2074) ;  /* 0x0000000000309947 */ /* 0x000fea0003800000 */
[----:B------:R-:W-:Y:S01]  /*2a60*/  ULDC.64 UR14, c[0x0][0x270] ;  /* 0x00009c00000e7ab9 */ /* 0x000fe20000000a00 */
[----:B------:R-:W-:Y:S01]  /*2a70*/  MOV R18, R40 ;  /* 0x0000002800127202 */ /* 0x000fe20000000f00 */
[----:B------:R-:W-:Y:S01]  /*2a80*/  IMAD R23, R7, UR14, RZ ;  /* 0x0000000e07177c24 */ /* 0x000fe2000f8e02ff */
        /* <DEDUP_REMOVED lines=9> */
.L_x_2074:
[----:B------:R-:W-:Y:S05]  /*2b20*/  BSYNC B0 ;  /* 0x0000000000007941 */ /* 0x000fea0003800000 */
.L_x_2073:
[----:B------:R-:W-:Y:S01]  /*2b30*/  IMAD.WIDE.U32 R18, R0, 0x24924925, RZ ;  /* 0x2492492500127825 */ /* 0x000fe200078e00ff */
[----:B0-----:R-:W-:Y:S02]  /*2b40*/  SHF.L.U32 R22, R29, 0x10, RZ ;  /* 0x000000101d167819 */ /* 0x001fe400000006ff */
[----:B------:R-:W-:Y:S02]  /*2b50*/  SHF.L.U32 R18, R33, 0x10, RZ ;  /* 0x0000001021127819 */ /* 0x000fe400000006ff */
[----:B------:R-:W-:Y:S01]  /*2b60*/  IADD3 R23, -R19, R0, RZ ;  /* 0x0000000013177210 */ /* 0x000fe20007ffe1ff */
[----:B------:R-:W-:Y:S01]  /*2b70*/  FADD.FTZ R22, R22, -R27 ;  /* 0x8000001b16167221 */ /* 0x000fe20000010000 */
[----:B------:R-:W-:Y:S01]  /*2b80*/  SHF.L.U32 R30, R30, 0x10, RZ ;  /* 0x000000101e1e7819 */ /* 0x000fe200000006ff */
[----:B------:R-:W-:Y:S01]  /*2b90*/  FADD.FTZ R18, -R27, R18 ;  /* 0x000000121b127221 */ /* 0x000fe20000010100 */
[----:B------:R-:W-:Y:S01]  /*2ba0*/  LEA.HI R26, R23, R19, RZ, 0x1f ;  /* 0x00000013171a7211 */ /* 0x000fe200078ff8ff */
[----:B------:R-:W-:Y:S01]  /*2bb0*/  FMUL.FTZ R29, R22, UR6 ;  /* 0x00000006161d7c20 */ /* 0x000fe20008410000 */
[----:B------:R-:W-:Y:S01]  /*2bc0*/  SHF.L.U32 R34, R39, 0x10, RZ ;  /* 0x0000001027227819 */ /* 0x000fe200000006ff */
[----:B------:R-:W-:-:S02]  /*2bd0*/  FMUL.FTZ R18, R18, UR6 ;  /* 0x0000000612127c20 */ /* 0x000fc40008410000 */
[----:B------:R-:W-:Y:S02]  /*2be0*/  FFMA.FTZ R29, R12, R29, R14 ;  /* 0x0000001d0c1d7223 */ /* 0x000fe4000001000e */
[----:B------:R-:W-:Y:S01]  /*2bf0*/  FFMA.FTZ R44, R13, R18, R15 ;  /* 0x000000120d2c7223 */ /* 0x000fe2000001000f */
[----:B------:R-:W-:Y:S06]  /*2c00*/  @!P6 BRA `(.L_x_2075) ;  /* 0x000000000028e947 */ /* 0x000fec0003800000 */
        /* <DEDUP_REMOVED lines=10> */
.L_x_2075:
        /* <DEDUP_REMOVED lines=14> */
.L_x_2077:
[----:B------:R-:W-:Y:S05]  /*2d90*/  BSYNC B0 ;  /* 0x0000000000007941 */ /* 0x000fea0003800000 */
.L_x_2076:
[----:B------:R-:W-:Y:S01]  /*2da0*/  FADD.FTZ R30, R30, -R27 ;  /* 0x8000001b1e1e7221 */ /* 0x000fe20000010000 */
[----:B------:R-:W-:Y:S01]  /*2db0*/  FADD.FTZ R34, -R27, R34 ;  /* 0x000000221b227221 */ /* 0x000fe20000010100 */
[----:B0-----:R-:W-:Y:S02]  /*2dc0*/  SHF.R.U32.HI R29, RZ, 0x2, R26 ;  /* 0x00000002ff1d7819 */ /* 0x001fe4000001161a */
[----:B------:R-:W-:Y:S01]  /*2dd0*/  SHF.L.U32 R26, R31, 0x10, RZ ;  /* 0x000000101f1a7819 */ /* 0x000fe200000006ff */
[----:B------:R-:W-:Y:S01]  /*2de0*/  FMUL.FTZ R19, R30, UR6 ;  /* 0x000000061e137c20 */ /* 0x000fe20008410000 */
[----:B------:R-:W-:Y:S01]  /*2df0*/  SHF.L.U32 R38, R38, 0x10, RZ ;  /* 0x0000001026267819 */ /* 0x000fe200000006ff */
[----:B------:R-:W-:Y:S01]  /*2e00*/  FMUL.FTZ R34, R34, UR6 ;  /* 0x0000000622227c20 */ /* 0x000fe20008410000 */
[----:B------:R-:W-:Y:S02]  /*2e10*/  IMAD R29, R32, UR10, R29 ;  /* 0x0000000a201d7c24 */ /* 0x000fe4000f8e021d */
[----:B------:R-:W-:Y:S01]  /*2e20*/  FADD.FTZ R26, R26, -R27 ;  /* 0x8000001b1a1a7221 */ /* 0x000fe20000010000 */
[----:B------:R-:W-:Y:S01]  /*2e30*/  FFMA.FTZ R31, R12, R19, R14 ;  /* 0x000000130c1f7223 */ /* 0x000fe2000001000e */
[----:B------:R-:W-:Y:S01]  /*2e40*/  FADD.FTZ R30, -R27, R38 ;  /* 0x000000261b1e7221 */ /* 0x000fe20000010100 */
        /* <DEDUP_REMOVED lines=12> */
.L_x_2078:
        /* <DEDUP_REMOVED lines=14> */
.L_x_2080:
[----:B------:R-:W-:Y:S05]  /*2ff0*/  BSYNC B0 ;  /* 0x0000000000007941 */ /* 0x000fea0003800000 */
.L_x_2079:
[----:B------:R-:W-:Y:S01]  /*3000*/  FMUL.FTZ R19, R26, UR6 ;  /* 0x000000061a137c20 */ /* 0x000fe20008410000 */
[----:B------:R-:W-:Y:S01]  /*3010*/  FMUL.FTZ R30, R30, UR6 ;  /* 0x000000061e1e7c20 */ /* 0x000fe20008410000 */
[----:B------:R-:W-:Y:S02]  /*3020*/  SHF.L.U32 R28, R28, 0x10, RZ ;  /* 0x000000101c1c7819 */ /* 0x000fe400000006ff */
[----:B0-----:R-:W-:Y:S01]  /*3030*/  IADD3 R31, R29, 0x80, RZ ;  /* 0x000000801d1f7810 */ /* 0x001fe20007ffe0ff */
[----:B------:R-:W-:Y:S01]  /*3040*/  FFMA.FTZ R26, R12, R19, R14 ;  /* 0x000000130c1a7223 */ /* 0x000fe2000001000e */
        /* <DEDUP_REMOVED lines=12> */
.L_x_2081:
        /* <DEDUP_REMOVED lines=14> */
.L_x_2083:
[----:B------:R-:W-:Y:S05]  /*31f0*/  BSYNC B0 ;  /* 0x0000000000007941 */ /* 0x000fea0003800000 */
.L_x_2082:
[----:B------:R-:W-:Y:S01]  /*3200*/  SHF.L.U32 R26, R21, 0x10, RZ ;  /* 0x00000010151a7819 */ /* 0x000fe200000006ff */
[----:B------:R-:W-:Y:S01]  /*3210*/  ULDC.64 UR14, c[0x0][0x278] ;  /* 0x00009e00000e7ab9 */ /* 0x000fe20000000a00 */
[----:B0-----:R-:W-:Y:S01]  /*3220*/  IADD3 R22, R29, 0xa0, RZ ;  /* 0x000000a01d167810 */ /* 0x001fe20007ffe0ff */
[----:B------:R-:W-:Y:S01]  /*3230*/  FADD.FTZ R28, R28, -R27 ;  /* 0x8000001b1c1c7221 */ /* 0x000fe20000010000 */
[----:B------:R-:W-:Y:S01]  /*3240*/  ISETP.GE.U32.AND P5, PT, R31, UR14, PT ;  /* 0x0000000e1f007c0c */ /* 0x000fe2000bfa6070 */
[----:B------:R-:W-:Y:S01]  /*3250*/  FADD.FTZ R26, -R27, R26 ;  /* 0x0000001a1b1a7221 */ /* 0x000fe20000010100 */
[----:B------:R-:W-:Y:S01]  /*3260*/  SHF.R.S32.HI R18, RZ, 0x1f, R31 ;  /* 0x0000001fff127819 */ /* 0x000fe2000001141f */
[----:B------:R-:W-:Y:S01]  /*3270*/  FMUL.FTZ R19, R28, UR6 ;  /* 0x000000061c137c20 */ /* 0x000fe20008410000 */
[----:B------:R-:W-:Y:S02]  /*3280*/  ISETP.GE.U32.AND P0, PT, R22, UR14, PT ;  /* 0x0000000e16007c0c */ /* 0x000fe4000bf06070 */
[----:B------:R-:W-:-:S02]  /*3290*/  SHF.R.S32.HI R23, RZ, 0x1f, R22 ;  /* 0x0000001fff177819 */ /* 0x000fc40000011416 */
[----:B------:R-:W-:Y:S01]  /*32a0*/  SHF.L.U32 R30, R20, 0x10, RZ ;  /* 0x00000010141e7819 */ /* 0x000fe200000006ff */
[----:B------:R-:W-:Y:S01]  /*32b0*/  FMUL.FTZ R20, R26, UR6 ;  /* 0x000000061a147c20 */ /* 0x000fe20008410000 */
[----:B------:R-:W-:Y:S02]  /*32c0*/  SHF.L.U32 R32, R35, 0x10, RZ ;  /* 0x0000001023207819 */ /* 0x000fe400000006ff */
[----:B------:R-:W-:Y:S01]  /*32d0*/  ISETP.GE.AND.EX P5, PT, R18, UR15, PT, P5 ;  /* 0x0000000f12007c0c */ /* 0x000fe2000bfa6350 */
[----:B------:R-:W-:Y:S01]  /*32e0*/  FADD.FTZ R28, -R27, R30 ;  /* 0x0000001e1b1c7221 */ /* 0x000fe20000010100 */
[----:B------:R-:W-:Y:S01]  /*32f0*/  ISETP.GE.AND.EX P0, PT, R23, UR15, PT, P0 ;  /* 0x0000000f17007c0c */ /* 0x000fe2000bf06300 */
[----:B------:R-:W-:Y:S01]  /*3300*/  FADD.FTZ R26, R32, -R27 ;  /* 0x8000001b201a7221 */ /* 0x000fe20000010000 */
[----:B------:R-:W-:Y:S01]  /*3310*/  ISETP.LT.U32.AND P5, PT, R0, 0xe0, !P5 ;  /* 0x000000e00000780c */ /* 0x000fe20006fa1070 */
[----:B------:R-:W-:Y:S01]  /*3320*/  FFMA.FTZ R30, R12, R19, R14 ;  /* 0x000000130c1e7223 */ /* 0x000fe2000001000e */
[----:B------:R-:W-:Y:S01]  /*3330*/  ISETP.LT.U32.AND P0, PT, R0, 0xe0, !P0 ;  /* 0x000000e00000780c */ /* 0x000fe20004701070 */
[----:B------:R-:W-:Y:S01]  /*3340*/  FFMA.FTZ R33, R13, R20, R15 ;  /* 0x000000140d217223 */ /* 0x000fe2000001000f */
[----:B------:R-:W-:Y:S11]  /*3350*/  @!P6 BRA `(.L_x_2084) ;  /* 0x000000000028e947 */ /* 0x000ff60003800000 */
        /* <DEDUP_REMOVED lines=10> */
.L_x_2084:
[----:B------:R-:W-:Y:S04]  /*3400*/  BSSY B0, `(.L_x_2085) ;  /* 0x000000e000007945 */ /* 0x000fe80003800000 */
[----:B------:R-:W-:Y:S05]  /*3410*/  @!P5 BRA `(.L_x_2086) ;  /* 0x000000000030d947 */ /* 0x000fea0003800000 */
[----:B------:R-:W-:Y:S01]  /*3420*/  ULDC.64 UR16, c[0x0][0x270] ;  /* 0x00009c0000107ab9 */ /* 0x000fe20000000a00 */
[----:B------:R-:W-:Y:S01]  /*3430*/  MOV R19, R43 ;  /* 0x0000002b00137202 */ /* 0x000fe20000000f00 */
[----:B------:R-:W-:Y:S01]  /*3440*/  IMAD R20, R18, UR16, RZ ;  /* 0x0000001012147c24 */ /* 0x000fe2000f8e02ff */
[----:B------:R-:W-:Y:S02]  /*3450*/  MOV R18, R40 ;  /* 0x0000002800127202 */ /* 0x000fe40000000f00 */
[----:B------:R-:W-:-:S03]  /*3460*/  F2FP.BF16.F32.PACK_AB R33, R33, R30 ;  /* 0x0000001e2121723e */ /* 0x000fc600000010ff */
[----:B------:R-:W-:-:S04]  /*3470*/  IMAD.WIDE.U32 R18, R31, UR16, R18 ;  /* 0x000000101f127c25 */ /* 0x000fc8000f8e0012 */
[----:B------:R-:W-:Y:S01]  /*3480*/  IMAD R31, R31, UR17, R20 ;  /* 0x000000111f1f7c24 */ /* 0x000fe2000f8e0214 */
[----:B------:R-:W-:Y:S02]  /*3490*/  ULDC.64 UR16, c[0x0][0x210] ;  /* 0x0000840000107ab9 */ /* 0x000fe40000000a00 */
[----:B------:R-:W-:Y:S02]  /*34a0*/  LEA R20, P5, R18, UR16, 0x1 ;  /* 0x0000001012147c11 */ /* 0x000fe4000f8a08ff */
[----:B------:R-:W-:-:S04]  /*34b0*/  IADD3 R31, R19, R31, RZ ;  /* 0x0000001f131f7210 */ /* 0x000fc80007ffe0ff */
[----:B------:R-:W-:-:S05]  /*34c0*/  LEA.HI.X R21, R18, UR17, R31, 0x1, P5 ;  /* 0x0000001112157c11 */ /* 0x000fca000a8f0c1f */
[----:B------:R0:W-:Y:S02]  /*34d0*/  STG.E desc[UR8][R20.64], R33 ;  /* 0x0000002114007986 */ /* 0x0001e4000c101908 */
.L_x_2086:
[----:B------:R-:W-:Y:S05]  /*34e0*/  BSYNC B0 ;  /* 0x0000000000007941 */ /* 0x000fea0003800000 */
.L_x_2085:
[----:B------:R-:W-:Y:S01]  /*34f0*/  FMUL.FTZ R19, R26, UR6 ;  /* 0x000000061a137c20 */ /* 0x000fe20008410000 */
[----:B------:R-:W-:Y:S01]  /*3500*/  FMUL.FTZ R28, R28, UR6 ;  /* 0x000000061c1c7c20 */ /* 0x000fe20008410000 */
[----:B------:R-:W-:Y:S02]  /*3510*/  SHF.L.U32 R36, R36, 0x10, RZ ;  /* 0x0000001024247819 */ /* 0x000fe400000006ff */
[----:B------:R-:W-:Y:S01]  /*3520*/  IADD3 R26, R29, 0xc0, RZ ;  /* 0x000000c01d1a7810 */ /* 0x000fe20007ffe0ff */
[----:B------:R-:W-:Y:S01]  /*3530*/  FFMA.FTZ R30, R12, R19, R14 ;  /* 0x000000130c1e7223 */ /* 0x000fe2000001000e */
[----:B------:R-:W-:Y:S01]  /*3540*/  FFMA.FTZ R31, R13, R28, R15 ;  /* 0x0000001c0d1f7223 */ /* 0x000fe2000001000f */
[----:B------:R-:W-:Y:S06]  /*3550*/  @!P6 BRA `(.L_x_2087) ;  /* 0x000000000028e947 */ /* 0x000fec0003800000 */
        /* <DEDUP_REMOVED lines=10> */
.L_x_2087:
        /* <DEDUP_REMOVED lines=10> */
[----:B0-----:R-:W-:-:S02]  /*36a0*/  LEA R20, P0, R18, UR16, 0x1 ;  /* 0x0000001012147c11 */ /* 0x001fc4000f8008ff */
[----:B------:R-:W-:-:S04]  /*36b0*/  IADD3 R23, R19, R23, RZ ;  /* 0x0000001713177210 */ /* 0x000fc80007ffe0ff */
[----:B------:R-:W-:-:S05]  /*36c0*/  LEA.HI.X R21, R18, UR17, R23, 0x1, P0 ;  /* 0x0000001112157c11 */ /* 0x000fca00080f0c17 */
[----:B------:R1:W-:Y:S02]  /*36d0*/  STG.E desc[UR8][R20.64], R31 ;  /* 0x0000001f14007986 */ /* 0x0003e4000c101908 */
.L_x_2089:
[----:B------:R-:W-:Y:S05]  /*36e0*/  BSYNC B0 ;  /* 0x0000000000007941 */ /* 0x000fea0003800000 */
.L_x_2088:
[----:B01----:R-:W-:Y:S01]  /*36f0*/  SHF.L.U32 R20, R37, 0x10, RZ ;  /* 0x0000001025147819 */ /* 0x003fe200000006ff */
[--C-:B------:R-:W-:Y:S01]  /*3700*/  FADD.FTZ R36, R36, -R27.reuse ;  /* 0x8000001b24247221 */ /* 0x100fe20000010000 */
[----:B------:R-:W-:Y:S02]  /*3710*/  SHF.L.U32 R16, R16, 0x10, RZ ;  /* 0x0000001010107819 */ /* 0x000fe400000006ff */
[----:B------:R-:W-:Y:S01]  /*3720*/  SHF.L.U32 R18, R17, 0x10, RZ ;  /* 0x0000001011127819 */ /* 0x000fe200000006ff */
[----:B------:R-:W-:Y:S01]  /*3730*/  FADD.FTZ R20, R20, -R27 ;  /* 0x8000001b14147221 */ /* 0x000fe20000010000 */
[----:B------:R-:W-:Y:S01]  /*3740*/  SHF.R.S32.HI R17, RZ, 0x1f, R10 ;  /* 0x0000001fff117819 */ /* 0x000fe2000001140a */
[C---:B------:R-:W-:Y:S01]  /*3750*/  FADD.FTZ R16, -R27.reuse, R16 ;  /* 0x000000101b107221 */ /* 0x040fe20000010100 */
[----:B------:R-:W-:Y:S01]  /*3760*/  ISETP.GE.U32.AND P5, PT, R10, UR14, PT ;  /* 0x0000000e0a007c0c */ /* 0x000fe2000bfa6070 */
[----:B------:R-:W-:Y:S01]  /*3770*/  FADD.FTZ R18, -R27, R18 ;  /* 0x000000121b127221 */ /* 0x000fe20000010100 */
[----:B------:R-:W-:Y:S01]  /*3780*/  ISETP.GE.U32.AND P0, PT, R26, UR14, PT ;  /* 0x0000000e1a007c0c */ /* 0x000fe2000bf06070 */
[----:B------:R-:W-:Y:S01]  /*3790*/  FMUL.FTZ R19, R36, UR6 ;  /* 0x0000000624137c20 */ /* 0x000fe20008410000 */
[----:B------:R-:W-:Y:S01]  /*37a0*/  SHF.R.S32.HI R22, RZ, 0x1f, R26 ;  /* 0x0000001fff167819 */ /* 0x000fe2000001141a */
[----:B------:R-:W-:Y:S01]  /*37b0*/  FMUL.FTZ R21, R20, UR6 ;  /* 0x0000000614157c20 */ /* 0x000fe20008410000 */
[----:B------:R-:W-:Y:S01]  /*37c0*/  FMUL.FTZ R20, R16, UR6 ;  /* 0x0000000610147c20 */ /* 0x000fe20008410000 */
[----:B------:R-:W-:Y:S01]  /*37d0*/  ISETP.GE.AND.EX P5, PT, R17, UR15, PT, P5 ;  /* 0x0000000f11007c0c */ /* 0x000fe2000bfa6350 */
[----:B------:R-:W-:Y:S01]  /*37e0*/  FMUL.FTZ R18, R18, UR6 ;  /* 0x0000000612127c20 */ /* 0x000fe20008410000 */
[----:B------:R-:W-:Y:S01]  /*37f0*/  ISETP.GE.AND.EX P0, PT, R22, UR15, PT, P0 ;  /* 0x0000000f16007c0c */ /* 0x000fe2000bf06300 */
[--C-:B------:R-:W-:Y:S01]  /*3800*/  FFMA.FTZ R16, R12, R19, R14.reuse ;  /* 0x000000130c107223 */ /* 0x100fe2000001000e */
[C-C-:B------:R-:W-:Y:S01]  /*3810*/  FFMA.FTZ R19, R13.reuse, R20, R15.reuse ;  /* 0x000000140d137223 */ /* 0x140fe2000001000f */
[----:B------:R-:W-:Y:S01]  /*3820*/  ISETP.GT.U32.OR P5, PT, R0, 0xdf, P5 ;  /* 0x000000df0000780c */ /* 0x000fe20002fa4470 */
        /* <DEDUP_REMOVED lines=14> */
.L_x_2090:
        /* <DEDUP_REMOVED lines=14> */
.L_x_2092:
[----:B------:R-:W-:Y:S05]  /*39f0*/  BSYNC B0 ;  /* 0x0000000000007941 */ /* 0x000fea0003800000 */
.L_x_2091:
        /* <DEDUP_REMOVED lines=11> */
.L_x_2093:
[----:B------:R-:W-:Y:S04]  /*3ab0*/  BSSY B0, `(.L_x_2094) ;  /* 0x000000d000007945 */ /* 0x000fe80003800000 */
[----:B------:R-:W-:Y:S05]  /*3ac0*/  @P5 BRA `(.L_x_2095) ;  /* 0x00000000002c5947 */ /* 0x000fea0003800000 */
[----:B------:R-:W-:Y:S01]  /*3ad0*/  ULDC.64 UR6, c[0x0][0x270] ;  /* 0x00009c0000067ab9 */ /* 0x000fe20000000a00 */
        /* <DEDUP_REMOVED lines=10> */
.L_x_2095:
[----:B------:R-:W-:Y:S05]  /*3b80*/  BSYNC B0 ;  /* 0x0000000000007941 */ /* 0x000fea0003800000 */
.L_x_2094:
[----:B------:R-:W-:Y:S02]  /*3b90*/  UIADD3 UR11, UR12, UR11, URZ ;  /* 0x0000000b0c0b7290 */ /* 0x000fe4000fffe03f */
[----:B------:R-:W-:Y:S02]  /*3ba0*/  UIADD3 UR4, UR4, 0x1, URZ ;  /* 0x0000000104047890 */ /* 0x000fe4000fffe03f */
[----:B------:R-:W-:-:S06]  /*3bb0*/  UISETP.GE.AND UP0, UPT, UR11, UR5, UPT ;  /* 0x000000050b00728c */ /* 0x000fcc000bf06270 */
[----:B------:R-:W-:-:S13]  /*3bc0*/  PLOP3.LUT P0, PT, PT, PT, UP0, 0x80, 0x0 ;  /* 0x000000000000781c */ /* 0x000fda0003f0f008 */
[----:B------:R-:W-:Y:S05]  /*3bd0*/  @!P0 BRA `(.L_x_2096) ;  /* 0xffffffc400cc8947 */ /* 0x000fea000383ffff */
[----:B------:R-:W-:Y:S05]  /*3be0*/  EXIT ;  /* 0x000000000000794d */ /* 0x000fea0003800000 */
.L_x_2097:
        /* <DEDUP_REMOVED lines=9> */
.L_x_3316:


//--------------------- .text._Z35group_norm_nhwc_fwd_one_pass_kernelI11Bf16IOFp32WLi512ELi14ELi224EEv26Group_norm_nhwc_fwd_params --------------------------
	.section	.text._Z35group_norm_nhwc_fwd_one_pass_kernelI11Bf16IOFp32WLi512ELi14ELi224EEv26Group_norm_nhwc_fwd_params,"ax",@progbits
	.align	128
        .global         _Z35group_norm_nhwc_fwd_one_pass_kernelI11Bf16IOFp32WLi512ELi14ELi224EEv26Group_norm_nhwc_fwd_params
        .type           _Z35group_norm_nhwc_fwd_one_pass_kernelI11Bf16IOFp32WLi512ELi14ELi224EEv26Group_norm_nhwc_fwd_params,@function
        .size           _Z35group_norm_nhwc_fwd_one_pass_kernelI11Bf16IOFp32WLi512ELi14ELi224EEv26Group_norm_nhwc_fwd_params,(.L_x_3317 - _Z35group_norm_nhwc_fwd_one_pass_kernelI11Bf16IOFp32WLi512ELi14ELi224EEv26Group_norm_nhwc_fwd_params)
        .other          _Z35group_norm_nhwc_fwd_one_pass_kernelI11Bf16IOFp32WLi512ELi14ELi224EEv26Group_norm_nhwc_fwd_params,@"STO_CUDA_ENTRY STV_DEFAULT"
_Z35group_norm_nhwc_fwd_one_pass_kernelI11Bf16IOFp32WLi512ELi14ELi224EEv26Group_norm_nhwc_fwd_params:
.text._Z35group_norm_nhwc_fwd_one_pass_kernelI11Bf16IOFp32WLi512ELi14ELi224EEv26Group_norm_nhwc_fwd_params:
[----:B------:R-:W-:Y:S08]  /*0000*/  LDC R1, c[0x0][0x28] ;  /* 0x00000a00ff017b82 */ /* 0x000ff00000000800 */
[----:B------:R-:W0:Y:S01]  /*0010*/  S2UR UR6, SR_CTAID.Y ;  /* 0x00000000000679c3 */ /* 0x000e220000002600 */
[----:B------:R-:W-:Y:S01]  /*0020*/  ULDC UR5, c[0x0][0x288] ;  /* 0x0000a20000057ab9 */ /* 0x000fe20000000800 */
[----:B------:R-:W-:Y:S01]  /*0030*/  ULDC UR4, c[0x0][0x258] ;  /* 0x0000960000047ab9 */ /* 0x000fe20000000800 */
[----:B------:R-:W1:Y:S01]  /*0040*/  S2R R0, SR_TID.X ;  /* 0x0000000000007919 */ /* 0x000e620000002100 */
[----:B------:R-:W-:-:S04]  /*0050*/  UIMAD UR5, UR5, UR4, URZ ;  /* 0x00000004050572a4 */ /* 0x000fc8000f8e023f */
[----:B0-----:R-:W-:-:S06]  /*0060*/  UISETP.GE.AND UP0, UPT, UR6, UR5, UPT ;  /* 0x000000050600728c */ /* 0x001fcc000bf06270 */
[----:B------:R-:W-:-:S13]  /*0070*/  PLOP3.LUT P0, PT, PT, PT, UP0, 0x80, 0x0 ;  /* 0x000000000000781c */ /* 0x000fda0003f0f008 */
[----:B-1----:R-:W-:Y:S05]  /*0080*/  @P0 EXIT ;  /* 0x000000000000094d */ /* 0x002fea0003800000 */
[----:B------:R-:W0:Y:S01]  /*0090*/  S2UR UR9, SR_CTAID.X ;  /* 0x00000000000979c3 */ /* 0x000e220000002500 */
[C---:B------:R-:W-:Y:S01]  /*00a0*/  IMAD.WIDE.U32 R2, R0.reuse, 0x24924925, RZ ;  /* 0x2492492500027825 */ /* 0x040fe200078e00ff */
[----:B------:R-:W-:Y:S01]  /*00b0*/  SHF.R.S32.HI R5, RZ, 0x1f, R0 ;  /* 0x0000001fff057819 */ /* 0x000fe20000011400 */
[----:B------:R-:W-:Y:S01]  /*00c0*/  UMOV UR4, 0x400 ;  /* 0x0000040000047882 */ /* 0x000fe20000000000 */
[----:B------:R-:W-:Y:S01]  /*00d0*/  ULDC.64 UR10, c[0x0][0x278] ;  /* 0x00009e00000a7ab9 */ /* 0x000fe20000000a00 */
[----:B------:R-:W-:Y:S01]  /*00e0*/  ISETP.GE.U32.AND P4, PT, R0, 0xe0, PT ;  /* 0x000000e00000780c */ /* 0x000fe20003f86070 */
[----:B------:R-:W-:Y:S01]  /*00f0*/  ULDC.U8 UR12, c[0x0][0x28c] ;  /* 0x0000a300000c7ab9 */ /* 0x000fe20000000000 */
[-C--:B------:R-:W-:Y:S01]  /*0100*/  IADD3 R2, -R3, R0.reuse, RZ ;  /* 0x0000000003027210 */ /* 0x080fe20007ffe1ff */
        /* <DEDUP_REMOVED lines=9> */
[----:B0-----:R-:W-:-:S04]  /*01a0*/  IMAD R49, R4, UR9, R3 ;  /* 0x0000000904317c24 */ /* 0x001fc8000f8e0203 */
[C---:B------:R-:W-:Y:S01]  /*01b0*/  VIADD R10, R49.reuse, 0xe0 ;  /* 0x000000e0310a7836 */ /* 0x040fe20000000000 */
[C---:B------:R-:W-:Y:S02]  /*01c0*/  IADD3 R48, R49.reuse, 0x20, RZ ;  /* 0x0000002031307810 */ /* 0x040fe40007ffe0ff */
[C---:B------:R-:W-:Y:S01]  /*01d0*/  IADD3 R47, R49.reuse, 0x40, RZ ;  /* 0x00000040312f7810 */ /* 0x040fe20007ffe0ff */
[----:B-1----:R-:W-:Y:S01]  /*01e0*/  ULEA UR4, UR7, UR4, 0x18 ;  /* 0x0000000407047291 */ /* 0x002fe2000f8ec03f */
[C---:B------:R-:W-:Y:S02]  /*01f0*/  IADD3 R4, R49.reuse, 0x60, RZ ;  /* 0x0000006031047810 */ /* 0x040fe40007ffe0ff */
[C---:B------:R-:W-:Y:S02]  /*0200*/  IADD3 R5, R49.reuse, 0x80, RZ ;  /* 0x0000008031057810 */ /* 0x040fe40007ffe0ff */
[----:B------:R-:W-:Y:S02]  /*0210*/  ISETP.LT.U32.AND P0, PT, R49, UR10, PT ;  /* 0x0000000a31007c0c */ /* 0x000fe4000bf01070 */
[----:B------:R-:W-:-:S02]  /*0220*/  SHF.R.S32.HI R3, RZ, 0x1f, R49 ;  /* 0x0000001fff037819 */ /* 0x000fc40000011431 */
[----:B------:R-:W-:Y:S02]  /*0230*/  ISETP.LT.U32.AND P1, PT, R48, UR10, PT ;  /* 0x0000000a30007c0c */ /* 0x000fe4000bf21070 */
[----:B------:R-:W-:Y:S02]  /*0240*/  ISETP.LT.U32.AND P2, PT, R47, UR10, PT ;  /* 0x0000000a2f007c0c */ /* 0x000fe4000bf41070 */
[----:B------:R-:W-:Y:S02]  /*0250*/  ISETP.LT.U32.AND P3, PT, R4, UR10, PT ;  /* 0x0000000a04007c0c */ /* 0x000fe4000bf61070 */
[----:B------:R-:W-:Y:S02]  /*0260*/  SHF.R.S32.HI R7, RZ, 0x1f, R48 ;  /* 0x0000001fff077819 */ /* 0x000fe40000011430 */
[----:B------:R-:W-:Y:S02]  /*0270*/  SHF.R.S32.HI R9, RZ, 0x1f, R47 ;  /* 0x0000001fff097819 */ /* 0x000fe4000001142f */
[----:B------:R-:W-:-:S02]  /*0280*/  SHF.R.S32.HI R11, RZ, 0x1f, R4 ;  /* 0x0000001fff0b7819 */ /* 0x000fc40000011404 */
[----:B------:R-:W-:Y:S02]  /*0290*/  ISETP.LT.U32.AND P5, PT, R5, UR10, PT ;  /* 0x0000000a05007c0c */ /* 0x000fe4000bfa1070 */
[----:B------:R-:W-:Y:S02]  /*02a0*/  SHF.R.S32.HI R13, RZ, 0x1f, R5 ;  /* 0x0000001fff0d7819 */ /* 0x000fe40000011405 */
[C---:B------:R-:W-:Y:S02]  /*02b0*/  IADD3 R6, R49.reuse, 0xa0, RZ ;  /* 0x000000a031067810 */ /* 0x040fe40007ffe0ff */
[C---:B------:R-:W-:Y:S02]  /*02c0*/  IADD3 R8, R49.reuse, 0xc0, RZ ;  /* 0x000000c031087810 */ /* 0x040fe40007ffe0ff */
[C---:B------:R-:W-:Y:S02]  /*02d0*/  IADD3 R12, R49.reuse, 0x1a0, RZ ;  /* 0x000001a0310c7810 */ /* 0x040fe40007ffe0ff */
[----:B------:R-:W-:-:S02]  /*02e0*/  IADD3 R14, R49, 0x1c0, RZ ;  /* 0x000001c0310e7810 */ /* 0x000fc40007ffe0ff */
[----:B------:R-:W-:Y:S02]  /*02f0*/  IADD3 R15, R49, 0x1e0, RZ ;  /* 0x000001e0310f7810 */ /* 0x000fe40007ffe0ff */
[----:B------:R-:W-:Y:S02]  /*0300*/  ISETP.LT.AND.EX P0, PT, R3, UR11, !P4, P0 ;  /* 0x0000000b03007c0c */ /* 0x000fe4000e701300 */
[----:B------:R-:W-:Y:S02]  /*0310*/  ISETP.LT.AND.EX P1, PT, R7, UR11, !P4, P1 ;  /* 0x0000000b07007c0c */ /* 0x000fe4000e721310 */
[----:B------:R-:W-:Y:S02]  /*0320*/  ISETP.LT.AND.EX P2, PT, R9, UR11, !P4, P2 ;  /* 0x0000000b09007c0c */ /* 0x000fe4000e741320 */
[----:B------:R-:W-:Y:S02]  /*0330*/  ISETP.LT.AND.EX P3, PT, R11, UR11, !P4, P3 ;  /* 0x0000000b0b007c0c */ /* 0x000fe4000e761330 */
[----:B------:R-:W-:Y:S01]  /*0340*/  ISETP.LT.AND.EX P4, PT, R13, UR11, !P4, P5 ;  /* 0x0000000b0d007c0c */ /* 0x000fe2000e781350 */
[----:B------:R-:W-:Y:S01]  /*0350*/  ULDC.64 UR10, c[0x0][0x208] ;  /* 0x00008200000a7ab9 */ /* 0x000fe20000000a00 */
[----:B------:R-:W-:Y:S01]  /*0360*/  LEA R28, R28, UR4, 0x3 ;  /* 0x000000041c1c7c11 */ /* 0x000fe2000f8e18ff */
[----:B--2---:R-:W-:-:S10]  /*0370*/  UMOV UR4, URZ ;  /* 0x0000003f00047c82 */ /* 0x004fd40008000000 */
.L_x_2155:
[----:B0-----:R-:W0:Y:S01]  /*0380*/  LDC R22, c[0x0][0x288] ;  /* 0x0000a200ff167b82 */ /* 0x001e220000000800 */
[----:B------:R-:W-:Y:S01]  /*0390*/  ULDC.64 UR14, c[0x0][0x280] ;  /* 0x0000a000000e7ab9 */ /* 0x000fe20000000a00 */
[----:B------:R-:W-:-:S06]  /*03a0*/  SHF.R.S32.HI R29, RZ, 0x1f, R12 ;  /* 0x0000001fff1d7819 */ /* 0x000fcc000001140c */
[----:B------:R-:W1:Y:S08]  /*03b0*/  @P0 LDC.64 R40, c[0x0][0x220] ;  /* 0x00008800ff280b82 */ /* 0x000e700000000a00 */
[----:B------:R-:W2:Y:S01]  /*03c0*/  @P1 LDC.64 R26, c[0x0][0x220] ;  /* 0x00008800ff1a1b82 */ /* 0x000ea20000000a00 */
[----:B0-----:R-:W-:-:S07]  /*03d0*/  IABS R19, R22 ;  /* 0x0000001600137213 */ /* 0x001fce0000000000 */
[----:B------:R-:W0:Y:S01]  /*03e0*/  @P2 LDC.64 R34, c[0x0][0x270] ;  /* 0x00009c00ff222b82 */ /* 0x000e220000000a00 */
[----:B------:R-:W3:Y:S07]  /*03f0*/  I2F.RP R18, R19 ;  /* 0x0000001300127306 */ /* 0x000eee0000209400 */
[----:B------:R-:W4:Y:S08]  /*0400*/  @P3 LDC.64 R32, c[0x0][0x270] ;  /* 0x00009c00ff203b82 */ /* 0x000f300000000a00 */
[----:B------:R-:W5:Y:S01]  /*0410*/  @P2 LDC.64 R24, c[0x0][0x220] ;  /* 0x00008800ff182b82 */ /* 0x000f620000000a00 */
[----:B---3--:R-:W3:Y:S07]  /*0420*/  MUFU.RCP R18, R18 ;  /* 0x0000001200127308 */ /* 0x008eee0000001000 */
[----:B------:R-:W1:Y:S01]  /*0430*/  @P4 LDC.64 R30, c[0x0][0x270] ;  /* 0x00009c00ff1e4b82 */ /* 0x000e620000000a00 */
[----:B----4-:R-:W-:Y:S01]  /*0440*/  @P3 IMAD R36, R11, R32, RZ ;  /* 0x000000200b243224 */ /* 0x010fe200078e02ff */
[----:B---3--:R-:W-:-:S03]  /*0450*/  IADD3 R16, R18, 0xffffffe, RZ ;  /* 0x0ffffffe12107810 */ /* 0x008fc60007ffe0ff */
[----:B------:R-:W-:Y:S01]  /*0460*/  @P3 IMAD R39, R4, R33, R36 ;  /* 0x0000002104273224 */ /* 0x000fe200078e0224 */
[----:B------:R3:W4:Y:S02]  /*0470*/  F2I.FTZ.U32.TRUNC.NTZ R17, R16 ;  /* 0x0000001000117305 */ /* 0x000724000021f000 */
[----:B---3--:R-:W-:Y:S01]  /*0480*/  HFMA2.MMA R16, -RZ, RZ, 0, 0 ;  /* 0x00000000ff107435 */ /* 0x008fe200000001ff */
[----:B-1----:R-:W-:Y:S01]  /*0490*/  @P4 IMAD R36, R13, R30, RZ ;  /* 0x0000001e0d244224 */ /* 0x002fe200078e02ff */
[----:B----4-:R-:W-:-:S05]  /*04a0*/  IADD3 R20, RZ, -R17, RZ ;  /* 0x80000011ff147210 */ /* 0x010fca0007ffe0ff */
        /* <DEDUP_REMOVED lines=8> */
[-C--:B------:R-:W-:Y:S01]  /*0530*/  @!P5 IADD3 R18, R18, -R19.reuse, RZ ;  /* 0x800000131212d210 */ /* 0x080fe20007ffe0ff */
[----:B------:R-:W-:Y:S01]  /*0540*/  @!P5 VIADD R17, R17, 0x1 ;  /* 0x000000011111d836 */ /* 0x000fe20000000000 */
[----:B------:R-:W-:Y:S02]  /*0550*/  ISETP.GE.AND P5, PT, R16, RZ, PT ;  /* 0x000000ff1000720c */ /* 0x000fe40003fa6270 */
[----:B------:R-:W-:Y:S02]  /*0560*/  ISETP.GE.U32.AND P6, PT, R18, R19, PT ;  /* 0x000000131200720c */ /* 0x000fe40003fc6070 */
[----:B------:R-:W1:Y:S11]  /*0570*/  @P0 LDC.64 R18, c[0x0][0x270] ;  /* 0x00009c00ff120b82 */ /* 0x000e760000000a00 */
[----:B------:R-:W-:-:S02]  /*0580*/  @P6 IADD3 R17, R17, 0x1, RZ ;  /* 0x0000000111116810 */ /* 0x000fc40007ffe0ff */
[----:B------:R-:W-:Y:S02]  /*0590*/  ISETP.NE.AND P6, PT, R22, RZ, PT ;  /* 0x000000ff1600720c */ /* 0x000fe40003fc5270 */
[----:B------:R-:W-:Y:S02]  /*05a0*/  MOV R21, R17 ;  /* 0x0000001100157202 */ /* 0x000fe40000000f00 */
[----:B------:R-:W3:Y:S02]  /*05b0*/  @P1 LDC.64 R16, c[0x0][0x270] ;  /* 0x00009c00ff101b82 */ /* 0x000ee40000000a00 */
[----:B------:R-:W-:-:S07]  /*05c0*/  @!P5 IADD3 R21, -R21, RZ, RZ ;  /* 0x000000ff1515d210 */ /* 0x000fce0007ffe1ff */
[----:B------:R-:W-:-:S04]  /*05d0*/  @!P6 LOP3.LUT R21, RZ, R22, RZ, 0x33, !PT ;  /* 0x00000016ff15e212 */ /* 0x000fc800078e33ff */
[----:B------:R-:W-:Y:S02]  /*05e0*/  IADD3 R53, -R21, RZ, RZ ;  /* 0x000000ff15357210 */ /* 0x000fe40007ffe1ff */
[----:B------:R-:W-:-:S03]  /*05f0*/  SHF.R.S32.HI R20, RZ, 0x1f, R21 ;  /* 0x0000001fff147819 */ /* 0x000fc60000011415 */
[----:B------:R-:W-:Y:S01]  /*0600*/  IMAD R53, R22, R53, UR6 ;  /* 0x0000000616357e24 */ /* 0x000fe2000f8e0235 */
[----:B------:R-:W-:Y:S01]  /*0610*/  SHF.R.S32.HI R22, RZ, 0x1f, R50 ;  /* 0x0000001fff167819 */ /* 0x000fe20000011432 */
[----:B------:R-:W-:Y:S02]  /*0620*/  IMAD R20, R20, UR14, RZ ;  /* 0x0000000e14147c24 */ /* 0x000fe4000f8e02ff */
[----:B------:R-:W-:Y:S02]  /*0630*/  IMAD R53, R53, 0xe, RZ ;  /* 0x0000000e35357824 */ /* 0x000fe400078e02ff */
[----:B------:R-:W-:Y:S02]  /*0640*/  IMAD R63, R21, UR15, R20 ;  /* 0x0000000f153f7c24 */ /* 0x000fe4000f8e0214 */
[----:B-1----:R-:W-:Y:S01]  /*0650*/  @P0 IMAD R20, R3, R18, RZ ;  /* 0x0000001203140224 */ /* 0x002fe200078e02ff */
[----:B------:R-:W-:-:S04]  /*0660*/  IADD3 R60, P5, R50, R53, RZ ;  /* 0x00000035323c7210 */ /* 0x000fc80007fbe0ff */
[----:B------:R-:W-:Y:S02]  /*0670*/  LEA.HI.X.SX32 R61, R53, R22, 0x1, P5 ;  /* 0x00000016353d7211 */ /* 0x000fe400028f0eff */
[----:B------:R-:W1:Y:S01]  /*0680*/  @P3 LDC.64 R22, c[0x0][0x220] ;  /* 0x00008800ff163b82 */ /* 0x000e620000000a00 */
[----:B------:R-:W-:Y:S01]  /*0690*/  IMAD.WIDE.U32 R60, R21, UR14, R60 ;  /* 0x0000000e153c7c25 */ /* 0x000fe2000f8e003c */
[----:B------:R-:W-:Y:S02]  /*06a0*/  ULDC.64 UR14, c[0x0][0x278] ;  /* 0x00009e00000e7ab9 */ /* 0x000fe40000000a00 */
[----:B------:R-:W-:Y:S01]  /*06b0*/  ISETP.GE.U32.AND P6, PT, R12, UR14, PT ;  /* 0x0000000e0c007c0c */ /* 0x000fe2000bfc6070 */
[----:B------:R-:W-:Y:S01]  /*06c0*/  @P0 IMAD R21, R49, R19, R20 ;  /* 0x0000001331150224 */ /* 0x000fe200078e0214 */
[----:B------:R-:W-:Y:S01]  /*06d0*/  IADD3 R63, R61, R63, RZ ;  /* 0x0000003f3d3f7210 */ /* 0x000fe20007ffe0ff */
[----:B---3--:R-:W-:Y:S01]  /*06e0*/  @P1 IMAD R20, R7, R16, RZ ;  /* 0x0000001007141224 */ /* 0x008fe200078e02ff */
[----:B------:R-:W-:-:S02]  /*06f0*/  @P0 MOV R62, R60 ;  /* 0x0000003c003e0202 */ /* 0x000fc40000000f00 */
[----:B------:R-:W-:Y:S01]  /*0700*/  ISETP.GE.AND.EX P6, PT, R29, UR15, PT, P6 ;  /* 0x0000000f1d007c0c */ /* 0x000fe2000bfc6360 */
[----:B------:R-:W-:Y:S01]  /*0710*/  @P1 IMAD R37, R48, R17, R20 ;  /* 0x0000001130251224 */ /* 0x000fe200078e0214 */
[----:B------:R-:W-:Y:S01]  /*0720*/  @P1 MOV R20, R60 ;  /* 0x0000003c00141202 */ /* 0x000fe20000000f00 */
[----:B------:R-:W-:Y:S01]  /*0730*/  @P0 IMAD.WIDE.U32 R18, R49, R18, R62 ;  /* 0x0000001231120225 */ /* 0x000fe200078e003e */
[----:B------:R-:W-:-:S04]  /*0740*/  ISETP.GT.U32.OR P6, PT, R0, 0xdf, P6 ;  /* 0x000000df0000780c */ /* 0x000fc800037c4470 */
[----:B------:R-:W-:Y:S01]  /*0750*/  @P0 IADD3 R19, R19, R21, RZ ;  /* 0x0000001513130210 */ /* 0x000fe20007ffe0ff */
[----:B------:R-:W-:Y:S01]  /*0760*/  @P1 IMAD.MOV.U32 R21, RZ, RZ, R63 ;  /* 0x000000ffff151224 */ /* 0x000fe200078e003f */
[----:B------:R-:W-:Y:S01]  /*0770*/  @P0 LEA R40, P5, R18, R40, 0x1 ;  /* 0x0000002812280211 */ /* 0x000fe200078a08ff */
[----:B------:R-:W-:-:S03]  /*0780*/  @P1 IMAD.WIDE.U32 R16, R48, R16, R20 ;  /* 0x0000001030101225 */ /* 0x000fc600078e0014 */
[----:B------:R-:W-:Y:S01]  /*0790*/  @P0 LEA.HI.X R41, R18, R41, R19, 0x1, P5 ;  /* 0x0000002912290211 */ /* 0x000fe200028f0c13 */
[----:B0-----:R-:W-:Y:S01]  /*07a0*/  @P2 IMAD R20, R9, R34, RZ ;  /* 0x0000002209142224 */ /* 0x001fe200078e02ff */
[----:B------:R-:W-:Y:S01]  /*07b0*/  @P1 IADD3 R17, R17, R37, RZ ;  /* 0x0000002511111210 */ /* 0x000fe20007ffe0ff */
[----:B------:R-:W0:Y:S01]  /*07c0*/  @!P6 LDC.64 R18, c[0x0][0x270] ;  /* 0x00009c00ff12eb82 */ /* 0x000e220000000a00 */
[----:B--2---:R-:W-:Y:S01]  /*07d0*/  @P1 LEA R26, P5, R16, R26, 0x1 ;  /* 0x0000001a101a1211 */ /* 0x004fe200078a08ff */
[----:B------:R-:W-:-:S03]  /*07e0*/  @P2 IMAD R37, R47, R35, R20 ;  /* 0x000000232f252224 */ /* 0x000fc600078e0214 */
[----:B------:R-:W-:Y:S02]  /*07f0*/  @P1 LEA.HI.X R27, R16, R27, R17, 0x1, P5 ;  /* 0x0000001b101b1211 */ /* 0x000fe400028f0c11 */
[----:B------:R-:W-:Y:S01]  /*0800*/  @P2 MOV R16, R60 ;  /* 0x0000003c00102202 */ /* 0x000fe20000000f00 */
[----:B------:R-:W2:Y:S01]  /*0810*/  @P4 LDC.64 R20, c[0x0][0x220] ;  /* 0x00008800ff144b82 */ /* 0x000ea20000000a00 */
[----:B------:R-:W-:-:S03]  /*0820*/  @P2 MOV R17, R63 ;  /* 0x0000003f00112202 */ /* 0x000fc60000000f00 */
[----:B------:R-:W-:Y:S01]  /*0830*/  @P2 IMAD.WIDE.U32 R34, R47, R34, R16 ;  /* 0x000000222f222225 */ /* 0x000fe200078e0010 */
[----:B------:R-:W-:Y:S02]  /*0840*/  @P3 MOV R16, R60 ;  /* 0x0000003c00103202 */ /* 0x000fe40000000f00 */
[----:B------:R-:W-:Y:S02]  /*0850*/  @P3 MOV R17, R63 ;  /* 0x0000003f00113202 */ /* 0x000fe40000000f00 */
[----:B------:R-:W-:Y:S01]  /*0860*/  @P2 IADD3 R35, R35, R37, RZ ;  /* 0x0000002523232210 */ /* 0x000fe20007ffe0ff */
[----:B------:R-:W-:Y:S01]  /*0870*/  @P4 IMAD R37, R5, R31, R36 ;  /* 0x0000001f05254224 */ /* 0x000fe200078e0224 */
[----:B-----5:R-:W-:Y:S01]  /*0880*/  @P2 LEA R24, P5, R34, R24, 0x1 ;  /* 0x0000001822182211 */ /* 0x020fe200078a08ff */
[----:B------:R-:W-:Y:S02]  /*0890*/  @P3 IMAD.WIDE.U32 R32, R4, R32, R16 ;  /* 0x0000002004203225 */ /* 0x000fe400078e0010 */
[----:B------:R-:W3:Y:S01]  /*08a0*/  @!P6 LDC.64 R16, c[0x0][0x220] ;  /* 0x00008800ff10eb82 */ /* 0x000ee20000000a00 */
[----:B------:R-:W-:Y:S01]  /*08b0*/  @P2 LEA.HI.X R25, R34, R25, R35, 0x1, P5 ;  /* 0x0000001922192211 */ /* 0x000fe200028f0c23 */
[----:B------:R-:W-:Y:S01]  /*08c0*/  @P4 IMAD.MOV.U32 R35, RZ, RZ, R63 ;  /* 0x000000ffff234224 */ /* 0x000fe200078e003f */
[----:B------:R-:W-:Y:S01]  /*08d0*/  @P3 IADD3 R33, R33, R39, RZ ;  /* 0x0000002721213210 */ /* 0x000fe20007ffe0ff */
[----:B0-----:R-:W-:Y:S01]  /*08e0*/  @!P6 IMAD R29, R29, R18, RZ ;  /* 0x000000121d1de224 */ /* 0x001fe200078e02ff */
[----:B-1----:R-:W-:-:S02]  /*08f0*/  @P3 LEA R22, P5, R32, R22, 0x1 ;  /* 0x0000001620163211 */ /* 0x002fc400078a08ff */
[-C--:B------:R-:W-:Y:S01]  /*0900*/  @P4 MOV R34, R60.reuse ;  /* 0x0000003c00224202 */ /* 0x080fe20000000f00 */
[----:B------:R-:W-:Y:S01]  /*0910*/  @!P6 IMAD R19, R12, R19, R29 ;  /* 0x000000130c13e224 */ /* 0x000fe200078e021d */
[----:B------:R-:W-:Y:S02]  /*0920*/  @P3 LEA.HI.X R23, R32, R23, R33, 0x1, P5 ;  /* 0x0000001720173211 */ /* 0x000fe400028f0c21 */
[----:B------:R-:W-:Y:S01]  /*0930*/  @!P6 MOV R32, R60 ;  /* 0x0000003c0020e202 */ /* 0x000fe20000000f00 */
[----:B------:R-:W-:Y:S01]  /*0940*/  @P4 IMAD.WIDE.U32 R30, R5, R30, R34 ;  /* 0x0000001e051e4225 */ /* 0x000fe200078e0022 */
[----:B------:R-:W-:Y:S02]  /*0950*/  @!P6 MOV R33, R63 ;  /* 0x0000003f0021e202 */ /* 0x000fe40000000f00 */
[----:B------:R-:W-:Y:S02]  /*0960*/  SHF.R.S32.HI R29, RZ, 0x1f, R14 ;  /* 0x0000001fff1d7819 */ /* 0x000fe4000001140e */
[----:B--2---:R-:W-:Y:S01]  /*0970*/  @P4 LEA R20, P5, R30, R20, 0x1 ;  /* 0x000000141e144211 */ /* 0x004fe200078a08ff */
[----:B------:R-:W-:Y:S01]  /*0980*/  @!P6 IMAD.WIDE.U32 R32, R12, R18, R32 ;  /* 0x000000120c20e225 */ /* 0x000fe200078e0020 */
[----:B------:R-:W-:-:S04]  /*0990*/  @P4 IADD3 R18, R31, R37, RZ ;  /* 0x000000251f124210 */ /* 0x000fc80007ffe0ff */
[----:B------:R-:W-:Y:S02]  /*09a0*/  @P4 LEA.HI.X R21, R30, R21, R18, 0x1, P5 ;  /* 0x000000151e154211 */ /* 0x000fe400028f0c12 */
[----:B------:R-:W-:Y:S02]  /*09b0*/  @!P6 IADD3 R19, R33, R19, RZ ;  /* 0x000000132113e210 */ /* 0x000fe40007ffe0ff */
[----:B---3--:R-:W-:-:S04]  /*09c0*/  @!P6 LEA R18, P5, R32, R16, 0x1 ;  /* 0x000000102012e211 */ /* 0x008fc800078a08ff */
[----:B------:R-:W-:Y:S02]  /*09d0*/  @!P6 LEA.HI.X R19, R32, R17, R19, 0x1, P5 ;  /* 0x000000112013e211 */ /* 0x000fe400028f0c13 */
[----:B------:R-:W-:-:S04]  /*09e0*/  ISETP.GE.U32.AND P5, PT, R14, UR14, PT ;  /* 0x0000000e0e007c0c */ /* 0x000fc8000bfa6070 */
[----:B------:R-:W-:-:S04]  /*09f0*/  ISETP.GE.AND.EX P5, PT, R29, UR15, PT, P5 ;  /* 0x0000000f1d007c0c */ /* 0x000fc8000bfa6350 */
[----:B------:R-:W-:-:S13]  /*0a00*/  ISETP.GT.U32.OR P5, PT, R0, 0xdf, P5 ;  /* 0x000000df0000780c */ /* 0x000fda0002fa4470 */
[----:B------:R-:W0:Y:S01]  /*0a10*/  @!P5 LDC.64 R16, c[0x0][0x270] ;  /* 0x00009c00ff10db82 */ /* 0x000e220000000a00 */
[----:B------:R-:W-:Y:S02]  /*0a20*/  @!P5 MOV R30, R60 ;  /* 0x0000003c001ed202 */ /* 0x000fe40000000f00 */
[----:B------:R-:W-:-:S05]  /*0a30*/  @!P5 MOV R31, R63 ;  /* 0x0000003f001fd202 */ /* 0x000fca0000000f00 */
[----:B------:R-:W1:Y:S01]  /*0a40*/  @!P5 LDC.64 R34, c[0x0][0x220] ;  /* 0x00008800ff22db82 */ /* 0x000e620000000a00 */
[----:B0-----:R-:W-:-:S04]  /*0a50*/  @!P5 IMAD R29, R29, R16, RZ ;  /* 0x000000101d1dd224 */ /* 0x001fc800078e02ff */
[C---:B------:R-:W-:Y:S01]  /*0a60*/  @!P5 IMAD R33, R14.reuse, R17, R29 ;  /* 0x000000110e21d224 */ /* 0x040fe200078e021d */
[----:B------:R-:W-:Y:S01]  /*0a70*/  HFMA2.MMA R29, -RZ, RZ, 0, 0 ;  /* 0x00000000ff1d7435 */ /* 0x000fe200000001ff */
[----:B------:R-:W-:-:S05]  /*0a80*/  @!P5 IMAD.WIDE.U32 R16, R14, R16, R30 ;  /* 0x000000100e10d225 */ /* 0x000fca00078e001e */
[----:B------:R-:W-:-:S04]  /*0a90*/  @!P5 IADD3 R17, R17, R33, RZ ;  /* 0x000000211111d210 */ /* 0x000fc80007ffe0ff */
[----:B------:R0:W2:Y:S01]  /*0aa0*/  @!P6 LDG.E R29, desc[UR10][R18.64] ;  /* 0x0000000a121de981 */ /* 0x0000a2000c1e1900 */
[C---:B-1----:R-:W-:Y:S02]  /*0ab0*/  @!P5 LEA R34, P6, R16.reuse, R34, 0x1 ;  /* 0x000000221022d211 */ /* 0x042fe400078c08ff */
[----:B------:R-:W-:Y:S02]  /*0ac0*/  SHF.R.S32.HI R31, RZ, 0x1f, R6 ;  /* 0x0000001fff1f7819 */ /* 0x000fe40000011406 */
[----:B------:R-:W-:Y:S02]  /*0ad0*/  @!P5 LEA.HI.X R35, R16, R35, R17, 0x1, P6 ;  /* 0x000000231023d211 */ /* 0x000fe400030f0c11 */
[----:B------:R-:W-:-:S04]  /*0ae0*/  ISETP.GE.U32.AND P6, PT, R6, UR14, PT ;  /* 0x0000000e06007c0c */ /* 0x000fc8000bfc6070 */
[----:B------:R-:W-:-:S04]  /*0af0*/  ISETP.GE.AND.EX P6, PT, R31, UR15, PT, P6 ;  /* 0x0000000f1f007c0c */ /* 0x000fc8000bfc6360 */
        /* <DEDUP_REMOVED lines=8> */
[----:B------:R-:W-:-:S03]  /*0b80*/  IMAD.MOV.U32 R30, RZ, RZ, RZ ;  /* 0x000000ffff1e7224 */ /* 0x000fc600078e00ff */
[----:B------:R-:W-:-:S03]  /*0b90*/  @!P6 IADD3 R16, R19, R17, RZ ;  /* 0x000000111310e210 */ /* 0x000fc60007ffe0ff */
[----:B------:R1:W3:Y:S01]  /*0ba0*/  @!P5 LDG.E R30, desc[UR10][R34.64] ;  /* 0x0000000a221ed981 */ /* 0x0002e2000c1e1900 */
[C---:B0-----:R-:W-:Y:S02]  /*0bb0*/  @!P6 LEA R38, P5, R18.reuse, R38, 0x1 ;  /* 0x000000261226e211 */ /* 0x041fe400078a08ff */
[----:B------:R-:W-:Y:S02]  /*0bc0*/  SHF.R.S32.HI R33, RZ, 0x1f, R8 ;  /* 0x0000001fff217819 */ /* 0x000fe40000011408 */
[----:B------:R-:W-:Y:S02]  /*0bd0*/  @!P6 LEA.HI.X R39, R18, R39, R16, 0x1, P5 ;  /* 0x000000271227e211 */ /* 0x000fe400028f0c10 */
[----:B------:R-:W-:-:S04]  /*0be0*/  ISETP.GE.U32.AND P5, PT, R8, UR14, PT ;  /* 0x0000000e08007c0c */ /* 0x000fc8000bfa6070 */
[----:B------:R-:W-:-:S04]  /*0bf0*/  ISETP.GE.AND.EX P5, PT, R33, UR15, PT, P5 ;  /* 0x0000000f21007c0c */ /* 0x000fc8000bfa6350 */
[----:B------:R-:W-:-:S13]  /*0c00*/  ISETP.GT.U32.OR P5, PT, R0, 0xdf, P5 ;  /* 0x000000df0000780c */ /* 0x000fda0002fa4470 */
[----:B------:R-:W0:Y:S01]  /*0c10*/  @!P5 LDC.64 R16, c[0x0][0x270] ;  /* 0x00009c00ff10db82 */ /* 0x000e220000000a00 */
[----:B-1----:R-:W-:Y:S02]  /*0c20*/  @!P5 MOV R34, R60 ;  /* 0x0000003c0022d202 */ /* 0x002fe40000000f00 */
[----:B------:R-:W-:-:S05]  /*0c30*/  @!P5 MOV R35, R63 ;  /* 0x0000003f0023d202 */ /* 0x000fca0000000f00 */
[----:B------:R-:W1:Y:S01]  /*0c40*/  @!P5 LDC.64 R18, c[0x0][0x220] ;  /* 0x00008800ff12db82 */ /* 0x000e620000000a00 */
[-C--:B0-----:R-:W-:Y:S02]  /*0c50*/  @!P5 IMAD R32, R33, R16.reuse, RZ ;  /* 0x000000102120d224 */ /* 0x081fe400078e02ff */
[----:B------:R-:W-:-:S04]  /*0c60*/  @!P5 IMAD.WIDE.U32 R34, R8, R16, R34 ;  /* 0x000000100822d225 */ /* 0x000fc800078e0022 */
[----:B------:R-:W-:Y:S01]  /*0c70*/  @!P5 IMAD R17, R8, R17, R32 ;  /* 0x000000110811d224 */ /* 0x000fe200078e0220 */
[----:B------:R-:W-:-:S04]  /*0c80*/  HFMA2.MMA R32, -RZ, RZ, 0, 0 ;  /* 0x00000000ff207435 */ /* 0x000fc800000001ff */
[----:B------:R-:W-:-:S06]  /*0c90*/  @!P5 IADD3 R16, R35, R17, RZ ;  /* 0x000000112310d210 */ /* 0x000fcc0007ffe0ff */
[----:B------:R0:W4:Y:S01]  /*0ca0*/  @!P6 LDG.E R32, desc[UR10][R38.64] ;  /* 0x0000000a2620e981 */ /* 0x000122000c1e1900 */
[C---:B-1----:R-:W-:Y:S02]  /*0cb0*/  @!P5 LEA R36, P6, R34.reuse, R18, 0x1 ;  /* 0x000000122224d211 */ /* 0x042fe400078c08ff */
[----:B------:R-:W-:Y:S02]  /*0cc0*/  SHF.R.S32.HI R35, RZ, 0x1f, R10 ;  /* 0x0000001fff237819 */ /* 0x000fe4000001140a */
[----:B------:R-:W-:Y:S02]  /*0cd0*/  @!P5 LEA.HI.X R37, R34, R19, R16, 0x1, P6 ;  /* 0x000000132225d211 */ /* 0x000fe400030f0c10 */
[----:B------:R-:W-:-:S04]  /*0ce0*/  ISETP.GE.U32.AND P6, PT, R10, UR14, PT ;  /* 0x0000000e0a007c0c */ /* 0x000fc8000bfc6070 */
[----:B------:R-:W-:-:S04]  /*0cf0*/  ISETP.GE.AND.EX P6, PT, R35, UR15, PT, P6 ;  /* 0x0000000f23007c0c */ /* 0x000fc8000bfc6360 */
[----:B------:R-:W-:-:S13]  /*0d00*/  ISETP.GT.U32.OR P6, PT, R0, 0xdf, P6 ;  /* 0x000000df0000780c */ /* 0x000fda00037c4470 */
[----:B------:R-:W1:Y:S01]  /*0d10*/  @!P6 LDC.64 R16, c[0x0][0x270] ;  /* 0x00009c00ff10eb82 */ /* 0x000e620000000a00 */
[----:B0-----:R-:W-:Y:S01]  /*0d20*/  @!P6 MOV R39, R63 ;  /* 0x0000003f0027e202 */ /* 0x001fe20000000f00 */
[----:B------:R-:W-:-:S06]  /*0d30*/  @!P6 IMAD.MOV.U32 R38, RZ, RZ, R60 ;  /* 0x000000ffff26e224 */ /* 0x000fcc00078e003c */
[----:B------:R-:W0:Y:S01]  /*0d40*/  @!P6 LDC.64 R18, c[0x0][0x220] ;  /* 0x00008800ff12eb82 */ /* 0x000e220000000a00 */
[-C--:B-1----:R-:W-:Y:S02]  /*0d50*/  @!P6 IMAD R34, R35, R16.reuse, RZ ;  /* 0x000000102322e224 */ /* 0x082fe400078e02ff */
[----:B------:R-:W-:-:S04]  /*0d60*/  @!P6 IMAD.WIDE.U32 R38, R10, R16, R38 ;  /* 0x000000100a26e225 */ /* 0x000fc800078e0026 */
[----:B------:R-:W-:Y:S01]  /*0d70*/  @!P6 IMAD R17, R10, R17, R34 ;  /* 0x000000110a11e224 */ /* 0x000fe200078e0222 */
[----:B------:R-:W-:Y:S01]  /*0d80*/  HFMA2.MMA R34, -RZ, RZ, 0, 0 ;  /* 0x00000000ff227435 */ /* 0x000fe200000001ff */
[----:B------:R-:W-:-:S03]  /*0d90*/  IADD3 R45, R49, 0x100, RZ ;  /* 0x00000100312d7810 */ /* 0x000fc60007ffe0ff */
[----:B------:R-:W-:-:S06]  /*0da0*/  @!P6 IADD3 R16, R39, R17, RZ ;  /* 0x000000112710e210 */ /* 0x000fcc0007ffe0ff */
[----:B------:R1:W5:Y:S01]  /*0db0*/  @!P5 LDG.E R34, desc[UR10][R36.64] ;  /* 0x0000000a2422d981 */ /* 0x000362000c1e1900 */
[C---:B0-----:R-:W-:Y:S02]  /*0dc0*/  @!P6 LEA R42, P5, R38.reuse, R18, 0x1 ;  /* 0x00000012262ae211 */ /* 0x041fe400078a08ff */
[----:B------:R-:W-:Y:S02]  /*0dd0*/  SHF.R.S32.HI R39, RZ, 0x1f, R45 ;  /* 0x0000001fff277819 */ /* 0x000fe4000001142d */
[----:B------:R-:W-:Y:S02]  /*0de0*/  @!P6 LEA.HI.X R43, R38, R19, R16, 0x1, P5 ;  /* 0x00000013262be211 */ /* 0x000fe400028f0c10 */
[----:B------:R-:W-:-:S04]  /*0df0*/  ISETP.GE.U32.AND P5, PT, R45, UR14, PT ;  /* 0x0000000e2d007c0c */ /* 0x000fc8000bfa6070 */
[----:B------:R-:W-:-:S04]  /*0e00*/  ISETP.GE.AND.EX P5, PT, R39, UR15, PT, P5 ;  /* 0x0000000f27007c0c */ /* 0x000fc8000bfa6350 */
[----:B------:R-:W-:-:S13]  /*0e10*/  ISETP.GT.U32.OR P5, PT, R0, 0xdf, P5 ;  /* 0x000000df0000780c */ /* 0x000fda0002fa4470 */
[----:B------:R-:W1:Y:S01]  /*0e20*/  @!P5 LDC.64 R16, c[0x0][0x270] ;  /* 0x00009c00ff10db82 */ /* 0x000e620000000a00 */
[----:B------:R-:W-:-:S07]  /*0e30*/  @!P5 MOV R38, R60 ;  /* 0x0000003c0026d202 */ /* 0x000fce0000000f00 */
[----:B------:R-:W0:Y:S01]  /*0e40*/  @!P5 LDC.64 R18, c[0x0][0x220] ;  /* 0x00008800ff12db82 */ /* 0x000e220000000a00 */
[----:B-1----:R-:W-:Y:S01]  /*0e50*/  @!P5 IMAD R36, R39, R16, RZ ;  /* 0x000000102724d224 */ /* 0x002fe200078e02ff */
[----:B------:R-:W-:-:S03]  /*0e60*/  @!P5 MOV R39, R63 ;  /* 0x0000003f0027d202 */ /* 0x000fc60000000f00 */
[C---:B------:R-:W-:Y:S01]  /*0e70*/  @!P5 IMAD R37, R45.reuse, R17, R36 ;  /* 0x000000112d25d224 */ /* 0x040fe200078e0224 */
[----:B------:R-:W-:Y:S01]  /*0e80*/  HFMA2.MMA R36, -RZ, RZ, 0, 0 ;  /* 0x00000000ff247435 */ /* 0x000fe200000001ff */
[----:B------:R-:W-:Y:S01]  /*0e90*/  @!P5 IMAD.WIDE.U32 R16, R45, R16, R38 ;  /* 0x000000102d10d225 */ /* 0x000fe200078e0026 */
[----:B------:R-:W-:-:S04]  /*0ea0*/  IADD3 R51, R49, 0x120, RZ ;  /* 0x0000012031337810 */ /* 0x000fc80007ffe0ff */
[----:B------:R-:W-:-:S04]  /*0eb0*/  @!P5 IADD3 R17, R17, R37, RZ ;  /* 0x000000251111d210 */ /* 0x000fc80007ffe0ff */
        /* <DEDUP_REMOVED lines=8> */
[----:B-1----:R-:W-:-:S07]  /*0f40*/  @!P6 MOV R43, R63 ;  /* 0x0000003f002be202 */ /* 0x002fce0000000f00 */
[----:B------:R-:W1:Y:S01]  /*0f50*/  @!P6 LDC.64 R18, c[0x0][0x220] ;  /* 0x00008800ff12eb82 */ /* 0x000e620000000a00 */
[----:B0-----:R-:W-:Y:S02]  /*0f60*/  @!P6 IMAD R42, R37, R16, RZ ;  /* 0x00000010252ae224 */ /* 0x001fe400078e02ff */
[----:B------:R-:W-:Y:S02]  /*0f70*/  IMAD.MOV.U32 R37, RZ, RZ, RZ ;  /* 0x000000ffff257224 */ /* 0x000fe400078e00ff */
[----:B------:R-:W-:Y:S01]  /*0f80*/  @!P6 IMAD R45, R51, R17, R42 ;  /* 0x00000011332de224 */ /* 0x000fe200078e022a */
[----:B------:R-:W-:-:S03]  /*0f90*/  @!P6 MOV R42, R60 ;  /* 0x0000003c002ae202 */ /* 0x000fc60000000f00 */
[----:B------:R0:W3:Y:S02]  /*0fa0*/  @!P5 LDG.E R37, desc[UR10][R38.64] ;  /* 0x0000000a2625d981 */ /* 0x0000e4000c1e1900 */
[----:B------:R-:W-:Y:S01]  /*0fb0*/  @!P6 IMAD.WIDE.U32 R16, R51, R16, R42 ;  /* 0x000000103310e225 */ /* 0x000fe200078e002a */
[----:B------:R-:W-:-:S04]  /*0fc0*/  IADD3 R51, R49, 0x140, RZ ;  /* 0x0000014031337810 */ /* 0x000fc80007ffe0ff */
[----:B------:R-:W-:Y:S02]  /*0fd0*/  @!P6 IADD3 R17, R17, R45, RZ ;  /* 0x0000002d1111e210 */ /* 0x000fe40007ffe0ff */
[C---:B-1----:R-:W-:Y:S02]  /*0fe0*/  @!P6 LEA R42, P5, R16.reuse, R18, 0x1 ;  /* 0x00000012102ae211 */ /* 0x042fe400078a08ff */
[----:B------:R-:W-:Y:S02]  /*0ff0*/  SHF.R.S32.HI R45, RZ, 0x1f, R51 ;  /* 0x0000001fff2d7819 */ /* 0x000fe40000011433 */
[----:B------:R-:W-:Y:S02]  /*1000*/  @!P6 LEA.HI.X R43, R16, R19, R17, 0x1, P5 ;  /* 0x00000013102be211 */ /* 0x000fe400028f0c11 */
[----:B------:R-:W-:-:S04]  /*1010*/  ISETP.GE.U32.AND P5, PT, R51, UR14, PT ;  /* 0x0000000e33007c0c */ /* 0x000fc8000bfa6070 */
[----:B------:R-:W-:-:S04]  /*1020*/  ISETP.GE.AND.EX P5, PT, R45, UR15, PT, P5 ;  /* 0x0000000f2d007c0c */ /* 0x000fc8000bfa6350 */
[----:B------:R-:W-:-:S13]  /*1030*/  ISETP.GT.U32.OR P5, PT, R0, 0xdf, P5 ;  /* 0x000000df0000780c */ /* 0x000fda0002fa4470 */
[----:B------:R-:W0:Y:S08]  /*1040*/  @!P5 LDC.64 R16, c[0x0][0x270] ;  /* 0x00009c00ff10db82 */ /* 0x000e300000000a00 */
[----:B------:R-:W1:Y:S01]  /*1050*/  @!P5 LDC.64 R18, c[0x0][0x220] ;  /* 0x00008800ff12db82 */ /* 0x000e620000000a00 */
[----:B------:R-:W-:Y:S01]  /*1060*/  @!P5 MOV R44, R60 ;  /* 0x0000003c002cd202 */ /* 0x000fe20000000f00 */
[----:B0-----:R-:W-:Y:S01]  /*1070*/  @!P5 IMAD R38, R45, R16, RZ ;  /* 0x000000102d26d224 */ /* 0x001fe200078e02ff */
[----:B------:R-:W-:-:S03]  /*1080*/  @!P5 MOV R45, R63 ;  /* 0x0000003f002dd202 */ /* 0x000fc60000000f00 */
[C---:B------:R-:W-:Y:S01]  /*1090*/  @!P5 IMAD R39, R51.reuse, R17, R38 ;  /* 0x000000113327d224 */ /* 0x040fe200078e0226 */
[----:B------:R-:W-:Y:S01]  /*10a0*/  HFMA2.MMA R38, -RZ, RZ, 0, 0 ;  /* 0x00000000ff267435 */ /* 0x000fe200000001ff */
[----:B------:R-:W-:-:S04]  /*10b0*/  @!P5 IMAD.WIDE.U32 R16, R51, R16, R44 ;  /* 0x000000103310d225 */ /* 0x000fc800078e002c */
[----:B------:R-:W-:Y:S01]  /*10c0*/  VIADD R51, R49, 0x160 ;  /* 0x0000016031337836 */ /* 0x000fe20000000000 */
[----:B------:R-:W-:-:S04]  /*10d0*/  @!P5 IADD3 R17, R17, R39, RZ ;  /* 0x000000271111d210 */ /* 0x000fc80007ffe0ff */
[----:B------:R0:W3:Y:S01]  /*10e0*/  @!P6 LDG.E R38, desc[UR10][R42.64] ;  /* 0x0000000a2a26e981 */ /* 0x0000e2000c1e1900 */
[C---:B-1----:R-:W-:Y:S02]  /*10f0*/  @!P5 LEA R44, P6, R16.reuse, R18, 0x1 ;  /* 0x00000012102cd211 */ /* 0x042fe400078c08ff */
[----:B------:R-:W-:Y:S02]  /*1100*/  SHF.R.S32.HI R39, RZ, 0x1f, R51 ;  /* 0x0000001fff277819 */ /* 0x000fe40000011433 */
[----:B------:R-:W-:Y:S02]  /*1110*/  @!P5 LEA.HI.X R45, R16, R19, R17, 0x1, P6 ;  /* 0x00000013102dd211 */ /* 0x000fe400030f0c11 */
[----:B------:R-:W-:-:S04]  /*1120*/  ISETP.GE.U32.AND P6, PT, R51, UR14, PT ;  /* 0x0000000e33007c0c */ /* 0x000fc8000bfc6070 */
[----:B------:R-:W-:-:S04]  /*1130*/  ISETP.GE.AND.EX P6, PT, R39, UR15, PT, P6 ;  /* 0x0000000f27007c0c */ /* 0x000fc8000bfc6360 */
[----:B------:R-:W-:-:S13]  /*1140*/  ISETP.GT.U32.OR P6, PT, R0, 0xdf, P6 ;  /* 0x000000df0000780c */ /* 0x000fda00037c4470 */
[----:B------:R-:W1:Y:S08]  /*1150*/  @!P6 LDC.64 R16, c[0x0][0x270] ;  /* 0x00009c00ff10eb82 */ /* 0x000e700000000a00 */
[----:B------:R-:W2:Y:S01]  /*1160*/  @!P6 LDC.64 R18, c[0x0][0x220] ;  /* 0x00008800ff12eb82 */ /* 0x000ea20000000a00 */
[----:B0-----:R-:W-:Y:S01]  /*1170*/  @!P6 MOV R43, R63 ;  /* 0x0000003f002be202 */ /* 0x001fe20000000f00 */
[----:B-1----:R-:W-:Y:S01]  /*1180*/  @!P6 IMAD R42, R39, R16, RZ ;  /* 0x00000010272ae224 */ /* 0x002fe200078e02ff */
[----:B------:R-:W-:-:S03]  /*1190*/  HFMA2.MMA R39, -RZ, RZ, 0, 0 ;  /* 0x00000000ff277435 */ /* 0x000fc600000001ff */
[----:B------:R-:W-:Y:S01]  /*11a0*/  @!P6 IMAD R17, R51, R17, R42 ;  /* 0x000000113311e224 */ /* 0x000fe200078e022a */
[----:B------:R-:W-:-:S05]  /*11b0*/  @!P6 MOV R42, R60 ;  /* 0x0000003c002ae202 */ /* 0x000fca0000000f00 */
[----:B------:R-:W-:Y:S01]  /*11c0*/  @!P6 IMAD.WIDE.U32 R42, R51, R16, R42 ;  /* 0x00000010332ae225 */ /* 0x000fe200078e002a */
[----:B------:R0:W3:Y:S01]  /*11d0*/  @!P5 LDG.E R39, desc[UR10][R44.64] ;  /* 0x0000000a2c27d981 */ /* 0x0000e2000c1e1900 */
[----:B------:R-:W-:-:S03]  /*11e0*/  IADD3 R57, R49, 0x180, RZ ;  /* 0x0000018031397810 */ /* 0x000fc60007ffe0ff */
[----:B------:R-:W-:Y:S02]  /*11f0*/  @!P6 IADD3 R16, R43, R17, RZ ;  /* 0x000000112b10e210 */ /* 0x000fe40007ffe0ff */
[C---:B--2---:R-:W-:Y:S02]  /*1200*/  @!P6 LEA R54, P5, R42.reuse, R18, 0x1 ;  /* 0x000000122a36e211 */ /* 0x044fe400078a08ff */
[----:B------:R-:W-:Y:S02]  /*1210*/  SHF.R.S32.HI R51, RZ, 0x1f, R57 ;  /* 0x0000001fff337819 */ /* 0x000fe40000011439 */
[----:B------:R-:W-:Y:S02]  /*1220*/  @!P6 LEA.HI.X R55, R42, R19, R16, 0x1, P5 ;  /* 0x000000132a37e211 */ /* 0x000fe400028f0c10 */
[----:B------:R-:W-:-:S04]  /*1230*/  ISETP.GE.U32.AND P5, PT, R57, UR14, PT ;  /* 0x0000000e39007c0c */ /* 0x000fc8000bfa6070 */
[----:B------:R-:W-:-:S04]  /*1240*/  ISETP.GE.AND.EX P5, PT, R51, UR15, PT, P5 ;  /* 0x0000000f33007c0c */ /* 0x000fc8000bfa6350 */
[----:B------:R-:W-:Y:S02]  /*1250*/  ISETP.GT.U32.OR P5, PT, R0, 0xdf, P5 ;  /* 0x000000df0000780c */ /* 0x000fe40002fa4470 */
[----:B------:R-:W-:Y:S02]  /*1260*/  CS2R R42, SRZ ;  /* 0x00000000002a7805 */ /* 0x000fe4000001ff00 */
[----:B0-----:R-:W-:-:S04]  /*1270*/  CS2R R44, SRZ ;  /* 0x00000000002c7805 */ /* 0x001fc8000001ff00 */
[----:B------:R-:W2:Y:S04]  /*1280*/  @P0 LDG.E R42, desc[UR10][R40.64] ;  /* 0x0000000a282a0981 */ /* 0x000ea8000c1e1900 */
[----:B------:R-:W4:Y:S01]  /*1290*/  @P1 LDG.E R43, desc[UR10][R26.64] ;  /* 0x0000000a1a2b1981 */ /* 0x000f22000c1e1900 */
[----:B------:R-:W0:Y:S01]  /*12a0*/  @!P5 LDC.64 R16, c[0x0][0x270] ;  /* 0x00009c00ff10db82 */ /* 0x000e220000000a00 */
[----:B------:R-:W-:Y:S02]  /*12b0*/  HFMA2.MMA R46, -RZ, RZ, 0, 0 ;  /* 0x00000000ff2e7435 */ /* 0x000fe400000001ff */
[----:B------:R-:W5:Y:S04]  /*12c0*/  @P2 LDG.E R44, desc[UR10][R24.64] ;  /* 0x0000000a182c2981 */ /* 0x000f68000c1e1900 */
[----:B------:R-:W3:Y:S01]  /*12d0*/  @P3 LDG.E R45, desc[UR10][R22.64] ;  /* 0x0000000a162d3981 */ /* 0x000ee2000c1e1900 */
[----:B------:R-:W1:Y:S03]  /*12e0*/  @!P5 LDC.64 R18, c[0x0][0x220] ;  /* 0x00008800ff12db82 */ /* 0x000e660000000a00 */
[----:B------:R0:W3:Y:S02]  /*12f0*/  @P4 LDG.E R46, desc[UR10][R20.64] ;  /* 0x0000000a142e4981 */ /* 0x0000e4000c1e1900 */
[----:B0-----:R-:W-:Y:S01]  /*1300*/  @!P5 MOV R20, R60 ;  /* 0x0000003c0014d202 */ /* 0x001fe20000000f00 */
[----:B------:R-:W-:-:S02]  /*1310*/  @!P5 IMAD.MOV.U32 R21, RZ, RZ, R63 ;  /* 0x000000ffff15d224 */ /* 0x000fc400078e003f */
[----:B------:R-:W-:Y:S01]  /*1320*/  @!P5 IMAD R52, R51, R16, RZ ;  /* 0x000000103334d224 */ /* 0x000fe200078e02ff */
[----:B------:R-:W-:-:S03]  /*1330*/  MOV R51, RZ ;  /* 0x000000ff00337202 */ /* 0x000fc60000000f00 */
[C---:B------:R-:W-:Y:S02]  /*1340*/  @!P5 IMAD R41, R57.reuse, R17, R52 ;  /* 0x000000113929d224 */ /* 0x040fe400078e0234 */
[----:B------:R-:W-:Y:S01]  /*1350*/  @!P5 IMAD.WIDE.U32 R16, R57, R16, R20 ;  /* 0x000000103910d225 */ /* 0x000fe200078e0014 */
[----:B------:R-:W3:Y:S04]  /*1360*/  @!P6 LDG.E R51, desc[UR10][R54.64] ;  /* 0x0000000a3633e981 */ /* 0x000ee8000c1e1900 */
[----:B------:R-:W-:Y:S02]  /*1370*/  @!P5 IADD3 R17, R17, R41, RZ ;  /* 0x000000291111d210 */ /* 0x000fe40007ffe0ff */
[----:B-1----:R-:W-:Y:S02]  /*1380*/  @!P5 LEA R22, P6, R16, R18, 0x1 ;  /* 0x000000121016d211 */ /* 0x002fe400078c08ff */
[----:B------:R-:W-:-:S02]  /*1390*/  SHF.R.S32.HI R25, RZ, 0x1f, R15 ;  /* 0x0000001fff197819 */ /* 0x000fc4000001140f */
[----:B------:R-:W-:Y:S02]  /*13a0*/  @!P5 LEA.HI.X R23, R16, R19, R17, 0x1, P6 ;  /* 0x000000131017d211 */ /* 0x000fe400030f0c11 */
[----:B------:R-:W-:-:S04]  /*13b0*/  ISETP.GE.U32.AND P6, PT, R15, UR14, PT ;  /* 0x0000000e0f007c0c */ /* 0x000fc8000bfc6070 */
[----:B------:R-:W-:-:S04]  /*13c0*/  ISETP.GE.AND.EX P6, PT, R25, UR15, PT, P6 ;  /* 0x0000000f19007c0c */ /* 0x000fc8000bfc6360 */
[----:B------:R-:W-:-:S13]  /*13d0*/  ISETP.GT.U32.OR P6, PT, R0, 0xdf, P6 ;  /* 0x000000df0000780c */ /* 0x000fda00037c4470 */
[----:B------:R-:W0:Y:S08]  /*13e0*/  @!P6 LDC.64 R16, c[0x0][0x270] ;  /* 0x00009c00ff10eb82 */ /* 0x000e300000000a00 */
[----:B------:R-:W1:Y:S01]  /*13f0*/  @!P6 LDC.64 R18, c[0x0][0x220] ;  /* 0x00008800ff12eb82 */ /* 0x000e620000000a00 */
[----:B------:R-:W-:Y:S01]  /*1400*/  HFMA2.MMA R52, -RZ, RZ, 0, 0 ;  /* 0x00000000ff347435 */ /* 0x000fe200000001ff */
[----:B------:R-:W-:Y:S01]  /*1410*/  @!P6 MOV R21, R63 ;  /* 0x0000003f0015e202 */ /* 0x000fe20000000f00 */
[----:B------:R-:W-:-:S08]  /*1420*/  HFMA2.MMA R57, -RZ, RZ, 0, 0 ;  /* 0x00000000ff397435 */ /* 0x000fd000000001ff */
[----:B------:R4:W3:Y:S01]  /*1430*/  @!P5 LDG.E R52, desc[UR10][R22.64] ;  /* 0x0000000a1634d981 */ /* 0x0008e2000c1e1900 */
[----:B0-----:R-:W-:-:S04]  /*1440*/  @!P6 IMAD R20, R25, R16, RZ ;  /* 0x000000101914e224 */ /* 0x001fc800078e02ff */
[----:B------:R-:W-:Y:S01]  /*1450*/  @!P6 IMAD R17, R15, R17, R20 ;  /* 0x000000110f11e224 */ /* 0x000fe200078e0214 */
[----:B------:R-:W-:-:S05]  /*1460*/  @!P6 MOV R20, R60 ;  /* 0x0000003c0014e202 */ /* 0x000fca0000000f00 */
[----:B------:R-:W-:-:S05]  /*1470*/  @!P6 IMAD.WIDE.U32 R20, R15, R16, R20 ;  /* 0x000000100f14e225 */ /* 0x000fca00078e0014 */
[----:B------:R-:W-:Y:S02]  /*1480*/  @!P6 IADD3 R16, R21, R17, RZ ;  /* 0x000000111510e210 */ /* 0x000fe40007ffe0ff */
[----:B-1----:R-:W-:-:S04]  /*1490*/  @!P6 LEA R18, P5, R20, R18, 0x1 ;  /* 0x000000121412e211 */ /* 0x002fc800078a08ff */
[----:B------:R-:W-:-:S05]  /*14a0*/  @!P6 LEA.HI.X R19, R20, R19, R16, 0x1, P5 ;  /* 0x000000131413e211 */ /* 0x000fca00028f0c10 */
[----:B------:R0:W3:Y:S01]  /*14b0*/  @!P6 LDG.E R57, desc[UR10][R18.64] ;  /* 0x0000000a1239e981 */ /* 0x0000e2000c1e1900 */
[----:B------:R-:W-:Y:S02]  /*14c0*/  ISETP.GT.AND P5, PT, R2, 0x1e, PT ;  /* 0x0000001e0200780c */ /* 0x000fe40003fa4270 */
[----:B--2---:R-:W-:Y:S02]  /*14d0*/  PRMT R16, R42, 0x7632, R16 ;  /* 0x000076322a107816 */ /* 0x004fe40000000010 */
[C---:B----4-:R-:W-:Y:S02]  /*14e0*/  PRMT R20, R43.reuse, 0x7632, R20 ;  /* 0x000076322b147816 */ /* 0x050fe40000000014 */
[----:B------:R-:W-:Y:S01]  /*14f0*/  SHF.L.U32 R17, R16, 0x10, RZ ;  /* 0x0000001010117819 */ /* 0x000fe200000006ff */
[----:B------:R-:W-:Y:S01]  /*1500*/  IMAD.U32 R16, R42, 0x10000, RZ ;  /* 0x000100002a107824 */ /* 0x000fe200078e00ff */
[----:B------:R-:W-:Y:S02]  /*1510*/  SHF.L.U32 R23, R20, 0x10, RZ ;  /* 0x0000001014177819 */ /* 0x000fe400000006ff */
[----:B------:R-:W-:Y:S01]  /*1520*/  SHF.L.U32 R20, R43, 0x10, RZ ;  /* 0x000000102b147819 */ /* 0x000fe200000006ff */
[----:B------:R-:W-:Y:S01]  /*1530*/  FMUL.FTZ R21, R17, R17 ;  /* 0x0000001111157220 */ /* 0x000fe20000410000 */
[----:B-----5:R-:W-:Y:S01]  /*1540*/  PRMT R22, R44, 0x7632, R22 ;  /* 0x000076322c167816 */ /* 0x020fe20000000016 */
[C---:B------:R-:W-:Y:S01]  /*1550*/  FADD.FTZ R17, R16.reuse, R17 ;  /* 0x0000001110117221 */ /* 0x040fe20000010000 */
[----:B------:R-:W-:Y:S01]  /*1560*/  FMUL.FTZ R25, R23, R23 ;  /* 0x0000001717197220 */ /* 0x000fe20000410000 */
[----:B------:R-:W-:Y:S01]  /*1570*/  FFMA.FTZ R21, R16, R16, R21 ;  /* 0x0000001010157223 */ /* 0x000fe20000010015 */
[----:B------:R-:W-:Y:S01]  /*1580*/  FADD.FTZ R16, R20, R23 ;  /* 0x0000001714107221 */ /* 0x000fe20000010000 */
[----:B0-----:R-:W-:Y:S01]  /*1590*/  SHF.L.U32 R19, R22, 0x10, RZ ;  /* 0x0000001016137819 */ /* 0x001fe200000006ff */
[----:B------:R-:W-:Y:S01]  /*15a0*/  FADD.FTZ R17, RZ, R17 ;  /* 0x00000011ff117221 */ /* 0x000fe20000010000 */
[----:B------:R-:W-:Y:S01]  /*15b0*/  FFMA.FTZ R20, R20, R20, R25 ;  /* 0x0000001414147223 */ /* 0x000fe20000010019 */
[----:B------:R-:W-:Y:S01]  /*15c0*/  SHF.L.U32 R18, R44, 0x10, RZ ;  /* 0x000000102c127819 */ /* 0x000fe200000006ff */
[----:B------:R-:W-:Y:S01]  /*15d0*/  FADD.FTZ R21, RZ, R21 ;  /* 0x00000015ff157221 */ /* 0x000fe20000010000 */
[----:B---3--:R-:W-:Y:S01]  /*15e0*/  PRMT R22, R45, 0x7632, R22 ;  /* 0x000076322d167816 */ /* 0x008fe20000000016 */
[----:B------:R-:W-:Y:S01]  /*15f0*/  FADD.FTZ R16, R17, R16 ;  /* 0x0000001011107221 */ /* 0x000fe20000010000 */
[----:B------:R-:W-:Y:S01]  /*1600*/  FMUL.FTZ R17, R19, R19 ;  /* 0x0000001313117220 */ /* 0x000fe20000410000 */
[----:B------:R-:W-:Y:S01]  /*1610*/  FADD.FTZ R20, R21, R20 ;  /* 0x0000001415147221 */ /* 0x000fe20000010000 */
[----:B------:R-:W-:Y:S01]  /*1620*/  SHF.L.U32 R21, R22, 0x10, RZ ;  /* 0x0000001016157819 */ /* 0x000fe200000006ff */
[C---:B------:R-:W-:Y:S01]  /*1630*/  FADD.FTZ R19, R18.reuse, R19 ;  /* 0x0000001312137221 */ /* 0x040fe20000010000 */
[----:B------:R-:W-:Y:S01]  /*1640*/  FFMA.FTZ R17, R18, R18, R17 ;  /* 0x0000001212117223 */ /* 0x000fe20000010011 */
[----:B------:R-:W-:-:S02]  /*1650*/  SHF.L.U32 R18, R45, 0x10, RZ ;  /* 0x000000102d127819 */ /* 0x000fc400000006ff */
[----:B------:R-:W-:Y:S01]  /*1660*/  FADD.FTZ R16, R16, R19 ;  /* 0x0000001310107221 */ /* 0x000fe20000010000 */
[----:B------:R-:W-:Y:S01]  /*1670*/  FMUL.FTZ R19, R21, R21 ;  /* 0x0000001515137220 */ /* 0x000fe20000410000 */
[----:B------:R-:W-:Y:S01]  /*1680*/  PRMT R22, R46, 0x7632, R22 ;  /* 0x000076322e167816 */ /* 0x000fe20000000016 */
[C---:B------:R-:W-:Y:S02]  /*1690*/  FADD.FTZ R21, R18.reuse, R21 ;  /* 0x0000001512157221 */ /* 0x040fe40000010000 */
[----:B------:R-:W-:Y:S01]  /*16a0*/  FFMA.FTZ R18, R18, R18, R19 ;  /* 0x0000001212127223 */ /* 0x000fe20000010013 */
[----:B------:R-:W-:Y:S02]  /*16b0*/  SHF.L.U32 R22, R22, 0x10, RZ ;  /* 0x0000001016167819 */ /* 0x000fe400000006ff */
[----:B------:R-:W-:Y:S01]  /*16c0*/  SHF.L.U32 R19, R46, 0x10, RZ ;  /* 0x000000102e137819 */ /* 0x000fe200000006ff */
[----:B------:R-:W-:Y:S01]  /*16d0*/  FADD.FTZ R17, R20, R17 ;  /* 0x0000001114117221 */ /* 0x000fe20000010000 */
[----:B------:R-:W-:Y:S01]  /*16e0*/  FADD.FTZ R16, R16, R21 ;  /* 0x0000001510107221 */ /* 0x000fe20000010000 */
[----:B------:R-:W-:-:S02]  /*16f0*/  FMUL.FTZ R20, R22, R22 ;  /* 0x0000001616147220 */ /* 0x000fc40000410000 */
[----:B------:R-:W-:Y:S01]  /*1700*/  FADD.FTZ R21, R19, R22 ;  /* 0x0000001613157221 */ /* 0x000fe20000010000 */
[--C-:B------:R-:W-:Y:S01]  /*1710*/  FADD.FTZ R17, R17, R18.reuse ;  /* 0x0000001211117221 */ /* 0x100fe20000010000 */
[----:B------:R-:W-:Y:S01]  /*1720*/  PRMT R18, R29, 0x7632, R18 ;  /* 0x000076321d127816 */ /* 0x000fe20000000012 */
[----:B------:R-:W-:Y:S01]  /*1730*/  FFMA.FTZ R20, R19, R19, R20 ;  /* 0x0000001313147223 */ /* 0x000fe20000010014 */
[----:B------:R-:W-:Y:S01]  /*1740*/  FADD.FTZ R21, R16, R21 ;  /* 0x0000001510157221 */ /* 0x000fe20000010000 */
[----:B------:R-:W-:Y:S02]  /*1750*/  PRMT R16, R32, 0x7632, R16 ;  /* 0x0000763220107816 */ /* 0x000fe40000000010 */
[----:B------:R-:W-:Y:S01]  /*1760*/  SHF.L.U32 R24, R18, 0x10, RZ ;  /* 0x0000001012187819 */ /* 0x000fe200000006ff */
[----:B------:R-:W-:Y:S01]  /*1770*/  FADD.FTZ R20, R17, R20 ;  /* 0x0000001411147221 */ /* 0x000fe20000010000 */
[----:B------:R-:W-:Y:S01]  /*1780*/  IMAD.U32 R17, R29, 0x10000, RZ ;  /* 0x000100001d117824 */ /* 0x000fe200078e00ff */
[----:B------:R-:W-:-:S02]  /*1790*/  SHF.L.U32 R19, R16, 0x10, RZ ;  /* 0x0000001010137819 */ /* 0x000fc400000006ff */
[----:B------:R-:W-:Y:S02]  /*17a0*/  PRMT R22, R34, 0x7632, R22 ;  /* 0x0000763222167816 */ /* 0x000fe40000000016 */
[----:B------:R-:W-:Y:S01]  /*17b0*/  SHF.L.U32 R18, R32, 0x10, RZ ;  /* 0x0000001020127819 */ /* 0x000fe200000006ff */
[----:B------:R-:W-:Y:S01]  /*17c0*/  FMUL.FTZ R26, R24, R24 ;  /* 0x00000018181a7220 */ /* 0x000fe20000410000 */
[----:B------:R-:W-:Y:S01]  /*17d0*/  FADD.FTZ R16, R17, R24 ;  /* 0x0000001811107221 */ /* 0x000fe20000010000 */
[----:B------:R-:W-:Y:S01]  /*17e0*/  SHF.L.U32 R24, R22, 0x10, RZ ;  /* 0x0000001016187819 */ /* 0x000fe200000006ff */
[----:B------:R-:W-:Y:S01]  /*17f0*/  FMUL.FTZ R23, R19, R19 ;  /* 0x0000001313177220 */ /* 0x000fe20000410000 */
[----:B------:R-:W-:Y:S01]  /*1800*/  FADD.FTZ R22, R18, R19 ;  /* 0x0000001312167221 */ /* 0x000fe20000010000 */
[----:B------:R-:W-:Y:S02]  /*1810*/  SHF.L.U32 R19, R34, 0x10, RZ ;  /* 0x0000001022137819 */ /* 0x000fe400000006ff */
[----:B------:R-:W-:Y:S01]  /*1820*/  PRMT R25, R36, 0x7632, R25 ;  /* 0x0000763224197816 */ /* 0x000fe20000000019 */
[----:B------:R-:W-:Y:S01]  /*1830*/  FFMA.FTZ R23, R18, R18, R23 ;  /* 0x0000001212177223 */ /* 0x000fe20000010017 */
[----:B------:R-:W-:Y:S01]  /*1840*/  FMUL.FTZ R18, R24, R24 ;  /* 0x0000001818127220 */ /* 0x000fe20000410000 */
[----:B------:R-:W-:Y:S01]  /*1850*/  FADD.FTZ R24, R19, R24 ;  /* 0x0000001813187221 */ /* 0x000fe20000010000 */
[----:B------:R-:W-:Y:S01]  /*1860*/  SHF.L.U32 R25, R25, 0x10, RZ ;  /* 0x0000001019197819 */ /* 0x000fe200000006ff */
[----:B------:R-:W-:Y:S01]  /*1870*/  FADD.FTZ R20, R20, R23 ;  /* 0x0000001714147221 */ /* 0x000fe20000010000 */
[----:B------:R-:W-:Y:S01]  /*1880*/  FFMA.FTZ R19, R19, R19, R18 ;  /* 0x0000001313137223 */ /* 0x000fe20000010012 */
[----:B------:R-:W-:Y:S01]  /*1890*/  SHF.L.U32 R18, R36, 0x10, RZ ;  /* 0x0000001024127819 */ /* 0x000fe200000006ff */
[--C-:B------:R-:W-:Y:S01]  /*18a0*/  FADD.FTZ R21, R21, R22.reuse ;  /* 0x0000001615157221 */ /* 0x100fe20000010000 */
[----:B------:R-:W-:Y:S01]  /*18b0*/  FMUL.FTZ R23, R25, R25 ;  /* 0x0000001919177220 */ /* 0x000fe20000410000 */
[----:B------:R-:W-:Y:S01]  /*18c0*/  PRMT R22, R37, 0x7632, R22 ;  /* 0x0000763225167816 */ /* 0x000fe20000000016 */
[----:B------:R-:W-:Y:S01]  /*18d0*/  FADD.FTZ R19, R20, R19 ;  /* 0x0000001314137221 */ /* 0x000fe20000010000 */
[C---:B------:R-:W-:Y:S01]  /*18e0*/  FADD.FTZ R20, R18.reuse, R25 ;  /* 0x0000001912147221 */ /* 0x040fe20000010000 */
[----:B------:R-:W-:Y:S01]  /*18f0*/  FFMA.FTZ R18, R18, R18, R23 ;  /* 0x0000001212127223 */ /* 0x000fe20000010017 */
[----:B------:R-:W-:Y:S01]  /*1900*/  FADD.FTZ R21, R21, R24 ;  /* 0x0000001815157221 */ /* 0x000fe20000010000 */
[----:B------:R-:W-:-:S02]  /*1910*/  SHF.L.U32 R23, R22, 0x10, RZ ;  /* 0x0000001016177819 */ /* 0x000fc400000006ff */
[----:B------:R-:W-:Y:S02]  /*1920*/  PRMT R24, R38, 0x7632, R24 ;  /* 0x0000763226187816 */ /* 0x000fe40000000018 */
[----:B------:R-:W-:Y:S01]  /*1930*/  SHF.L.U32 R22, R37, 0x10, RZ ;  /* 0x0000001025167819 */ /* 0x000fe200000006ff */
[----:B------:R-:W-:Y:S01]  /*1940*/  FADD.FTZ R18, R19, R18 ;  /* 0x0000001213127221 */ /* 0x000fe20000010000 */
[----:B------:R-:W-:Y:S01]  /*1950*/  FADD.FTZ R20, R21, R20 ;  /* 0x0000001415147221 */ /* 0x000fe20000010000 */
[----:B------:R-:W-:Y:S01]  /*1960*/  FMUL.FTZ R19, R23, R23 ;  /* 0x0000001717137220 */ /* 0x000fe20000410000 */
[----:B------:R-:W-:Y:S02]  /*1970*/  IMAD.U32 R24, R24, 0x10000, RZ ;  /* 0x0001000018187824 */ /* 0x000fe400078e00ff */
[----:B------:R-:W-:Y:S01]  /*1980*/  FADD.FTZ R23, R22, R23 ;  /* 0x0000001716177221 */ /* 0x000fe20000010000 */
[----:B------:R-:W-:Y:S02]  /*1990*/  SHF.L.U32 R21, R38, 0x10, RZ ;  /* 0x0000001026157819 */ /* 0x000fe400000006ff */
[----:B------:R-:W-:Y:S01]  /*19a0*/  PRMT R25, R39, 0x7632, R25 ;  /* 0x0000763227197816 */ /* 0x000fe20000000019 */
[----:B------:R-:W-:Y:S01]  /*19b0*/  FFMA.FTZ R19, R22, R22, R19 ;  /* 0x0000001616137223 */ /* 0x000fe20000010013 */
[----:B------:R-:W-:Y:S01]  /*19c0*/  FFMA.FTZ R17, R17, R17, R26 ;  /* 0x0000001111117223 */ /* 0x000fe2000001001a */
[----:B------:R-:W-:Y:S01]  /*19d0*/  FADD.FTZ R20, R20, R23 ;  /* 0x0000001714147221 */ /* 0x000fe20000010000 */
[----:B------:R-:W-:Y:S01]  /*19e0*/  FMUL.FTZ R22, R24, R24 ;  /* 0x0000001818167220 */ /* 0x000fe20000410000 */
[----:B------:R-:W-:Y:S01]  /*19f0*/  SHF.L.U32 R26, R25, 0x10, RZ ;  /* 0x00000010191a7819 */ /* 0x000fe200000006ff */
[C---:B------:R-:W-:Y:S01]  /*1a00*/  FADD.FTZ R23, R21.reuse, R24 ;  /* 0x0000001815177221 */ /* 0x040fe20000010000 */
        /* <DEDUP_REMOVED lines=9> */
[----:B------:R-:W-:-:S02]  /*1aa0*/  SHF.L.U32 R23, R23, 0x10, RZ ;  /* 0x0000001017177819 */ /* 0x000fc400000006ff */
[----:B------:R-:W-:Y:S02]  /*1ab0*/  SHF.L.U32 R22, R51, 0x10, RZ ;  /* 0x0000001033167819 */ /* 0x000fe400000006ff */
[----:B------:R-:W-:Y:S01]  /*1ac0*/  PRMT R24, R52, 0x7632, R24 ;  /* 0x0000763234187816 */ /* 0x000fe20000000018 */
[----:B------:R-:W-:Y:S01]  /*1ad0*/  FADD.FTZ R18, R18, R19 ;  /* 0x0000001312127221 */ /* 0x000fe20000010000 */
[----:B------:R-:W-:Y:S01]  /*1ae0*/  FADD.FTZ R20, R20, R21 ;  /* 0x0000001514147221 */ /* 0x000fe20000010000 */
[----:B------:R-:W-:Y:S01]  /*1af0*/  FMUL.FTZ R19, R23, R23 ;  /* 0x0000001717137220 */ /* 0x000fe20000410000 */
[----:B------:R-:W-:Y:S01]  /*1b00*/  SHF.L.U32 R24, R24, 0x10, RZ ;  /* 0x0000001018187819 */ /* 0x000fe200000006ff */
[----:B------:R-:W-:Y:S01]  /*1b10*/  FADD.FTZ R23, R22, R23 ;  /* 0x0000001716177221 */ /* 0x000fe20000010000 */
[----:B------:R-:W-:Y:S02]  /*1b20*/  SHF.L.U32 R21, R52, 0x10, RZ ;  /* 0x0000001034157819 */ /* 0x000fe400000006ff */
[----:B------:R-:W-:Y:S01]  /*1b30*/  PRMT R25, R30, 0x7632, R25 ;  /* 0x000076321e197816 */ /* 0x000fe20000000019 */
[----:B------:R-:W-:Y:S01]  /*1b40*/  FFMA.FTZ R19, R22, R22, R19 ;  /* 0x0000001616137223 */ /* 0x000fe20000010013 */
[----:B------:R-:W-:Y:S01]  /*1b50*/  FADD.FTZ R20, R20, R23 ;  /* 0x0000001714147221 */ /* 0x000fe20000010000 */
[----:B------:R-:W-:Y:S01]  /*1b60*/  FMUL.FTZ R22, R24, R24 ;  /* 0x0000001818167220 */ /* 0x000fe20000410000 */
[----:B------:R-:W-:Y:S01]  /*1b70*/  SHF.L.U32 R26, R25, 0x10, RZ ;  /* 0x00000010191a7819 */ /* 0x000fe200000006ff */
[C---:B------:R-:W-:Y:S01]  /*1b80*/  FADD.FTZ R23, R21.reuse, R24 ;  /* 0x0000001815177221 */ /* 0x040fe20000010000 */
[----:B------:R-:W-:Y:S01]  /*1b90*/  FADD.FTZ R18, R18, R19 ;  /* 0x0000001312127221 */ /* 0x000fe20000010000 */
[----:B------:R-:W-:Y:S01]  /*1ba0*/  FFMA.FTZ R21, R21, R21, R22 ;  /* 0x0000001515157223 */ /* 0x000fe20000010016 */
[----:B------:R-:W-:-:S02]  /*1bb0*/  IMAD.U32 R19, R30, 0x10000, RZ ;  /* 0x000100001e137824 */ /* 0x000fc400078e00ff */
[----:B------:R-:W-:Y:S01]  /*1bc0*/  FADD.FTZ R23, R20, R23 ;  /* 0x0000001714177221 */ /* 0x000fe20000010000 */
[----:B------:R-:W-:Y:S01]  /*1bd0*/  FMUL.FTZ R20, R26, R26 ;  /* 0x0000001a1a147220 */ /* 0x000fe20000410000 */
[----:B------:R-:W-:Y:S01]  /*1be0*/  PRMT R22, R57, 0x7632, R22 ;  /* 0x0000763239167816 */ /* 0x000fe20000000016 */
[----:B------:R-:W-:Y:S01]  /*1bf0*/  FADD.FTZ R18, R18, R21 ;  /* 0x0000001512127221 */ /* 0x000fe20000010000 */
[C---:B------:R-:W-:Y:S01]  /*1c00*/  FADD.FTZ R21, R19.reuse, R26 ;  /* 0x0000001a13157221 */ /* 0x040fe20000010000 */
[----:B------:R-:W-:Y:S01]  /*1c10*/  FFMA.FTZ R20, R19, R19, R20 ;  /* 0x0000001313147223 */ /* 0x000fe20000010014 */
[----:B------:R-:W-:Y:S01]  /*1c20*/  SHF.L.U32 R19, R22, 0x10, RZ ;  /* 0x0000001016137819 */ /* 0x000fe200000006ff */
[----:B------:R-:W-:Y:S01]  /*1c30*/  FADD.FTZ R17, R18, R17 ;  /* 0x0000001112117221 */ /* 0x000fe20000010000 */
[----:B------:R-:W-:Y:S01]  /*1c40*/  SHF.L.U32 R18, R57, 0x10, RZ ;  /* 0x0000001039127819 */ /* 0x000fe200000006ff */
[----:B------:R-:W-:Y:S02]  /*1c50*/  FADD.FTZ R16, R23, R16 ;  /* 0x0000001017107221 */ /* 0x000fe40000010000 */
[----:B------:R-:W-:Y:S01]  /*1c60*/  FMUL.FTZ R23, R19, R19 ;  /* 0x0000001313177220 */ /* 0x000fe20000410000 */
[----:B------:R-:W-:Y:S01]  /*1c70*/  FADD.FTZ R17, R17, R20 ;  /* 0x0000001411117221 */ /* 0x000fe20000010000 */
[----:B------:R-:W-:Y:S01]  /*1c80*/  FADD.FTZ R19, R18, R19 ;  /* 0x0000001312137221 */ /* 0x000fe20000010000 */
[----:B------:R-:W-:Y:S01]  /*1c90*/  FADD.FTZ R16, R16, R21 ;  /* 0x0000001510107221 */ /* 0x000fe20000010000 */
[----:B------:R-:W-:-:S03]  /*1ca0*/  FFMA.FTZ R18, R18, R18, R23 ;  /* 0x0000001212127223 */ /* 0x000fc60000010017 */
        /* <DEDUP_REMOVED lines=23> */
[C---:B------:R-:W-:Y:S01]  /*1e20*/  ISETP.GT.AND P5, PT, R2.reuse, 0xf, PT ;  /* 0x0000000f0200780c */ /* 0x040fe20003fa4270 */
[----:B------:R-:W2:Y:S01]  /*1e30*/  LDC R58, c[0x0][0xc] ;  /* 0x00000300ff3a7b82 */ /* 0x000ea20000000800 */
[----:B------:R-:W-:Y:S01]  /*1e40*/  ISETP.NE.AND P6, PT, R2, RZ, PT ;  /* 0x000000ff0200720c */ /* 0x000fe20003fc5270 */
[----:B------:R-:W-:Y:S10]  /*1e50*/  BSSY B0, `(.L_x_2098) ;  /* 0x000001f000007945 */ /* 0x000ff40003800000 */
[----:B0-----:R-:W-:Y:S01]  /*1e60*/  @!P5 FADD.FTZ R16, R16, R19 ;  /* 0x000000131010d221 */ /* 0x001fe20000010000 */
[----:B-1----:R-:W-:Y:S01]  /*1e70*/  @!P5 FADD.FTZ R17, R17, R18 ;  /* 0x000000121111d221 */ /* 0x002fe20000010000 */
[----:B------:R-:W-:-:S03]  /*1e80*/  ISETP.NE.AND P5, PT, R0, RZ, PT ;  /* 0x000000ff0000720c */ /* 0x000fc60003fa5270 */
[----:B------:R-:W-:Y:S02]  /*1e90*/  MOV R40, R16 ;  /* 0x0000001000287202 */ /* 0x000fe40000000f00 */
[----:B------:R-:W-:-:S05]  /*1ea0*/  MOV R41, R17 ;  /* 0x0000001100297202 */ /* 0x000fca0000000f00 */
[----:B------:R0:W-:Y:S01]  /*1eb0*/  @!P6 STS.64 [R28+0x8], R40 ;  /* 0x000008281c00e388 */ /* 0x0001e20000000a00 */
[----:B------:R-:W-:Y:S01]  /*1ec0*/  BAR.SYNC.DEFER_BLOCKING 0x0 ;  /* 0x0000000000007b1d */ /* 0x000fe20000010000 */
[----:B--2---:R-:W-:Y:S02]  /*1ed0*/  ISETP.GE.U32.AND P6, PT, R58, 0x2, PT ;  /* 0x000000023a00780c */ /* 0x004fe40003fc6070 */
[----:B------:R-:W-:Y:S02]  /*1ee0*/  PRMT R56, R42, 0x7632, R56 ;  /* 0x000076322a387816 */ /* 0x000fe40000000038 */
[----:B------:R-:W-:Y:S02]  /*1ef0*/  PRMT R55, R43, 0x7632, R55 ;  /* 0x000076322b377816 */ /* 0x000fe40000000037 */
[----:B------:R-:W-:Y:S01]  /*1f00*/  PRMT R54, R44, 0x7632, R54 ;  /* 0x000076322c367816 */ /* 0x000fe20000000036 */
[----:B0-----:R-:W-:Y:S06]  /*1f10*/  @P5 BRA `(.L_x_2099) ;  /* 0x0000000000485947 */ /* 0x001fec0003800000 */
[----:B------:R-:W0:Y:S01]  /*1f20*/  S2UR UR8, SR_CgaCtaId ;  /* 0x00000000000879c3 */ /* 0x000e220000008800 */
[----:B------:R-:W-:Y:S02]  /*1f30*/  UMOV UR7, 0x400 ;  /* 0x0000040000077882 */ /* 0x000fe40000000000 */
[----:B0-----:R-:W-:-:S09]  /*1f40*/  ULEA UR7, UR8, UR7, 0x18 ;  /* 0x0000000708077291 */ /* 0x001fd2000f8ec03f */
        /* <DEDUP_REMOVED lines=15> */
.L_x_2099:
[----:B------:R-:W-:Y:S05]  /*2040*/  BSYNC B0 ;  /* 0x0000000000007941 */ /* 0x000fea0003800000 */
.L_x_2098:
[----:B------:R-:W-:Y:S02]  /*2050*/  PRMT R59, R45, 0x7632, R59 ;  /* 0x000076322d3b7816 */ /* 0x000fe4000000003b */
[----:B------:R-:W-:Y:S02]  /*2060*/  PRMT R27, R46, 0x7632, R27 ;  /* 0x000076322e1b7816 */ /* 0x000fe4000000001b */
[----:B------:R-:W-:Y:S02]  /*2070*/  PRMT R26, R32, 0x7632, R26 ;  /* 0x00007632201a7816 */ /* 0x000fe4000000001a */
[----:B------:R-:W-:Y:S02]  /*2080*/  PRMT R25, R34, 0x7632, R25 ;  /* 0x0000763222197816 */ /* 0x000fe40000000019 */
[----:B------:R-:W-:Y:S01]  /*2090*/  PRMT R24, R36, 0x7632, R24 ;  /* 0x0000763224187816 */ /* 0x000fe20000000018 */
[----:B------:R-:W-:Y:S06]  /*20a0*/  @!P6 BRA `(.L_x_2100) ;  /* 0x0000000800a0e947 */ /* 0x000fec0003800000 */
[----:B------:R-:W-:Y:S05]  /*20b0*/  @P5 BRA `(.L_x_2101) ;  /* 0x00000000007c5947 */ /* 0x000fea0003800000 */
[----:B------:R-:W0:Y:S01]  /*20c0*/  S2R R64, SR_CTAID.Y ;  /* 0x0000000000407919 */ /* 0x000e220000002600 */
[----:B------:R-:W1:Y:S01]  /*20d0*/  LDC R22, c[0x0][0x10] ;  /* 0x00000400ff167b82 */ /* 0x000e620000000800 */
[----:B------:R-:W-:Y:S02]  /*20e0*/  ULOP3.LUT UR7, UR4, 0x1, URZ, 0xc0, !UPT ;  /* 0x0000000104077892 */ /* 0x000fe4000f8ec03f */
[----:B------:R-:W-:-:S05]  /*20f0*/  ULOP3.LUT UP0, URZ, UR4, 0x2, URZ, 0xc0, !UPT ;  /* 0x00000002043f7892 */ /* 0x000fca000f80c03f */
[----:B------:R-:W2:Y:S08]  /*2100*/  LDC.64 R16, c[0x0][0x240] ;  /* 0x00009000ff107b82 */ /* 0x000eb00000000a00 */
[----:B------:R-:W3:Y:S01]  /*2110*/  LDC.64 R18, c[0x0][0x248] ;  /* 0x00009200ff127b82 */ /* 0x000ee20000000a00 */
[----:B------:R-:W-:Y:S01]  /*2120*/  PLOP3.LUT P6, PT, PT, PT, UP0, 0x80, 0x0 ;  /* 0x000000000000781c */ /* 0x000fe20003fcf008 */
[----:B-1----:R-:W-:Y:S01]  /*2130*/  IMAD R21, R22, UR7, RZ ;  /* 0x0000000716157c24 */ /* 0x002fe2000f8e02ff */
[----:B------:R-:W-:-:S02]  /*2140*/  UMOV UR7, 0xffffffff ;  /* 0xffffffff00077882 */ /* 0x000fc40000000000 */
[----:B------:R-:W-:Y:S01]  /*2150*/  USEL UR7, UR7, 0x1, UP0 ;  /* 0x0000000107077887 */ /* 0x000fe20008000000 */
[C---:B------:R-:W-:Y:S01]  /*2160*/  IMAD R20, R21.reuse, R58, RZ ;  /* 0x0000003a15147224 */ /* 0x040fe200078e02ff */
[----:B0-----:R-:W-:-:S04]  /*2170*/  IADD3 R21, R21, R64, RZ ;  /* 0x0000004015157210 */ /* 0x001fc80007ffe0ff */
[----:B------:R-:W-:Y:S01]  /*2180*/  SHF.L.U32 R23, R20, 0x1, RZ ;  /* 0x0000000114177819 */ /* 0x000fe200000006ff */
[----:B--2---:R-:W-:Y:S01]  /*2190*/  IMAD.WIDE.U32 R16, R21, 0x4, R16 ;  /* 0x0000000415107825 */ /* 0x004fe200078e0010 */
[----:B------:R-:W-:-:S03]  /*21a0*/  SEL R21, R58, RZ, !P6 ;  /* 0x000000ff3a157207 */ /* 0x000fc60007000000 */
[----:B---3--:R-:W-:Y:S01]  /*21b0*/  IMAD.WIDE R18, R23, 0x4, R18 ;  /* 0x0000000417127825 */ /* 0x008fe200078e0212 */
[----:B------:R-:W-:-:S03]  /*21c0*/  ISETP.NE.AND P6, PT, R21, -0x1, PT ;  /* 0xffffffff1500780c */ /* 0x000fc60003fc5270 */
[----:B------:R-:W-:-:S04]  /*21d0*/  IMAD R23, R22, UR9, R64 ;  /* 0x0000000916177c24 */ /* 0x000fc8000f8e0240 */
[----:B------:R-:W-:Y:S01]  /*21e0*/  IMAD.WIDE.U32 R18, R23, 0x8, R18 ;  /* 0x0000000817127825 */ /* 0x000fe200078e0012 */
[----:B------:R-:W-:-:S04]  /*21f0*/  MOV R23, UR7 ;  /* 0x0000000700177c02 */ /* 0x000fc80008000f00 */
[----:B------:R0:W-:Y:S01]  /*2200*/  STG.E.64 desc[UR10][R18.64], R40 ;  /* 0x0000002812007986 */ /* 0x0001e2000c101b0a */
[----:B------:R-:W-:Y:S06]  /*2210*/  MEMBAR.ALL.GPU ;  /* 0x0000000000007992 */ /* 0x000fec000000a000 */
[----:B------:R-:W-:-:S00]  /*2220*/  ERRBAR ;  /* 0x00000000000079ab */ /* 0x000fc00000000000 */
[----:B------:R-:W-:Y:S06]  /*2230*/  CGAERRBAR ;  /* 0x00000000000075ab */ /* 0x000fec0000000000 */
[----:B------:R0:W-:Y:S01]  /*2240*/  REDG.E.ADD.S32.STRONG.GPU desc[UR10][R16.64], R23 ;  /* 0x000000171000798e */ /* 0x0001e2000c10e38a */
[----:B------:R-:W-:Y:S05]  /*2250*/  @!P6 BRA `(.L_x_2101) ;  /* 0x000000000014e947 */ /* 0x000fea0003800000 */
.L_x_2102:
[----:B0-----:R-:W2:Y:S04]  /*2260*/  LDG.E.STRONG.GPU R18, desc[UR10][R16.64] ;  /* 0x0000000a10127981 */ /* 0x001ea8000c1ef900 */
[----:B--2---:R-:W-:Y:S01]  /*2270*/  CCTL.IVALL ;  /* 0x00000000ff00798f */ /* 0x004fe20002000000 */
[----:B------:R-:W-:Y:S05]  /*2280*/  YIELD ;  /* 0x0000000000007946 */ /* 0x000fea0003800000 */
[----:B------:R-:W-:-:S13]  /*2290*/  ISETP.NE.AND P6, PT, R18, R21, PT ;  /* 0x000000151200720c */ /* 0x000fda0003fc5270 */
[----:B------:R-:W-:Y:S05]  /*22a0*/  @P6 BRA `(.L_x_2102) ;  /* 0xfffffffc00ec6947 */ /* 0x000fea000383ffff */
.L_x_2101:
[----:B------:R-:W-:Y:S01]  /*22b0*/  ISETP.NE.AND P6, PT, R58, RZ, PT ;  /* 0x000000ff3a00720c */ /* 0x000fe20003fc5270 */
[----:B------:R-:W-:Y:S05]  /*22c0*/  WARPSYNC.ALL ;  /* 0x0000000000007948 */ /* 0x000fea0003800000 */
[----:B------:R-:W-:Y:S07]  /*22d0*/  BAR.SYNC.DEFER_BLOCKING 0x0 ;  /* 0x0000000000007b1d */ /* 0x000fee0000010000 */
[----:B------:R-:W-:Y:S05]  /*22e0*/  @!P6 BRA `(.L_x_2100) ;  /* 0x000000080010e947 */ /* 0x000fea0003800000 */
[----:B0-----:R-:W-:Y:S01]  /*22f0*/  IADD3 R16, R58, -0x1, RZ ;  /* 0xffffffff3a107810 */ /* 0x001fe20007ffe0ff */
[----:B------:R-:W-:-:S03]  /*2300*/  IMAD.MOV.U32 R18, RZ, RZ, RZ ;  /* 0x000000ffff127224 */ /* 0x000fc600078e00ff */
[----:B------:R-:W-:-:S13]  /*2310*/  ISETP.GE.U32.AND P6, PT, R16, 0x3, PT ;  /* 0x000000031000780c */ /* 0x000fda0003fc6070 */
[----:B------:R-:W-:Y:S05]  /*2320*/  @!P6 BRA `(.L_x_2103) ;  /* 0x000000040018e947 */ /* 0x000fea0003800000 */
[----:B------:R-:W-:Y:S01]  /*2330*/  LOP3.LUT R19, R58, 0x3, RZ, 0xc0, !PT ;  /* 0x000000033a137812 */ /* 0x000fe200078ec0ff */
[----:B------:R-:W-:-:S03]  /*2340*/  HFMA2.MMA R18, -RZ, RZ, 0, 0 ;  /* 0x00000000ff127435 */ /* 0x000fc600000001ff */
[----:B------:R-:W-:-:S08]  /*2350*/  IADD3 R19, -R19, R58, RZ ;  /* 0x0000003a13137210 */ /* 0x000fd00007ffe1ff */
.L_x_2104:
[----:B------:R-:W-:Y:S02]  /*2360*/  ISETP.EQ.OR P6, PT, R18, UR9, P5 ;  /* 0x0000000912007c0c */ /* 0x000fe4000afc2670 */
[----:B------:R-:W-:-:S11]  /*2370*/  MOV R20, UR4 ;  /* 0x0000000400147c02 */ /* 0x000fd60008000f00 */
[----:B------:R-:W0:Y:S01]  /*2380*/  @!P6 LDC R23, c[0x0][0x10] ;  /* 0x00000400ff17eb82 */ /* 0x000e220000000800 */
[----:B------:R-:W1:Y:S01]  /*2390*/  @!P6 S2R R22, SR_CTAID.Y ;  /* 0x000000000016e919 */ /* 0x000e620000002600 */
[----:B------:R-:W-:-:S06]  /*23a0*/  @!P6 LOP3.LUT R20, R20, 0x1, RZ, 0xc0, !PT ;  /* 0x000000011414e812 */ /* 0x000fcc00078ec0ff */
[----:B------:R-:W2:Y:S01]  /*23b0*/  @!P6 LDC.64 R16, c[0x0][0x248] ;  /* 0x00009200ff10eb82 */ /* 0x000ea20000000a00 */
[----:B0-----:R-:W-:-:S04]  /*23c0*/  @!P6 IMAD R21, R20, R23, RZ ;  /* 0x000000171415e224 */ /* 0x001fc800078e02ff */
[----:B------:R-:W-:-:S05]  /*23d0*/  @!P6 IMAD R21, R21, R58, RZ ;  /* 0x0000003a1515e224 */ /* 0x000fca00078e02ff */
[----:B------:R-:W-:-:S05]  /*23e0*/  @!P6 SHF.L.U32 R21, R21, 0x1, RZ ;  /* 0x000000011515e819 */ /* 0x000fca00000006ff */
[----:B--2---:R-:W-:-:S04]  /*23f0*/  @!P6 IMAD.WIDE R16, R21, 0x4, R16 ;  /* 0x000000041510e825 */ /* 0x004fc800078e0210 */
[----:B-1----:R-:W-:-:S04]  /*2400*/  @!P6 IMAD R21, R23, R18, R22 ;  /* 0x000000121715e224 */ /* 0x002fc800078e0216 */
[----:B------:R-:W-:-:S05]  /*2410*/  @!P6 IMAD.WIDE.U32 R20, R21, 0x8, R16 ;  /* 0x000000081514e825 */ /* 0x000fca00078e0010 */
[----:B------:R-:W2:Y:S01]  /*2420*/  @!P6 LDG.E.64 R16, desc[UR10][R20.64] ;  /* 0x0000000a1410e981 */ /* 0x000ea2000c1e1b00 */
[----:B------:R-:W-:Y:S02]  /*2430*/  IADD3 R22, R18, 0x1, RZ ;  /* 0x0000000112167810 */ /* 0x000fe40007ffe0ff */
[----:B------:R-:W-:Y:S01]  /*2440*/  MOV R64, UR4 ;  /* 0x0000000400407c02 */ /* 0x000fe20008000f00 */
[----:B--2---:R-:W-:Y:S01]  /*2450*/  @!P6 FADD.FTZ R40, R40, R16 ;  /* 0x000000102828e221 */ /* 0x004fe20000010000 */
[----:B------:R-:W-:Y:S01]  /*2460*/  @!P6 FADD.FTZ R41, R41, R17 ;  /* 0x000000112929e221 */ /* 0x000fe20000010000 */
[----:B------:R-:W-:-:S13]  /*2470*/  ISETP.EQ.OR P6, PT, R22, UR9, P5 ;  /* 0x0000000916007c0c */ /* 0x000fda000afc2670 */
[----:B------:R-:W0:Y:S01]  /*2480*/  @!P6 LDC R65, c[0x0][0x10] ;  /* 0x00000400ff41eb82 */ /* 0x000e220000000800 */
        /* <DEDUP_REMOVED lines=8> */
[----:B------:R-:W-:-:S05]  /*2510*/  @!P6 IMAD.WIDE.U32 R20, R21, 0x8, R16 ;  /* 0x000000081514e825 */ /* 0x000fca00078e0010 */
[----:B------:R-:W2:Y:S01]  /*2520*/  @!P6 LDG.E.64 R16, desc[UR10][R20.64] ;  /* 0x0000000a1410e981 */ /* 0x000ea2000c1e1b00 */
[----:B------:R-:W-:Y:S01]  /*2530*/  IADD3 R22, R18, 0x2, RZ ;  /* 0x0000000212167810 */ /* 0x000fe20007ffe0ff */
[----:B------:R-:W-:Y:S02]  /*2540*/  IMAD.U32 R64, RZ, RZ, UR4 ;  /* 0x00000004ff407e24 */ /* 0x000fe4000f8e00ff */
        /* <DEDUP_REMOVED lines=36> */
.L_x_2103:
[----:B------:R-:W-:-:S13]  /*2790*/  LOP3.LUT P6, R19, R58, 0x3, RZ, 0xc0, !PT ;  /* 0x000000033a137812 */ /* 0x000fda00078cc0ff */
[----:B------:R-:W-:Y:S05]  /*27a0*/  @!P6 BRA `(.L_x_2100) ;  /* 0x0000000000e0e947 */ /* 0x000fea0003800000 */
[----:B------:R-:W-:Y:S01]  /*27b0*/  ISETP.EQ.OR P6, PT, R18, UR9, P5 ;  /* 0x0000000912007c0c */ /* 0x000fe2000afc2670 */
[----:B------:R-:W-:Y:S01]  /*27c0*/  BSSY B0, `(.L_x_2105) ;  /* 0x0000013000007945 */ /* 0x000fe20003800000 */
[----:B------:R-:W-:Y:S02]  /*27d0*/  P2R R16, PR, RZ, 0x1 ;  /* 0x00000001ff107803 */ /* 0x000fe40000000000 */
[----:B------:R-:W-:-:S04]  /*27e0*/  ISETP.NE.AND P0, PT, R19, 0x1, PT ;  /* 0x000000011300780c */ /* 0x000fc80003f05270 */
[----:B------:R-:W-:Y:S02]  /*27f0*/  P2R R17, PR, RZ, 0x1 ;  /* 0x00000001ff117803 */ /* 0x000fe40000000000 */
[----:B------:R-:W-:-:S03]  /*2800*/  ISETP.NE.AND P0, PT, R16, RZ, PT ;  /* 0x000000ff1000720c */ /* 0x000fc60003f05270 */
[----:B------:R-:W-:Y:S10]  /*2810*/  @P6 BRA `(.L_x_2106) ;  /* 0x0000000000346947 */ /* 0x000ff40003800000 */
[----:B------:R-:W0:Y:S01]  /*2820*/  S2R R23, SR_CTAID.Y ;  /* 0x0000000000177919 */ /* 0x000e220000002600 */
[----:B------:R-:W1:Y:S01]  /*2830*/  LDC.64 R16, c[0x0][0x248] ;  /* 0x00009200ff107b82 */ /* 0x000e620000000a00 */
[----:B------:R-:W-:Y:S01]  /*2840*/  ULOP3.LUT UR7, UR4, 0x1, URZ, 0xc0, !UPT ;  /* 0x0000000104077892 */ /* 0x000fe2000f8ec03f */
[----:B------:R-:W-:-:S03]  /*2850*/  ULDC UR8, c[0x0][0x10] ;  /* 0x0000040000087ab9 */ /* 0x000fc60000000800 */
[----:B------:R-:W-:-:S06]  /*2860*/  UIMAD UR7, UR7, UR8, URZ ;  /* 0x00000008070772a4 */ /* 0x000fcc000f8e023f */
[----:B------:R-:W-:-:S05]  /*2870*/  IMAD R20, R58, UR7, RZ ;  /* 0x000000073a147c24 */ /* 0x000fca000f8e02ff */
[----:B------:R-:W-:-:S05]  /*2880*/  SHF.L.U32 R21, R20, 0x1, RZ ;  /* 0x0000000114157819 */ /* 0x000fca00000006ff */
[----:B-1----:R-:W-:-:S04]  /*2890*/  IMAD.WIDE R16, R21, 0x4, R16 ;  /* 0x0000000415107825 */ /* 0x002fc800078e0210 */
[----:B0-----:R-:W-:-:S04]  /*28a0*/  IMAD R21, R18, UR8, R23 ;  /* 0x0000000812157c24 */ /* 0x001fc8000f8e0217 */
[----:B------:R-:W-:-:S06]  /*28b0*/  IMAD.WIDE.U32 R16, R21, 0x8, R16 ;  /* 0x0000000815107825 */ /* 0x000fcc00078e0010 */
[----:B------:R-:W2:Y:S02]  /*28c0*/  LDG.E.64 R16, desc[UR10][R16.64] ;  /* 0x0000000a10107981 */ /* 0x000ea4000c1e1b00 */
[----:B--2---:R-:W-:Y:S01]  /*28d0*/  FADD.FTZ R40, R40, R16 ;  /* 0x0000001028287221 */ /* 0x004fe20000010000 */
[----:B------:R-:W-:-:S07]  /*28e0*/  FADD.FTZ R41, R41, R17 ;  /* 0x0000001129297221 */ /* 0x000fce0000010000 */
.L_x_2106:
[----:B------:R-:W-:Y:S05]  /*28f0*/  BSYNC B0 ;  /* 0x0000000000007941 */ /* 0x000fea0003800000 */
.L_x_2105:
[----:B------:R-:W-:-:S13]  /*2900*/  ISETP.NE.AND P6, PT, R19, 0x1, PT ;  /* 0x000000011300780c */ /* 0x000fda0003fc5270 */
[----:B------:R-:W-:Y:S05]  /*2910*/  @!P6 BRA `(.L_x_2100) ;  /* 0x000000000084e947 */ /* 0x000fea0003800000 */
[----:B------:R-:W-:Y:S01]  /*2920*/  IADD3 R23, R18, 0x1, RZ ;  /* 0x0000000112177810 */ /* 0x000fe20007ffe0ff */
[----:B------:R-:W-:-:S03]  /*2930*/  IMAD.U32 R21, RZ, RZ, UR4 ;  /* 0x00000004ff157e24 */ /* 0x000fc6000f8e00ff */
[----:B------:R-:W-:-:S13]  /*2940*/  ISETP.EQ.OR P6, PT, R23, UR9, P5 ;  /* 0x0000000917007c0c */ /* 0x000fda000afc2670 */
        /* <DEDUP_REMOVED lines=9> */
[----:B------:R-:W-:-:S06]  /*29e0*/  @!P6 IMAD.WIDE.U32 R16, R21, 0x8, R16 ;  /* 0x000000081510e825 */ /* 0x000fcc00078e0010 */
[----:B------:R-:W2:Y:S01]  /*29f0*/  @!P6 LDG.E.64 R16, desc[UR10][R16.64] ;  /* 0x0000000a1010e981 */ /* 0x000ea2000c1e1b00 */
[----:B------:R-:W-:Y:S02]  /*2a00*/  IADD3 R20, R18, 0x2, RZ ;  /* 0x0000000212147810 */ /* 0x000fe40007ffe0ff */
[----:B------:R-:W-:Y:S01]  /*2a10*/  MOV R22, UR4 ;  /* 0x0000000400167c02 */ /* 0x000fe20008000f00 */
[----:B--2---:R-:W-:Y:S01]  /*2a20*/  @!P6 FADD.FTZ R40, R40, R16 ;  /* 0x000000102828e221 */ /* 0x004fe20000010000 */
[----:B------:R-:W-:Y:S01]  /*2a30*/  @!P6 FADD.FTZ R41, R41, R17 ;  /* 0x000000112929e221 */ /* 0x000fe20000010000 */
[----:B------:R-:W-:-:S04]  /*2a40*/  ISETP.EQ.OR P6, PT, R20, UR9, P5 ;  /* 0x0000000914007c0c */ /* 0x000fc8000afc2670 */
[----:B------:R-:W-:-:S13]  /*2a50*/  ISETP.EQ.OR P6, PT, R19, 0x2, P6 ;  /* 0x000000021300780c */ /* 0x000fda00037c2670 */
        /* <DEDUP_REMOVED lines=10> */
[----:B------:R-:W2:Y:S02]  /*2b00*/  @!P6 LDG.E.64 R16, desc[UR10][R16.64] ;  /* 0x0000000a1010e981 */ /* 0x000ea4000c1e1b00 */
[----:B--2---:R-:W-:Y:S01]  /*2b10*/  @!P6 FADD.FTZ R40, R40, R16 ;  /* 0x000000102828e221 */ /* 0x004fe20000010000 */
[----:B------:R-:W-:-:S07]  /*2b20*/  @!P6 FADD.FTZ R41, R41, R17 ;  /* 0x000000112929e221 */ /* 0x000fce0000010000 */
.L_x_2100:
[----:B------:R-:W-:Y:S01]  /*2b30*/  ULDC.64 UR14, c[0x0][0x218] ;  /* 0x00008600000e7ab9 */ /* 0x000fe20000000a00 */
[----:B0-----:R-:W-:Y:S01]  /*2b40*/  P2R R16, PR, RZ, 0x1 ;  /* 0x00000001ff107803 */ /* 0x001fe20000000000 */
[----:B------:R-:W0:Y:S01]  /*2b50*/  S2UR UR8, SR_CgaCtaId ;  /* 0x00000000000879c3 */ /* 0x000e220000008800 */
[----:B------:R-:W-:Y:S01]  /*2b60*/  LOP3.LUT P0, RZ, R0, UR9, RZ, 0xfc, !PT ;  /* 0x0000000900ff7c12 */ /* 0x000fe2000f80fcff */
[----:B------:R-:W-:Y:S01]  /*2b70*/  UMOV UR7, 0x400 ;  /* 0x0000040000077882 */ /* 0x000fe20000000000 */
[----:B------:R-:W-:Y:S02]  /*2b80*/  ISETP.EQ.U32.AND P6, PT, RZ, UR14, PT ;  /* 0x0000000eff007c0c */ /* 0x000fe4000bfc2070 */
[----:B------:R-:W-:Y:S02]  /*2b90*/  MOV R21, UR6 ;  /* 0x0000000600157c02 */ /* 0x000fe40008000f00 */
[----:B------:R-:W-:Y:S01]  /*2ba0*/  ISETP.EQ.OR.EX P6, PT, RZ, UR15, P0, P6 ;  /* 0x0000000fff007c0c */ /* 0x000fe200087c2760 */
[----:B------:R-:W1:Y:S01]  /*2bb0*/  LDC.64 R18, c[0x0][0x228] ;  /* 0x00008a00ff127b82 */ /* 0x000e620000000a00 */
[----:B------:R-:W-:-:S02]  /*2bc0*/  ISETP.NE.AND P0, PT, R16, RZ, PT ;  /* 0x000000ff1000720c */ /* 0x000fc40003f05270 */
[----:B------:R-:W-:-:S05]  /*2bd0*/  IADD3 R53, R50, R53, RZ ;  /* 0x0000003532357210 */ /* 0x000fca0007ffe0ff */
[----:B------:R-:W2:Y:S08]  /*2be0*/  LDC.64 R16, c[0x0][0x230] ;  /* 0x00008c00ff107b82 */ /* 0x000eb00000000a00 */
[----:B------:R-:W3:Y:S01]  /*2bf0*/  @!P6 LDC.64 R64, c[0x0][0x218] ;  /* 0x00008600ff40eb82 */ /* 0x000ee20000000a00 */
[----:B0-----:R-:W-:-:S03]  /*2c00*/  ULEA UR7, UR8, UR7, 0x18 ;  /* 0x0000000708077291 */ /* 0x001fc6000f8ec03f */
[----:B------:R-:W-:Y:S02]  /*2c10*/  ULDC UR8, c[0x0][0x2a4] ;  /* 0x0000a90000087ab9 */ /* 0x000fe40000000800 */
[----:B------:R-:W-:Y:S01]  /*2c20*/  @!P6 FMUL.FTZ R23, R41, UR8 ;  /* 0x000000082917ec20 */ /* 0x000fe20008410000 */
[----:B------:R-:W-:Y:S01]  /*2c30*/  @!P6 FMUL.FTZ R22, R40, UR8 ;  /* 0x000000082816ec20 */ /* 0x000fe20008410000 */
[C---:B-1----:R-:W-:Y:S02]  /*2c40*/  IMAD.WIDE R66, R53.reuse, 0x4, R18 ;  /* 0x0000000435427825 */ /* 0x042fe400078e0212 */
[----:B------:R0:W-:Y:S02]  /*2c50*/  @!P5 STS.64 [UR7+0x48], R40 ;  /* 0x00004828ff00d988 */ /* 0x0001e40008000a07 */
[----:B--2---:R-:W-:-:S04]  /*2c60*/  IMAD.WIDE R18, R53, 0x4, R16 ;  /* 0x0000000435127825 */ /* 0x004fc800078e0210 */
[----:B---3--:R-:W-:-:S05]  /*2c70*/  @!P6 IMAD.WIDE R64, R21, 0x8, R64 ;  /* 0x000000081540e825 */ /* 0x008fca00078e0240 */
[----:B------:R-:W-:Y:S01]  /*2c80*/  @!P6 STG.E.64 desc[UR10][R64.64], R22 ;  /* 0x000000164000e986 */ /* 0x000fe2000c101b0a */
[----:B------:R-:W-:Y:S06]  /*2c90*/  BAR.SYNC.DEFER_BLOCKING 0x0 ;  /* 0x0000000000007b1d */ /* 0x000fec0000010000 */
[----:B------:R-:W2:Y:S04]  /*2ca0*/  LDG.E.64 R16, desc[UR10][R66.64] ;  /* 0x0000000a42107981 */ /* 0x000ea8000c1e1b00 */
[----:B------:R-:W2:Y:S01]  /*2cb0*/  LDG.E.64 R18, desc[UR10][R18.64] ;  /* 0x0000000a12127981 */ /* 0x000ea2000c1e1b00 */
[----:B------:R-:W-:Y:S01]  /*2cc0*/  ISETP.NE.AND P6, PT, RZ, UR12, PT ;  /* 0x0000000cff007c0c */ /* 0x000fe2000bfc5270 */
[----:B------:R-:W-:Y:S01]  /*2cd0*/  IMAD.U32 R56, R56, 0x10000, RZ ;  /* 0x0001000038387824 */ /* 0x000fe200078e00ff */
[----:B0-----:R-:W-:Y:S01]  /*2ce0*/  SHF.L.U32 R40, R43, 0x10, RZ ;  /* 0x000000102b287819 */ /* 0x001fe200000006ff */
[----:B------:R-:W0:Y:S01]  /*2cf0*/  LDS.64 R20, [UR7+0x48] ;  /* 0x00004807ff147984 */ /* 0x000e220008000a00 */
[----:B------:R-:W-:-:S02]  /*2d00*/  SHF.L.U32 R41, R55, 0x10, RZ ;  /* 0x0000001037297819 */ /* 0x000fc400000006ff */
[----:B------:R-:W-:Y:S02]  /*2d10*/  SHF.L.U32 R44, R44, 0x10, RZ ;  /* 0x000000102c2c7819 */ /* 0x000fe400000006ff */
[----:B------:R-:W-:Y:S01]  /*2d20*/  SHF.L.U32 R54, R54, 0x10, RZ ;  /* 0x0000001036367819 */ /* 0x000fe200000006ff */
[----:B0-----:R-:W-:-:S05]  /*2d30*/  FMUL.FTZ R20, R20, UR8 ;  /* 0x0000000814147c20 */ /* 0x001fca0008410000 */
[----:B------:R-:W-:-:S13]  /*2d40*/  R2UR UR7, R20 ;  /* 0x00000000140772ca */ /* 0x000fda00000e0000 */
[----:B------:R-:W-:Y:S01]  /*2d50*/  MOV R20, UR7 ;  /* 0x0000000700147c02 */ /* 0x000fe20008000f00 */
[----:B------:R-:W-:Y:S01]  /*2d60*/  FADD.FTZ R56, R56, -UR7 ;  /* 0x8000000738387e21 */ /* 0x000fe20008010000 */
[----:B------:R-:W-:Y:S01]  /*2d70*/  FADD.FTZ R40, R40, -UR7 ;  /* 0x8000000728287e21 */ /* 0x000fe20008010000 */
[----:B------:R-:W-:Y:S02]  /*2d80*/  FADD.FTZ R41, R41, -UR7 ;  /* 0x8000000729297e21 */ /* 0x000fe40008010000 */
[----:B------:R-:W-:-:S04]  /*2d90*/  FMUL.FTZ R20, R20, UR7 ;  /* 0x0000000714147c20 */ /* 0x000fc80008410000 */
[----:B------:R-:W-:Y:S01]  /*2da0*/  FFMA.FTZ R20, R21, UR8, -R20 ;  /* 0x0000000815147c23 */ /* 0x000fe20008010814 */
[----:B------:R-:W-:-:S04]  /*2db0*/  SHF.L.U32 R21, R42, 0x10, RZ ;  /* 0x000000102a157819 */ /* 0x000fc800000006ff */
[----:B------:R-:W-:Y:S01]  /*2dc0*/  FSETP.GTU.FTZ.AND P5, PT, R20, RZ, PT ;  /* 0x000000ff1400720b */ /* 0x000fe20003fbc000 */
[----:B------:R-:W-:-:S12]  /*2dd0*/  FADD.FTZ R21, R21, -UR7 ;  /* 0x8000000715157e21 */ /* 0x000fd80008010000 */
[----:B------:R-:W-:Y:S01]  /*2de0*/  VOTEU.ANY UP0, P5 ;  /* 0x00000000003f7886 */ /* 0x000fe20002800100 */
[----:B------:R-:W-:-:S04]  /*2df0*/  PLOP3.LUT P5, PT, PT, PT, UP0, 0x80, 0x0 ;  /* 0x000000000000781c */ /* 0x000fc80003faf008 */
[----:B------:R-:W-:-:S09]  /*2e00*/  @UP0 ULDC UR8, c[0x0][0x238] ;  /* 0x00008e0000080ab9 */ /* 0x000fd20000000800 */
[----:B------:R-:W-:Y:S01]  /*2e10*/  @P5 FADD.FTZ R20, R20, UR8 ;  /* 0x0000000814145e21 */ /* 0x000fe20008010000 */
[----:B------:R-:W-:-:S05]  /*2e20*/  UMOV UR8, 0x3f800000 ;  /* 0x3f80000000087882 */ /* 0x000fca0000000000 */
[----:B------:R-:W0:Y:S02]  /*2e30*/  @P5 MUFU.RSQ R20, R20 ;  /* 0x0000001400145308 */ /* 0x000e240000001400 */
[----:B0-----:R-:W-:-:S13]  /*2e40*/  @P5 R2UR UR13, R20 ;  /* 0x00000000140d52ca */ /* 0x001fda00000e0000 */
[----:B------:R-:W-:Y:S02]  /*2e50*/  @UP0 UMOV UR8, UR13 ;  /* 0x0000000d00080c82 */ /* 0x000fe40008000000 */
[----:B------:R-:W-:Y:S01]  /*2e60*/  FMUL.FTZ R21, R21, UR8 ;  /* 0x0000000815157c20 */ /* 0x000fe20008410000 */
[----:B------:R-:W-:-:S03]  /*2e70*/  FMUL.FTZ R56, R56, UR8 ;  /* 0x0000000838387c20 */ /* 0x000fc60008410000 */
[----:B--2---:R-:W-:Y:S01]  /*2e80*/  FFMA.FTZ R42, R16, R21, R18 ;  /* 0x00000015102a7223 */ /* 0x004fe20000010012 */
        /* <DEDUP_REMOVED lines=12> */
.L_x_2107:
        /* <DEDUP_REMOVED lines=14> */
.L_x_2109:
[----:B------:R-:W-:Y:S05]  /*3030*/  BSYNC B0 ;  /* 0x0000000000007941 */ /* 0x000fea0003800000 */
.L_x_2108:
[----:B------:R-:W-:Y:S01]  /*3040*/  FMUL.FTZ R21, R40, UR8 ;  /* 0x0000000828157c20 */ /* 0x000fe20008410000 */
[----:B------:R-:W-:Y:S01]  /*3050*/  FMUL.FTZ R20, R41, UR8 ;  /* 0x0000000829147c20 */ /* 0x000fe20008410000 */
[----:B------:R-:W-:Y:S01]  /*3060*/  FADD.FTZ R44, R44, -UR7 ;  /* 0x800000072c2c7e21 */ /* 0x000fe20008010000 */
[----:B------:R-:W-:Y:S01]  /*3070*/  FADD.FTZ R54, R54, -UR7 ;  /* 0x8000000736367e21 */ /* 0x000fe20008010000 */
        /* <DEDUP_REMOVED lines=13> */
.L_x_2110:
[----:B------:R-:W-:Y:S04]  /*3150*/  BSSY B0, `(.L_x_2111) ;  /* 0x000000e000007945 */ /* 0x000fe80003800000 */
[----:B------:R-:W-:Y:S05]  /*3160*/  @!P1 BRA `(.L_x_2112) ;  /* 0x0000000000309947 */ /* 0x000fea0003800000 */
[----:B------:R-:W-:Y:S01]  /*3170*/  ULDC.64 UR14, c[0x0][0x270] ;  /* 0x00009c00000e7ab9 */ /* 0x000fe20000000a00 */
[----:B------:R-:W-:Y:S01]  /*3180*/  MOV R20, R60 ;  /* 0x0000003c00147202 */ /* 0x000fe20000000f00 */
[----:B0-----:R-:W-:Y:S01]  /*3190*/  IMAD R23, R7, UR14, RZ ;  /* 0x0000000e07177c24 */ /* 0x001fe2000f8e02ff */
[----:B------:R-:W-:Y:S01]  /*31a0*/  F2FP.BF16.F32.PACK_AB R41, R41, R40 ;  /* 0x000000282929723e */ /* 0x000fe200000010ff */
[----:B------:R-:W-:Y:S02]  /*31b0*/  IMAD.MOV.U32 R21, RZ, RZ, R63 ;  /* 0x000000ffff157224 */ /* 0x000fe400078e003f */
[C---:B------:R-:W-:Y:S02]  /*31c0*/  IMAD R23, R48.reuse, UR15, R23 ;  /* 0x0000000f30177c24 */ /* 0x040fe4000f8e0217 */
[----:B------:R-:W-:Y:S01]  /*31d0*/  IMAD.WIDE.U32 R20, R48, UR14, R20 ;  /* 0x0000000e30147c25 */ /* 0x000fe2000f8e0014 */
[----:B------:R-:W-:Y:S02]  /*31e0*/  ULDC.64 UR14, c[0x0][0x210] ;  /* 0x00008400000e7ab9 */ /* 0x000fe40000000a00 */
[----:B------:R-:W-:-:S02]  /*31f0*/  LEA R22, P5, R20, UR14, 0x1 ;  /* 0x0000000e14167c11 */ /* 0x000fc4000f8a08ff */
[----:B------:R-:W-:-:S04]  /*3200*/  IADD3 R23, R21, R23, RZ ;  /* 0x0000001715177210 */ /* 0x000fc80007ffe0ff */
[----:B------:R-:W-:-:S05]  /*3210*/  LEA.HI.X R23, R20, UR15, R23, 0x1, P5 ;  /* 0x0000000f14177c11 */ /* 0x000fca000a8f0c17 */
[----:B------:R1:W-:Y:S02]  /*3220*/  STG.E desc[UR10][R22.64], R41 ;  /* 0x0000002916007986 */ /* 0x0003e4000c10190a */
.L_x_2112:
[----:B------:R-:W-:Y:S05]  /*3230*/  BSYNC B0 ;  /* 0x0000000000007941 */ /* 0x000fea0003800000 */
.L_x_2111:
[----:B------:R-:W-:Y:S01]  /*3240*/  FMUL.FTZ R21, R44, UR8 ;  /* 0x000000082c157c20 */ /* 0x000fe20008410000 */
[----:B------:R-:W-:Y:S01]  /*3250*/  FMUL.FTZ R54, R54, UR8 ;  /* 0x0000000836367c20 */ /* 0x000fe20008410000 */
[----:B------:R-:W-:Y:S02]  /*3260*/  SHF.L.U32 R45, R45, 0x10, RZ ;  /* 0x000000102d2d7819 */ /* 0x000fe400000006ff */
[----:B------:R-:W-:Y:S01]  /*3270*/  SHF.L.U32 R59, R59, 0x10, RZ ;  /* 0x000000103b3b7819 */ /* 0x000fe200000006ff */
[----:B------:R-:W-:Y:S01]  /*3280*/  FFMA.FTZ R40, R16, R21, R18 ;  /* 0x0000001510287223 */ /* 0x000fe20000010012 */
[----:B------:R-:W-:Y:S01]  /*3290*/  SHF.L.U32 R46, R46, 0x10, RZ ;  /* 0x000000102e2e7819 */ /* 0x000fe200000006ff */
[----:B-1----:R-:W-:Y:S01]  /*32a0*/  FFMA.FTZ R41, R17, R54, R19 ;  /* 0x0000003611297223 */ /* 0x002fe20000010013 */
[----:B------:R-:W-:Y:S01]  /*32b0*/  SHF.L.U32 R27, R27, 0x10, RZ ;  /* 0x000000101b1b7819 */ /* 0x000fe200000006ff */
        /* <DEDUP_REMOVED lines=11> */
.L_x_2113:
        /* <DEDUP_REMOVED lines=14> */
.L_x_2115:
[----:B------:R-:W-:Y:S05]  /*3450*/  BSYNC B0 ;  /* 0x0000000000007941 */ /* 0x000fea0003800000 */
.L_x_2114:
[----:B------:R-:W-:Y:S01]  /*3460*/  FADD.FTZ R45, R45, -UR7 ;  /* 0x800000072d2d7e21 */ /* 0x000fe20008010000 */
[----:B------:R-:W-:Y:S01]  /*3470*/  FADD.FTZ R59, R59, -UR7 ;  /* 0x800000073b3b7e21 */ /* 0x000fe20008010000 */
[----:B------:R-:W-:Y:S01]  /*3480*/  FADD.FTZ R46, R46, -UR7 ;  /* 0x800000072e2e7e21 */ /* 0x000fe20008010000 */
[----:B------:R-:W-:Y:S01]  /*3490*/  FADD.FTZ R40, R27, -UR7 ;  /* 0x800000071b287e21 */ /* 0x000fe20008010000 */
[----:B------:R-:W-:Y:S01]  /*34a0*/  FMUL.FTZ R45, R45, UR8 ;  /* 0x000000082d2d7c20 */ /* 0x000fe20008410000 */
[----:B------:R-:W-:Y:S01]  /*34b0*/  FMUL.FTZ R20, R59, UR8 ;  /* 0x000000083b147c20 */ /* 0x000fe20008410000 */
[----:B------:R-:W-:Y:S01]  /*34c0*/  FMUL.FTZ R27, R46, UR8 ;  /* 0x000000082e1b7c20 */ /* 0x000fe20008410000 */
[----:B------:R-:W-:Y:S01]  /*34d0*/  FMUL.FTZ R40, R40, UR8 ;  /* 0x0000000828287c20 */ /* 0x000fe20008410000 */
[----:B------:R-:W-:Y:S01]  /*34e0*/  FFMA.FTZ R45, R16, R45, R18 ;  /* 0x0000002d102d7223 */ /* 0x000fe20000010012 */
[----:B------:R-:W-:Y:S01]  /*34f0*/  FFMA.FTZ R42, R17, R20, R19 ;  /* 0x00000014112a7223 */ /* 0x000fe20000010013 */
[----:B------:R-:W-:Y:S06]  /*3500*/  @!P6 BRA `(.L_x_2116) ;  /* 0x000000000028e947 */ /* 0x000fec0003800000 */
        /* <DEDUP_REMOVED lines=10> */
.L_x_2116:
[----:B------:R-:W-:Y:S04]  /*35b0*/  BSSY B0, `(.L_x_2117) ;  /* 0x000000e000007945 */ /* 0x000fe80003800000 */
[----:B------:R-:W-:Y:S05]  /*35c0*/  @!P3 BRA `(.L_x_2118) ;  /* 0x000000000030b947 */ /* 0x000fea0003800000 */
[----:B------:R-:W-:Y:S01]  /*35d0*/  ULDC.64 UR14, c[0x0][0x270] ;  /* 0x00009c00000e7ab9 */ /* 0x000fe20000000a00 */
[----:B------:R-:W-:Y:S01]  /*35e0*/  MOV R21, R63 ;  /* 0x0000003f00157202 */ /* 0x000fe20000000f00 */
[----:B01----:R-:W-:Y:S01]  /*35f0*/  IMAD R23, R11, UR14, RZ ;  /* 0x0000000e0b177c24 */ /* 0x003fe2000f8e02ff */
        /* <DEDUP_REMOVED lines=9> */
.L_x_2118:
[----:B------:R-:W-:Y:S05]  /*3690*/  BSYNC B0 ;  /* 0x0000000000007941 */ /* 0x000fea0003800000 */
.L_x_2117:
[----:B------:R-:W-:Y:S01]  /*36a0*/  ULDC.64 UR14, c[0x0][0x278] ;  /* 0x00009e00000e7ab9 */ /* 0x000fe20000000a00 */
[----:B------:R-:W-:Y:S01]  /*36b0*/  FFMA.FTZ R27, R16, R27, R18 ;  /* 0x0000001b101b7223 */ /* 0x000fe20000010012 */
[----:B------:R-:W-:Y:S01]  /*36c0*/  FFMA.FTZ R40, R17, R40, R19 ;  /* 0x0000002811287223 */ /* 0x000fe20000010013 */
[----:B------:R-:W-:Y:S06]  /*36d0*/  @!P6 BRA `(.L_x_2119) ;  /* 0x000000000028e947 */ /* 0x000fec0003800000 */
        /* <DEDUP_REMOVED lines=10> */
.L_x_2119:
[----:B------:R-:W-:Y:S04]  /*3780*/  BSSY B0, `(.L_x_2120) ;  /* 0x000000e000007945 */ /* 0x000fe80003800000 */
[----:B------:R-:W-:Y:S05]  /*3790*/  @!P4 BRA `(.L_x_2121) ;  /* 0x000000000030c947 */ /* 0x000fea0003800000 */
[----:B------:R-:W-:Y:S01]  /*37a0*/  ULDC.64 UR16, c[0x0][0x270] ;  /* 0x00009c0000107ab9 */ /* 0x000fe20000000a00 */
[----:B------:R-:W-:Y:S01]  /*37b0*/  MOV R20, R60 ;  /* 0x0000003c00147202 */ /* 0x000fe20000000f00 */
[----:B012---:R-:W-:Y:S01]  /*37c0*/  IMAD R22, R13, UR16, RZ ;  /* 0x000000100d167c24 */ /* 0x007fe2000f8e02ff */
        /* <DEDUP_REMOVED lines=9> */
.L_x_2121:
[----:B------:R-:W-:Y:S05]  /*3860*/  BSYNC B0 ;  /* 0x0000000000007941 */ /* 0x000fea0003800000 */
.L_x_2120:
[----:B------:R-:W-:Y:S02]  /*3870*/  SHF.L.U32 R20, R32, 0x10, RZ ;  /* 0x0000001020147819 */ /* 0x000fe400000006ff */
[----:B------:R-:W-:Y:S02]  /*3880*/  SHF.L.U32 R26, R26, 0x10, RZ ;  /* 0x000000101a1a7819 */ /* 0x000fe400000006ff */
[----:B------:R-:W-:Y:S01]  /*3890*/  ISETP.GE.U32.AND P5, PT, R6, UR14, PT ;  /* 0x0000000e06007c0c */ /* 0x000fe2000bfa6070 */
[----:B------:R-:W-:Y:S02]  /*38a0*/  FADD.FTZ R20, R20, -UR7 ;  /* 0x8000000714147e21 */ /* 0x000fe40008010000 */
[----:B------:R-:W-:Y:S01]  /*38b0*/  FADD.FTZ R26, R26, -UR7 ;  /* 0x800000071a1a7e21 */ /* 0x000fe20008010000 */
[----:B------:R-:W-:Y:S01]  /*38c0*/  ISETP.GE.AND.EX P5, PT, R31, UR15, PT, P5 ;  /* 0x0000000f1f007c0c */ /* 0x000fe2000bfa6350 */
[----:B------:R-:W-:Y:S02]  /*38d0*/  FMUL.FTZ R21, R20, UR8 ;  /* 0x0000000814157c20 */ /* 0x000fe40008410000 */
[----:B------:R-:W-:Y:S01]  /*38e0*/  FMUL.FTZ R26, R26, UR8 ;  /* 0x000000081a1a7c20 */ /* 0x000fe20008410000 */
[----:B------:R-:W-:Y:S01]  /*38f0*/  ISETP.GT.U32.OR P5, PT, R0, 0xdf, P5 ;  /* 0x000000df0000780c */ /* 0x000fe20002fa4470 */
[----:B---3--:R-:W-:-:S02]  /*3900*/  FFMA.FTZ R27, R16, R21, R18 ;  /* 0x00000015101b7223 */ /* 0x008fc40000010012 */
[----:B------:R-:W-:Y:S01]  /*3910*/  FFMA.FTZ R26, R17, R26, R19 ;  /* 0x0000001a111a7223 */ /* 0x000fe20000010013 */
[----:B------:R-:W-:Y:S09]  /*3920*/  @!P6 BRA `(.L_x_2122) ;  /* 0x000000000028e947 */ /* 0x000ff20003800000 */
[----:B------:R-:W-:Y:S01]  /*3930*/  FMUL.FTZ R20, R27, -1.4426950216293334961 ;  /* 0xbfb8aa3b1b147820 */ /* 0x000fe20000410000 */
[----:B012---:R-:W-:-:S05]  /*3940*/  FMUL.FTZ R23, R26, -1.4426950216293334961 ;  /* 0xbfb8aa3b1a177820 */ /* 0x007fca0000410000 */
        /* <DEDUP_REMOVED lines=8> */
.L_x_2122:
[----:B------:R-:W-:Y:S04]  /*39d0*/  BSSY B0, `(.L_x_2123) ;  /* 0x000000e000007945 */ /* 0x000fe80003800000 */
[----:B------:R-:W-:Y:S05]  /*39e0*/  @P5 BRA `(.L_x_2124) ;  /* 0x0000000000305947 */ /* 0x000fea0003800000 */
[----:B------:R-:W-:Y:S01]  /*39f0*/  ULDC.64 UR16, c[0x0][0x270] ;  /* 0x00009c0000107ab9 */ /* 0x000fe20000000a00 */
[----:B------:R-:W-:Y:S01]  /*3a00*/  MOV R20, R60 ;  /* 0x0000003c00147202 */ /* 0x000fe20000000f00 */
[----:B------:R-:W-:Y:S01]  /*3a10*/  IMAD R31, R31, UR16, RZ ;  /* 0x000000101f1f7c24 */ /* 0x000fe2000f8e02ff */
[----:B------:R-:W-:Y:S01]  /*3a20*/  F2FP.BF16.F32.PACK_AB R27, R26, R27 ;  /* 0x0000001b1a1b723e */ /* 0x000fe200000010ff */
[----:B------:R-:W-:Y:S02]  /*3a30*/  IMAD.MOV.U32 R21, RZ, RZ, R63 ;  /* 0x000000ffff157224 */ /* 0x000fe400078e003f */
[C---:B------:R-:W-:Y:S02]  /*3a40*/  IMAD R31, R6.reuse, UR17, R31 ;  /* 0x00000011061f7c24 */ /* 0x040fe4000f8e021f */
[----:B------:R-:W-:Y:S01]  /*3a50*/  IMAD.WIDE.U32 R20, R6, UR16, R20 ;  /* 0x0000001006147c25 */ /* 0x000fe2000f8e0014 */
[----:B------:R-:W-:Y:S02]  /*3a60*/  ULDC.64 UR16, c[0x0][0x210] ;  /* 0x0000840000107ab9 */ /* 0x000fe40000000a00 */
[----:B012---:R-:W-:-:S02]  /*3a70*/  LEA R22, P5, R20, UR16, 0x1 ;  /* 0x0000001014167c11 */ /* 0x007fc4000f8a08ff */
[----:B------:R-:W-:-:S04]  /*3a80*/  IADD3 R31, R21, R31, RZ ;  /* 0x0000001f151f7210 */ /* 0x000fc80007ffe0ff */
[----:B------:R-:W-:-:S05]  /*3a90*/  LEA.HI.X R23, R20, UR17, R31, 0x1, P5 ;  /* 0x0000001114177c11 */ /* 0x000fca000a8f0c1f */
[----:B------:R3:W-:Y:S02]  /*3aa0*/  STG.E desc[UR10][R22.64], R27 ;  /* 0x0000001b16007986 */ /* 0x0007e4000c10190a */
.L_x_2124:
[----:B------:R-:W-:Y:S05]  /*3ab0*/  BSYNC B0 ;  /* 0x0000000000007941 */ /* 0x000fea0003800000 */
.L_x_2123:
        /* <DEDUP_REMOVED lines=9> */
[----:B------:R-:W-:-:S02]  /*3b50*/  FFMA.FTZ R25, R16, R21, R18 ;  /* 0x0000001510197223 */ /* 0x000fc40000010012 */
[----:B------:R-:W-:Y:S01]  /*3b60*/  FFMA.FTZ R26, R17, R20, R19 ;  /* 0x00000014111a7223 */ /* 0x000fe20000010013 */
[----:B------:R-:W-:Y:S09]  /*3b70*/  @!P6 BRA `(.L_x_2125) ;  /* 0x000000000028e947 */ /* 0x000ff20003800000 */
[----:B0123--:R-:W-:Y:S01]  /*3b80*/  FMUL.FTZ R23, R26, -1.4426950216293334961 ;  /* 0xbfb8aa3b1a177820 */ /* 0x00ffe20000410000 */
        /* <DEDUP_REMOVED lines=9> */
.L_x_2125:
[----:B------:R-:W-:Y:S04]  /*3c20*/  BSSY B0, `(.L_x_2126) ;  /* 0x000000e000007945 */ /* 0x000fe80003800000 */
        /* <DEDUP_REMOVED lines=9> */
[----:B0123--:R-:W-:-:S02]  /*3cc0*/  LEA R22, P5, R20, UR16, 0x1 ;  /* 0x0000001014167c11 */ /* 0x00ffc4000f8a08ff */
[----:B------:R-:W-:-:S04]  /*3cd0*/  IADD3 R33, R21, R33, RZ ;  /* 0x0000002115217210 */ /* 0x000fc80007ffe0ff */
[----:B------:R-:W-:-:S05]  /*3ce0*/  LEA.HI.X R23, R20, UR17, R33, 0x1, P5 ;  /* 0x0000001114177c11 */ /* 0x000fca000a8f0c21 */
[----:B------:R4:W-:Y:S02]  /*3cf0*/  STG.E desc[UR10][R22.64], R25 ;  /* 0x0000001916007986 */ /* 0x0009e4000c10190a */
.L_x_2127:
[----:B------:R-:W-:Y:S05]  /*3d00*/  BSYNC B0 ;  /* 0x0000000000007941 */ /* 0x000fea0003800000 */
.L_x_2126:
[----:B------:R-:W-:Y:S01]  /*3d10*/  SHF.L.U32 R20, R36, 0x10, RZ ;  /* 0x0000001024147819 */ /* 0x000fe200000006ff */
[----:B----4-:R-:W-:Y:S01]  /*3d20*/  VIADD R25, R49, 0x100 ;  /* 0x0000010031197836 */ /* 0x010fe20000000000 */
[----:B------:R-:W-:Y:S02]  /*3d30*/  SHF.L.U32 R24, R24, 0x10, RZ ;  /* 0x0000001018187819 */ /* 0x000fe400000006ff */
[----:B------:R-:W-:Y:S01]  /*3d40*/  ISETP.GE.U32.AND P5, PT, R10, UR14, PT ;  /* 0x0000000e0a007c0c */ /* 0x000fe2000bfa6070 */
[----:B------:R-:W-:Y:S01]  /*3d50*/  FADD.FTZ R20, R20, -UR7 ;  /* 0x8000000714147e21 */ /* 0x000fe20008010000 */
[----:B------:R-:W-:Y:S01]  /*3d60*/  PRMT R31, R37, 0x7632, R31 ;  /* 0x00007632251f7816 */ /* 0x000fe2000000001f */
[----:B------:R-:W-:Y:S01]  /*3d70*/  FADD.FTZ R24, R24, -UR7 ;  /* 0x8000000718187e21 */ /* 0x000fe20008010000 */
[----:B------:R-:W-:Y:S01]  /*3d80*/  ISETP.GE.AND.EX P5, PT, R35, UR15, PT, P5 ;  /* 0x0000000f23007c0c */ /* 0x000fe2000bfa6350 */
[----:B------:R-:W-:Y:S02]  /*3d90*/  FMUL.FTZ R21, R20, UR8 ;  /* 0x0000000814157c20 */ /* 0x000fe40008410000 */
[----:B------:R-:W-:Y:S01]  /*3da0*/  FMUL.FTZ R24, R24, UR8 ;  /* 0x0000000818187c20 */ /* 0x000fe20008410000 */
[----:B------:R-:W-:Y:S01]  /*3db0*/  ISETP.GT.U32.OR P5, PT, R0, 0xdf, P5 ;  /* 0x000000df0000780c */ /* 0x000fe20002fa4470 */
[----:B------:R-:W-:-:S02]  /*3dc0*/  FFMA.FTZ R26, R16, R21, R18 ;  /* 0x00000015101a7223 */ /* 0x000fc40000010012 */
[----:B---3--:R-:W-:Y:S01]  /*3dd0*/  FFMA.FTZ R27, R17, R24, R19 ;  /* 0x00000018111b7223 */ /* 0x008fe20000010013 */
        /* <DEDUP_REMOVED lines=11> */
.L_x_2128:
        /* <DEDUP_REMOVED lines=10> */
[----:B012---:R-:W-:-:S02]  /*3f30*/  LEA R22, P5, R20, UR16, 0x1 ;  /* 0x0000001014167c11 */ /* 0x007fc4000f8a08ff */
[----:B------:R-:W-:-:S04]  /*3f40*/  IADD3 R35, R21, R35, RZ ;  /* 0x0000002315237210 */ /* 0x000fc80007ffe0ff */
[----:B------:R-:W-:-:S05]  /*3f50*/  LEA.HI.X R23, R20, UR17, R35, 0x1, P5 ;  /* 0x0000001114177c11 */ /* 0x000fca000a8f0c23 */
[----:B------:R3:W-:Y:S02]  /*3f60*/  STG.E desc[UR10][R22.64], R27 ;  /* 0x0000001b16007986 */ /* 0x0007e4000c10190a */
.L_x_2130:
[----:B------:R-:W-:Y:S05]  /*3f70*/  BSYNC B0 ;  /* 0x0000000000007941 */ /* 0x000fea0003800000 */
.L_x_2129:
[----:B------:R-:W-:Y:S02]  /*3f80*/  SHF.L.U32 R21, R37, 0x10, RZ ;  /* 0x0000001025157819 */ /* 0x000fe400000006ff */
[----:B------:R-:W-:Y:S02]  /*3f90*/  SHF.L.U32 R20, R31, 0x10, RZ ;  /* 0x000000101f147819 */ /* 0x000fe400000006ff */
[----:B------:R-:W-:Y:S01]  /*3fa0*/  ISETP.GE.U32.AND P5, PT, R25, UR14, PT ;  /* 0x0000000e19007c0c */ /* 0x000fe2000bfa6070 */
[----:B------:R-:W-:Y:S01]  /*3fb0*/  FADD.FTZ R21, R21, -UR7 ;  /* 0x8000000715157e21 */ /* 0x000fe20008010000 */
[----:B------:R-:W-:Y:S01]  /*3fc0*/  SHF.R.S32.HI R32, RZ, 0x1f, R25 ;  /* 0x0000001fff207819 */ /* 0x000fe20000011419 */
[----:B------:R-:W-:Y:S01]  /*3fd0*/  FADD.FTZ R20, R20, -UR7 ;  /* 0x8000000714147e21 */ /* 0x000fe20008010000 */
[----:B------:R-:W-:Y:S01]  /*3fe0*/  PRMT R33, R38, 0x7632, R33 ;  /* 0x0000763226217816 */ /* 0x000fe20000000021 */
[----:B------:R-:W-:Y:S01]  /*3ff0*/  FMUL.FTZ R21, R21, UR8 ;  /* 0x0000000815157c20 */ /* 0x000fe20008410000 */
[----:B------:R-:W-:Y:S01]  /*4000*/  ISETP.GE.AND.EX P5, PT, R32, UR15, PT, P5 ;  /* 0x0000000f20007c0c */ /* 0x000fe2000bfa6350 */
[----:B------:R-:W-:Y:S01]  /*4010*/  FMUL.FTZ R20, R20, UR8 ;  /* 0x0000000814147c20 */ /* 0x000fe20008410000 */
[----:B---3--:R-:W-:Y:S01]  /*4020*/  IADD3 R27, R49, 0x120, RZ ;  /* 0x00000120311b7810 */ /* 0x008fe20007ffe0ff */
[----:B------:R-:W-:Y:S01]  /*4030*/  FFMA.FTZ R24, R16, R21, R18 ;  /* 0x0000001510187223 */ /* 0x000fe20000010012 */
[----:B------:R-:W-:Y:S01]  /*4040*/  ISETP.GT.U32.OR P5, PT, R0, 0xdf, P5 ;  /* 0x000000df0000780c */ /* 0x000fe20002fa4470 */
[----:B------:R-:W-:Y:S01]  /*4050*/  FFMA.FTZ R31, R17, R20, R19 ;  /* 0x00000014111f7223 */ /* 0x000fe20000010013 */
[----:B------:R-:W-:Y:S11]  /*4060*/  @!P6 BRA `(.L_x_2131) ;  /* 0x000000000028e947 */ /* 0x000ff60003800000 */
        /* <DEDUP_REMOVED lines=10> */
.L_x_2131:
[----:B------:R-:W-:Y:S04]  /*4110*/  BSSY B0, `(.L_x_2132) ;  /* 0x000000e000007945 */ /* 0x000fe80003800000 */
[----:B------:R-:W-:Y:S05]  /*4120*/  @P5 BRA `(.L_x_2133) ;  /* 0x0000000000305947 */ /* 0x000fea0003800000 */
[----:B------:R-:W-:Y:S01]  /*4130*/  ULDC.64 UR16, c[0x0][0x270] ;  /* 0x00009c0000107ab9 */ /* 0x000fe20000000a00 */
[----:B------:R-:W-:Y:S01]  /*4140*/  MOV R20, R60 ;  /* 0x0000003c00147202 */ /* 0x000fe20000000f00 */
[----:B012---:R-:W-:Y:S01]  /*4150*/  IMAD R22, R32, UR16, RZ ;  /* 0x0000001020167c24 */ /* 0x007fe2000f8e02ff */
[----:B------:R-:W-:Y:S02]  /*4160*/  MOV R21, R63 ;  /* 0x0000003f00157202 */ /* 0x000fe40000000f00 */
[----:B------:R-:W-:Y:S01]  /*4170*/  F2FP.BF16.F32.PACK_AB R31, R31, R24 ;  /* 0x000000181f1f723e */ /* 0x000fe200000010ff */
[----:B------:R-:W-:-:S04]  /*4180*/  IMAD.WIDE.U32 R20, R25, UR16, R20 ;  /* 0x0000001019147c25 */ /* 0x000fc8000f8e0014 */
[----:B------:R-:W-:Y:S01]  /*4190*/  IMAD R25, R25, UR17, R22 ;  /* 0x0000001119197c24 */ /* 0x000fe2000f8e0216 */
[----:B------:R-:W-:Y:S02]  /*41a0*/  ULDC.64 UR16, c[0x0][0x210] ;  /* 0x0000840000107ab9 */ /* 0x000fe40000000a00 */
[----:B------:R-:W-:Y:S01]  /*41b0*/  LEA R22, P5, R20, UR16, 0x1 ;  /* 0x0000001014167c11 */ /* 0x000fe2000f8a08ff */
[----:B------:R-:W-:-:S05]  /*41c0*/  IMAD.IADD R25, R21, 0x1, R25 ;  /* 0x0000000115197824 */ /* 0x000fca00078e0219 */
[----:B------:R-:W-:-:S05]  /*41d0*/  LEA.HI.X R23, R20, UR17, R25, 0x1, P5 ;  /* 0x0000001114177c11 */ /* 0x000fca000a8f0c19 */
[----:B------:R3:W-:Y:S02]  /*41e0*/  STG.E desc[UR10][R22.64], R31 ;  /* 0x0000001f16007986 */ /* 0x0007e4000c10190a */
.L_x_2133:
[----:B------:R-:W-:Y:S05]  /*41f0*/  BSYNC B0 ;  /* 0x0000000000007941 */ /* 0x000fea0003800000 */
.L_x_2132:
        /* <DEDUP_REMOVED lines=10> */
[----:B------:R-:W-:Y:S01]  /*42a0*/  IADD3 R24, R49, 0x140, RZ ;  /* 0x0000014031187810 */ /* 0x000fe20007ffe0ff */
[----:B------:R-:W-:Y:S01]  /*42b0*/  FFMA.FTZ R25, R16, R21, R18 ;  /* 0x0000001510197223 */ /* 0x000fe20000010012 */
[----:B------:R-:W-:Y:S01]  /*42c0*/  ISETP.GT.U32.OR P5, PT, R0, 0xdf, P5 ;  /* 0x000000df0000780c */ /* 0x000fe20002fa4470 */
[----:B------:R-:W-:Y:S01]  /*42d0*/  FFMA.FTZ R26, R17, R20, R19 ;  /* 0x00000014111a7223 */ /* 0x000fe20000010013 */
[----:B------:R-:W-:Y:S11]  /*42e0*/  @!P6 BRA `(.L_x_2134) ;  /* 0x000000000028e947 */ /* 0x000ff60003800000 */
        /* <DEDUP_REMOVED lines=10> */
.L_x_2134:
[----:B------:R-:W-:Y:S04]  /*4390*/  BSSY B0, `(.L_x_2135) ;  /* 0x000000e000007945 */ /* 0x000fe80003800000 */
[----:B------:R-:W-:Y:S05]  /*43a0*/  @P5 BRA `(.L_x_2136) ;  /* 0x0000000000305947 */ /* 0x000fea0003800000 */
[----:B------:R-:W-:Y:S01]  /*43b0*/  ULDC.64 UR16, c[0x0][0x270] ;  /* 0x00009c0000107ab9 */ /* 0x000fe20000000a00 */
[----:B------:R-:W-:Y:S01]  /*43c0*/  MOV R20, R60 ;  /* 0x0000003c00147202 */ /* 0x000fe20000000f00 */
[----:B0123--:R-:W-:Y:S01]  /*43d0*/  IMAD R22, R32, UR16, RZ ;  /* 0x0000001020167c24 */ /* 0x00ffe2000f8e02ff */
[----:B------:R-:W-:Y:S02]  /*43e0*/  MOV R21, R63 ;  /* 0x0000003f00157202 */ /* 0x000fe40000000f00 */
        /* <DEDUP_REMOVED lines=8> */
.L_x_2136:
[----:B------:R-:W-:Y:S05]  /*4470*/  BSYNC B0 ;  /* 0x0000000000007941 */ /* 0x000fea0003800000 */
.L_x_2135:
[----:B------:R-:W-:Y:S01]  /*4480*/  SHF.L.U32 R21, R39, 0x10, RZ ;  /* 0x0000001027157819 */ /* 0x000fe200000006ff */
[----:B01234-:R-:W-:Y:S01]  /*4490*/  VIADD R22, R49, 0x160 ;  /* 0x0000016031167836 */ /* 0x01ffe20000000000 */
        /* <DEDUP_REMOVED lines=8> */
[----:B------:R-:W-:-:S02]  /*4520*/  FMUL.FTZ R20, R20, UR8 ;  /* 0x0000000814147c20 */ /* 0x000fc40008410000 */
[----:B------:R-:W-:Y:S01]  /*4530*/  FFMA.FTZ R23, R16, R21, R18 ;  /* 0x0000001510177223 */ /* 0x000fe20000010012 */
[----:B------:R-:W-:Y:S01]  /*4540*/  ISETP.GT.U32.OR P5, PT, R0, 0xdf, P5 ;  /* 0x000000df0000780c */ /* 0x000fe20002fa4470 */
        /* <DEDUP_REMOVED lines=12> */
.L_x_2137:
        /* <DEDUP_REMOVED lines=14> */
.L_x_2139:
[----:B------:R-:W-:Y:S05]  /*46f0*/  BSYNC B0 ;  /* 0x0000000000007941 */ /* 0x000fea0003800000 */
.L_x_2138:
        /* <DEDUP_REMOVED lines=9> */
[----:B0-----:R-:W-:Y:S01]  /*4790*/  FMUL.FTZ R24, R20, UR8 ;  /* 0x0000000814187c20 */ /* 0x001fe20008410000 */
[----:B------:R-:W-:Y:S01]  /*47a0*/  IADD3 R20, R49, 0x180, RZ ;  /* 0x0000018031147810 */ /* 0x000fe20007ffe0ff */
        /* <DEDUP_REMOVED lines=14> */
.L_x_2140:
        /* <DEDUP_REMOVED lines=9> */
[----:B------:R-:W-:-:S03]  /*4920*/  ULDC.64 UR16, c[0x0][0x210] ;  /* 0x0000840000107ab9 */ /* 0x000fc60000000a00 */
[----:B------:R-:W-:Y:S01]  /*4930*/  IMAD.IADD R23, R25, 0x1, R23 ;  /* 0x0000000119177824 */ /* 0x000fe200078e0217 */
[----:B------:R-:W-:-:S04]  /*4940*/  LEA R22, P5, R24, UR16, 0x1 ;  /* 0x0000001018167c11 */ /* 0x000fc8000f8a08ff */
[----:B------:R-:W-:-:S05]  /*4950*/  LEA.HI.X R23, R24, UR17, R23, 0x1, P5 ;  /* 0x0000001118177c11 */ /* 0x000fca000a8f0c17 */
[----:B------:R0:W-:Y:S04]  /*4960*/  STG.E desc[UR10][R22.64], R21 ;  /* 0x0000001516007986 */ /* 0x0001e8000c10190a */
.L_x_2142:
[----:B------:R-:W-:Y:S05]  /*4970*/  BSYNC B0 ;  /* 0x0000000000007941 */ /* 0x000fea0003800000 */
.L_x_2141:
[----:B0-----:R-:W-:Y:S02]  /*4980*/  SHF.L.U32 R22, R52, 0x10, RZ ;  /* 0x0000001034167819 */ /* 0x001fe400000006ff */
        /* <DEDUP_REMOVED lines=9> */
[----:B------:R-:W-:Y:S01]  /*4a20*/  SHF.R.S32.HI R21, RZ, 0x1f, R12 ;  /* 0x0000001fff157819 */ /* 0x000fe2000001140c */
        /* <DEDUP_REMOVED lines=14> */
.L_x_2143:
        /* <DEDUP_REMOVED lines=14> */
.L_x_2145:
[----:B------:R-:W-:Y:S05]  /*4bf0*/  BSYNC B0 ;  /* 0x0000000000007941 */ /* 0x000fea0003800000 */
.L_x_2144:
[----:B------:R-:W-:Y:S02]  /*4c00*/  SHF.L.U32 R22, R29, 0x10, RZ ;  /* 0x000000101d167819 */ /* 0x000fe400000006ff */
        /* <DEDUP_REMOVED lines=9> */
[----:B------:R-:W-:Y:S01]  /*4ca0*/  FFMA.FTZ R26, R16, R23, R18 ;  /* 0x00000017101a7223 */ /* 0x000fe20000010012 */
[----:B------:R-:W-:Y:S01]  /*4cb0*/  SHF.R.S32.HI R20, RZ, 0x1f, R14 ;  /* 0x0000001fff147819 */ /* 0x000fe2000001140e */
[----:B0-----:R-:W-:Y:S01]  /*4cc0*/  FFMA.FTZ R27, R17, R22, R19 ;  /* 0x00000016111b7223 */ /* 0x001fe20000010013 */
[----:B------:R-:W-:Y:S09]  /*4cd0*/  @!P6 BRA `(.L_x_2146) ;  /* 0x000000000028e947 */ /* 0x000ff20003800000 */
        /* <DEDUP_REMOVED lines=10> */
.L_x_2146:
        /* <DEDUP_REMOVED lines=14> */
.L_x_2148:
[----:B------:R-:W-:Y:S05]  /*4e60*/  BSYNC B0 ;  /* 0x0000000000007941 */ /* 0x000fea0003800000 */
.L_x_2147:
        /* <DEDUP_REMOVED lines=24> */
.L_x_2149:
        /* <DEDUP_REMOVED lines=14> */
.L_x_2151:
[----:B------:R-:W-:Y:S05]  /*50d0*/  BSYNC B0 ;  /* 0x0000000000007941 */ /* 0x000fea0003800000 */
.L_x_2150:
[----:B0-----:R-:W-:Y:S02]  /*50e0*/  SHF.L.U32 R22, R57, 0x10, RZ ;  /* 0x0000001039167819 */ /* 0x001fe400000006ff */
        /* <DEDUP_REMOVED lines=21> */
.L_x_2152:
        /* <DEDUP_REMOVED lines=13> */
.L_x_2154:
[----:B------:R-:W-:Y:S05]  /*5310*/  BSYNC B0 ;  /* 0x0000000000007941 */ /* 0x000fea0003800000 */
.L_x_2153:
[----:B------:R-:W-:Y:S01]  /*5320*/  ULDC UR7, c[0x0][0x10] ;  /* 0x0000040000077ab9 */ /* 0x000fe20000000800 */
[----:B------:R-:W-:Y:S02]  /*5330*/  UIADD3 UR4, UR4, 0x1, URZ ;  /* 0x0000000104047890 */ /* 0x000fe4000fffe03f */
[----:B------:R-:W-:-:S04]  /*5340*/  UIADD3 UR6, UR7, UR6, URZ ;  /* 0x0000000607067290 */ /* 0x000fc8000fffe03f */
[----:B------:R-:W-:-:S06]  /*5350*/  UISETP.GE.AND UP0, UPT, UR6, UR5, UPT ;  /* 0x000000050600728c */ /* 0x000fcc000bf06270 */
[----:B------:R-:W-:-:S13]  /*5360*/  PLOP3.LUT P5, PT, PT, PT, UP0, 0x80, 0x0 ;  /* 0x000000000000781c */ /* 0x000fda0003faf008 */
[----:B------:R-:W-:Y:S05]  /*5370*/  @!P5 BRA `(.L_x_2155) ;  /* 0xffffffb00000d947 */ /* 0x000fea000383ffff */
[----:B------:R-:W-:Y:S05]  /*5380*/  EXIT ;  /* 0x000000000000794d */ /* 0x000fea0003800000 */
.L_x_2156:
        /* <DEDUP_REMOVED lines=15> */
.L_x_3317:


//--------------------- .text._Z35group_norm_nhwc_fwd_one_pass_kernelI11Bf16IOBf16WLi64ELi14ELi224EEv26Group_norm_nhwc_fwd_params --------------------------
	.section	.text._Z35group_norm_nhwc_fwd_one_pass_kernelI11Bf16IOBf16WLi64ELi14ELi224EEv26Group_norm_nhwc_fwd_params,"ax",@progbits
	.align	128
        .global         _Z35group_norm_nhwc_fwd_one_pass_kernelI11Bf16IOBf16WLi64ELi14ELi224EEv26Group_norm_nhwc_fwd_params
        .type           _Z35group_norm_nhwc_fwd_one_pass_kernelI11Bf16IOBf16WLi64ELi14ELi224EEv26Group_norm_nhwc_fwd_params,@function
        .size           _Z35group_norm_nhwc_fwd_one_pass_kernelI11Bf16IOBf16WLi64ELi14ELi224EEv26Group_norm_nhwc_fwd_params,(.L_x_3318 - _Z35group_norm_nhwc_fwd_one_pass_kernelI11Bf16IOBf16WLi64ELi14ELi224EEv26Group_norm_nhwc_fwd_params)
        .other          _Z35group_norm_nhwc_fwd_one_pass_kernelI11Bf16IOBf16WLi64ELi14ELi224EEv26Group_norm_nhwc_fwd_params,@"STO_CUDA_ENTRY STV_DEFAULT"
_Z35group_norm_nhwc_fwd_one_pass_kernelI11Bf16IOBf16WLi64ELi14ELi224EEv26Group_norm_nhwc_fwd_params:
.text._Z35group_norm_nhwc_fwd_one_pass_kernelI11Bf16IOBf16WLi64ELi14ELi224EEv26Group_norm_nhwc_fwd_params:
        /* <DEDUP_REMOVED lines=33> */
.L_x_2175:
        /* <DEDUP_REMOVED lines=134> */
.L_x_2158:
[----:B------:R-:W-:Y:S05]  /*0a70*/  BSYNC B0 ;  /* 0x0000000000007941 */ /* 0x000fea0003800000 */
.L_x_2157:
        /* <DEDUP_REMOVED lines=28> */
.L_x_2161:
[----:B-1----:R-:W2:Y:S04]  /*0c40*/  LDG.E.STRONG.GPU R8, desc[UR8][R6.64] ;  /* 0x0000000806087981 */ /* 0x002ea8000c1ef900 */
[----:B--2---:R-:W-:Y:S01]  /*0c50*/  CCTL.IVALL ;  /* 0x00000000ff00798f */ /* 0x004fe20002000000 */
[----:B------:R-:W-:Y:S05]  /*0c60*/  YIELD ;  /* 0x0000000000007946 */ /* 0x000fea0003800000 */
[----:B------:R-:W-:-:S13]  /*0c70*/  ISETP.NE.AND P0, PT, R8, R13, PT ;  /* 0x0000000d0800720c */ /* 0x000fda0003f05270 */
[----:B------:R-:W-:Y:S05]  /*0c80*/  @P0 BRA `(.L_x_2161) ;  /* 0xfffffffc00ec0947 */ /* 0x000fea000383ffff */
.L_x_2160:
        /* <DEDUP_REMOVED lines=17> */
.L_x_2165:
        /* <DEDUP_REMOVED lines=115> */
.L_x_2164:
        /* <DEDUP_REMOVED lines=61> */
.L_x_2166:
[----:B------:R-:W-:-:S13]  /*18a0*/  ISETP.NE.OR P0, PT, R11, RZ, P0 ;  /* 0x000000ff0b00720c */ /* 0x000fda0000705670 */
[----:B------:R-:W-:Y:S05]  /*18b0*/  @!P0 BRA `(.L_x_2162) ;  /* 0x00000000007c8947 */ /* 0x000fea0003800000 */
.L_x_2163:
        /* <DEDUP_REMOVED lines=31> */
.L_x_2162:
        /* <DEDUP_REMOVED lines=11> */
.L_x_2168:
[----:B------:R-:W-:Y:S05]  /*1b60*/  BSYNC B0 ;  /* 0x0000000000007941 */ /* 0x000fea0003800000 */
.L_x_2167:
        /* <DEDUP_REMOVED lines=16> */
.L_x_2159:
        /* <DEDUP_REMOVED lines=20> */
[----:B------:R-:W2:Y:S04]  /*1db0*/  LDG.E.U16 R14, desc[UR8][R8.64] ;  /* 0x00000008080e7981 */ /* 0x000ea8000c1e1500 */
[----:B------:R3:W4:Y:S04]  /*1dc0*/  LDG.E.U16 R15, desc[UR8][R8.64+0x2] ;  /* 0x00000208080f7981 */ /* 0x000728000c1e1500 */
[----:B------:R-:W5:Y:S04]  /*1dd0*/  LDG.E.U16 R23, desc[UR8][R4.64] ;  /* 0x0000000804177981 */ /* 0x000f68000c1e1500 */
[----:B------:R0:W5:Y:S01]  /*1de0*/  LDG.E.U16 R25, desc[UR8][R4.64+0x2] ;  /* 0x0000020804197981 */ /* 0x000162000c1e1500 */
[----:B-1----:R-:W-:-:S02]  /*1df0*/  PRMT R7, R22, 0x7632, R7 ;  /* 0x0000763216077816 */ /* 0x002fc40000000007 */
[C---:B---3--:R-:W-:Y:S01]  /*1e00*/  PRMT R9, R24.reuse, 0x7632, R9 ;  /* 0x0000763218097816 */ /* 0x048fe20000000009 */
[----:B------:R-:W1:Y:S01]  /*1e10*/  LDS.64 R12, [UR5+0x48] ;  /* 0x00004805ff0c7984 */ /* 0x000e620008000a00 */
[----:B------:R-:W-:Y:S02]  /*1e20*/  SHF.L.U32 R7, R7, 0x10, RZ ;  /* 0x0000001007077819 */ /* 0x000fe400000006ff */
[----:B------:R-:W-:Y:S02]  /*1e30*/  SHF.L.U32 R11, R24, 0x10, RZ ;  /* 0x00000010180b7819 */ /* 0x000fe400000006ff */
[----:B------:R-:W-:Y:S02]  /*1e40*/  SHF.L.U32 R9, R9, 0x10, RZ ;  /* 0x0000001009097819 */ /* 0x000fe400000006ff */
[----:B0-----:R-:W-:Y:S02]  /*1e50*/  SHF.L.U32 R5, R22, 0x10, RZ ;  /* 0x0000001016057819 */ /* 0x001fe400000006ff */
        /* <DEDUP_REMOVED lines=10> */
[----:B0-----:R-:W-:Y:S01]  /*1f00*/  @P0 FADD.FTZ R13, R13, R6 ;  /* 0x000000060d0d0221 */ /* 0x001fe20000010000 */
[----:B------:R-:W-:-:S10]  /*1f10*/  HFMA2.MMA R6, -RZ, RZ, 1.875, 0 ;  /* 0x3f800000ff067435 */ /* 0x000fd400000001ff */
[----:B------:R-:W0:Y:S01]  /*1f20*/  @P0 MUFU.RSQ R6, R13 ;  /* 0x0000000d00060308 */ /* 0x000e220000001400 */
[----:B------:R-:W-:Y:S01]  /*1f30*/  ISETP.NE.AND P0, PT, RZ, UR10, PT ;  /* 0x0000000aff007c0c */ /* 0x000fe2000bf05270 */
[-C--:B0-----:R-:W-:Y:S01]  /*1f40*/  FMUL.FTZ R7, R7, R6.reuse ;  /* 0x0000000607077220 */ /* 0x081fe20000410000 */
[-C--:B------:R-:W-:Y:S01]  /*1f50*/  FMUL.FTZ R9, R9, R6.reuse ;  /* 0x0000000609097220 */ /* 0x080fe20000410000 */
[-C--:B------:R-:W-:Y:S01]  /*1f60*/  FMUL.FTZ R5, R5, R6.reuse ;  /* 0x0000000605057220 */ /* 0x080fe20000410000 */
[----:B------:R-:W-:Y:S01]  /*1f70*/  FMUL.FTZ R13, R11, R6 ;  /* 0x000000060b0d7220 */ /* 0x000fe20000410000 */
[----:B--2---:R-:W-:Y:S02]  /*1f80*/  SHF.L.U32 R14, R14, 0x10, RZ ;  /* 0x000000100e0e7819 */ /* 0x004fe400000006ff */
[----:B----4-:R-:W-:Y:S02]  /*1f90*/  SHF.L.U32 R4, R15, 0x10, RZ ;  /* 0x000000100f047819 */ /* 0x010fe400000006ff */
[----:B-----5:R-:W-:-:S02]  /*1fa0*/  SHF.L.U32 R23, R23, 0x10, RZ ;  /* 0x0000001017177819 */ /* 0x020fc400000006ff */
[----:B------:R-:W-:-:S03]  /*1fb0*/  SHF.L.U32 R25, R25, 0x10, RZ ;  /* 0x0000001019197819 */ /* 0x000fc600000006ff */
[C-C-:B------:R-:W-:Y:S01]  /*1fc0*/  FFMA.FTZ R8, R14.reuse, R13, R23.reuse ;  /* 0x0000000d0e087223 */ /* 0x140fe20000010017 */
[----:B------:R-:W-:Y:S01]  /*1fd0*/  FFMA.FTZ R12, R14, R5, R23 ;  /* 0x000000050e0c7223 */ /* 0x000fe20000010017 */
[C-C-:B------:R-:W-:Y:S01]  /*1fe0*/  FFMA.FTZ R11, R4.reuse, R7, R25.reuse ;  /* 0x00000007040b7223 */ /* 0x140fe20000010019 */
        /* <DEDUP_REMOVED lines=12> */
.L_x_2169:
        /* <DEDUP_REMOVED lines=15> */
.L_x_2171:
[----:B------:R-:W-:Y:S05]  /*21a0*/  BSYNC B0 ;  /* 0x0000000000007941 */ /* 0x000fea0003800000 */
.L_x_2170:
        /* <DEDUP_REMOVED lines=11> */
.L_x_2172:
        /* <DEDUP_REMOVED lines=19> */
.L_x_2174:
[----:B------:R-:W-:Y:S05]  /*2390*/  BSYNC B0 ;  /* 0x0000000000007941 */ /* 0x000fea0003800000 */
.L_x_2173:
[----:B------:R-:W1:Y:S01]  /*23a0*/  LDC R5, c[0x0][0x10] ;  /* 0x00000400ff057b82 */ /* 0x000e620000000800 */
[----:B------:R-:W-:Y:S02]  /*23b0*/  IADD3 R17, R17, 0x1, RZ ;  /* 0x0000000111117810 */ /* 0x000fe40007ffe0ff */
[----:B-1----:R-:W-:-:S04]  /*23c0*/  IADD3 R16, R5, R16, RZ ;  /* 0x0000001005107210 */ /* 0x002fc80007ffe0ff */
[----:B------:R-:W-:-:S13]  /*23d0*/  ISETP.GE.AND P0, PT, R16, UR4, PT ;  /* 0x0000000410007c0c */ /* 0x000fda000bf06270 */
[----:B------:R-:W-:Y:S05]  /*23e0*/  @!P0 BRA `(.L_x_2175) ;  /* 0xffffffdc00888947 */ /* 0x000fea000383ffff */
[----:B------:R-:W-:Y:S05]  /*23f0*/  EXIT ;  /* 0x000000000000794d */ /* 0x000fea0003800000 */
.L_x_2176:
        /* <DEDUP_REMOVED lines=16> */
.L_x_3318:


//--------------------- .text._Z35group_norm_nhwc_fwd_one_pass_kernelI11Bf16IOBf16WLi128ELi14ELi224EEv26Group_norm_nhwc_fwd_params --------------------------
	.section	.text._Z35group_norm_nhwc_fwd_one_pass_kernelI11Bf16IOBf16WLi128ELi14ELi224EEv26Group_norm_nhwc_fwd_params,"ax",@progbits
	.align	128
        .global         _Z35group_norm_nhwc_fwd_one_pass_kernelI11Bf16IOBf16WLi128ELi14ELi224EEv26Group_norm_nhwc_fwd_params
        .type           _Z35group_norm_nhwc_fwd_one_pass_kernelI11Bf16IOBf16WLi128ELi14ELi224EEv26Group_norm_nhwc_fwd_params,@function
        .size           _Z35group_norm_nhwc_fwd_one_pass_kernelI11Bf16IOBf16WLi128ELi14ELi224EEv26Group_norm_nhwc_fwd_params,(.L_x_3319 - _Z35group_norm_nhwc_fwd_one_pass_kernelI11Bf16IOBf16WLi128ELi14ELi224EEv26Group_norm_nhwc_fwd_params)
        .other          _Z35group_norm_nhwc_fwd_one_pass_kernelI11Bf16IOBf16WLi128ELi14ELi224EEv26Group_norm_nhwc_fwd_params,@"STO_CUDA_ENTRY STV_DEFAULT"
_Z35group_norm_nhwc_fwd_one_pass_kernelI11Bf16IOBf16WLi128ELi14ELi224EEv26Group_norm_nhwc_fwd_params:
.text._Z35group_norm_nhwc_fwd_one_pass_kernelI11Bf16IOBf16WLi128ELi14ELi224EEv26Group_norm_nhwc_fwd_params:
        /* <DEDUP_REMOVED lines=13> */
[----:B------:R-:W-:Y:S01]  /*00d0*/  ULDC.U8 UR10, c[0x0][0x28c] ;  /* 0x0000a300000a7ab9 */ /* 0x000fe20000000000 */
[-C--:B------:R-:W-:Y:S02]  /*00e0*/  IADD3 R2, -R3, R0.reuse, RZ ;  /* 0x0000000003027210 */ /* 0x080fe40007ffe1ff */
[----:B------:R-:W0:Y:S01]  /*00f0*/  LDC R22, c[0x0][0x294] ;  /* 0x0000a500ff167b82 */ /* 0x000e220000000800 */
[----:B------:R-:W-:Y:S02]  /*0100*/  LEA.HI R7, R7, R0, RZ, 0x5 ;  /* 0x0000000007077211 */ /* 0x000fe400078f28ff */
[----:B------:R-:W-:-:S04]  /*0110*/  LEA.HI R2, R2, R3, RZ, 0x1f ;  /* 0x0000000302027211 */ /* 0x000fc800078ff8ff */
[----:B------:R-:W-:Y:S01]  /*0120*/  SHF.R.U32.HI R5, RZ, 0x2, R2 ;  /* 0x00000002ff057819 */ /* 0x000fe20000011602 */
[----:B------:R-:W1:Y:S01]  /*0130*/  S2UR UR6, SR_CgaCtaId ;  /* 0x00000000000679c3 */ /* 0x000e620000008800 */
[----:B------:R-:W-:-:S03]  /*0140*/  HFMA2.MMA R2, -RZ, RZ, 0, 0 ;  /* 0x00000000ff027435 */ /* 0x000fc600000001ff */
[----:B------:R-:W-:-:S05]  /*0150*/  IMAD R25, R5, -0x7, R0 ;  /* 0xfffffff905197824 */ /* 0x000fca00078e0200 */
[----:B------:R-:W-:Y:S01]  /*0160*/  SHF.L.U32 R25, R25, 0x1, RZ ;  /* 0x0000000119197819 */ /* 0x000fe200000006ff */
[----:B0-----:R-:W-:Y:S01]  /*0170*/  IMAD R22, R22, UR7, R5 ;  /* 0x0000000716167c24 */ /* 0x001fe2000f8e0205 */
[----:B------:R-:W-:-:S04]  /*0180*/  SHF.R.S32.HI R5, RZ, 0x5, R7 ;  /* 0x00000005ff057819 */ /* 0x000fc80000011407 */
[C---:B------:R-:W-:Y:S02]  /*0190*/  ISETP.GE.U32.AND P0, PT, R22.reuse, UR8, PT ;  /* 0x0000000816007c0c */ /* 0x040fe4000bf06070 */
[----:B------:R-:W-:Y:S01]  /*01a0*/  SHF.R.S32.HI R3, RZ, 0x1f, R22 ;  /* 0x0000001fff037819 */ /* 0x000fe20000011416 */
[----:B-1----:R-:W-:Y:S01]  /*01b0*/  ULEA UR5, UR6, UR5, 0x18 ;  /* 0x0000000506057291 */ /* 0x002fe2000f8ec03f */
[----:B------:R-:W-:Y:S02]  /*01c0*/  IADD3 R4, R22, 0x20, RZ ;  /* 0x0000002016047810 */ /* 0x000fe40007ffe0ff */
[----:B------:R-:W-:Y:S01]  /*01d0*/  ISETP.GE.AND.EX P0, PT, R3, UR9, PT, P0 ;  /* 0x0000000903007c0c */ /* 0x000fe2000bf06300 */
[----:B------:R-:W-:Y:S02]  /*01e0*/  ULDC.64 UR8, c[0x0][0x208] ;  /* 0x0000820000087ab9 */ /* 0x000fe40000000a00 */
[----:B------:R-:W-:Y:S02]  /*01f0*/  LEA R5, R5, UR5, 0x3 ;  /* 0x0000000505057c11 */ /* 0x000fe4000f8e18ff */
[----:B------:R-:W-:-:S13]  /*0200*/  ISETP.LT.U32.AND P0, PT, R0, 0xe0, !P0 ;  /* 0x000000e00000780c */ /* 0x000fda0004701070 */
.L_x_2198:
[----:B01----:R-:W0:Y:S01]  /*0210*/  LDC R10, c[0x0][0x288] ;  /* 0x0000a200ff0a7b82 */ /* 0x003e220000000800 */
[----:B------:R-:W-:Y:S01]  /*0220*/  ULDC.64 UR14, c[0x0][0x278] ;  /* 0x00009e00000e7ab9 */ /* 0x000fe20000000a00 */
[----:B------:R-:W-:Y:S01]  /*0230*/  ULDC.64 UR12, c[0x0][0x280] ;  /* 0x0000a000000c7ab9 */ /* 0x000fe20000000a00 */
[----:B------:R-:W-:-:S04]  /*0240*/  IADD3 R18, R22, 0x40, RZ ;  /* 0x0000004016127810 */ /* 0x000fc80007ffe0ff */
[----:B------:R-:W-:Y:S01]  /*0250*/  SHF.R.S32.HI R19, RZ, 0x1f, R18 ;  /* 0x0000001fff137819 */ /* 0x000fe20000011412 */
[----:B------:R-:W1:Y:S01]  /*0260*/  @P0 LDC.64 R14, c[0x0][0x220] ;  /* 0x00008800ff0e0b82 */ /* 0x000e620000000a00 */
[----:B0-2---:R-:W-:-:S04]  /*0270*/  IABS R9, R10 ;  /* 0x0000000a00097213 */ /* 0x005fc80000000000 */
[----:B------:R-:W0:Y:S08]  /*0280*/  I2F.RP R8, R9 ;  /* 0x0000000900087306 */ /* 0x000e300000209400 */
[----:B0-----:R-:W0:Y:S02]  /*0290*/  MUFU.RCP R8, R8 ;  /* 0x0000000800087308 */ /* 0x001e240000001000 */
[----:B0-----:R-:W-:-:S06]  /*02a0*/  IADD3 R6, R8, 0xffffffe, RZ ;  /* 0x0ffffffe08067810 */ /* 0x001fcc0007ffe0ff */
[----:B------:R0:W2:Y:S02]  /*02b0*/  F2I.FTZ.U32.TRUNC.NTZ R7, R6 ;  /* 0x0000000600077305 */ /* 0x0000a4000021f000 */
[----:B0-----:R-:W-:Y:S02]  /*02c0*/  MOV R6, RZ ;  /* 0x000000ff00067202 */ /* 0x001fe40000000f00 */
[----:B--2---:R-:W-:-:S05]  /*02d0*/  IADD3 R12, RZ, -R7, RZ ;  /* 0x80000007ff0c7210 */ /* 0x004fca0007ffe0ff */
[----:B------:R-:W-:Y:S01]  /*02e0*/  IMAD R11, R12, R9, RZ ;  /* 0x000000090c0b7224 */ /* 0x000fe200078e02ff */
[----:B------:R-:W-:-:S03]  /*02f0*/  IABS R12, R23 ;  /* 0x00000017000c7213 */ /* 0x000fc60000000000 */
[----:B------:R-:W-:Y:S01]  /*0300*/  IMAD.HI.U32 R7, R7, R11, R6 ;  /* 0x0000000b07077227 */ /* 0x000fe200078e0006 */
[----:B------:R-:W-:Y:S02]  /*0310*/  LOP3.LUT R6, R23, R10, RZ, 0x3c, !PT ;  /* 0x0000000a17067212 */ /* 0x000fe400078e3cff */
[----:B------:R-:W-:Y:S02]  /*0320*/  SHF.R.S32.HI R11, RZ, 0x1f, R25 ;  /* 0x0000001fff0b7819 */ /* 0x000fe40000011419 */
[----:B------:R-:W-:Y:S01]  /*0330*/  ISETP.GE.AND P3, PT, R6, RZ, PT ;  /* 0x000000ff0600720c */ /* 0x000fe20003f66270 */
[----:B------:R-:W-:-:S05]  /*0340*/  IMAD.HI.U32 R7, R7, R12, RZ ;  /* 0x0000000c07077227 */ /* 0x000fca00078e00ff */
[----:B------:R-:W-:-:S05]  /*0350*/  IADD3 R8, -R7, RZ, RZ ;  /* 0x000000ff07087210 */ /* 0x000fca0007ffe1ff */
[----:B------:R-:W-:-:S05]  /*0360*/  IMAD R8, R9, R8, R12 ;  /* 0x0000000809087224 */ /* 0x000fca00078e020c */
[----:B------:R-:W-:-:S13]  /*0370*/  ISETP.GT.U32.AND P2, PT, R9, R8, PT ;  /* 0x000000080900720c */ /* 0x000fda0003f44070 */
[-C--:B------:R-:W-:Y:S02]  /*0380*/  @!P2 IADD3 R8, R8, -R9.reuse, RZ ;  /* 0x800000090808a210 */ /* 0x080fe40007ffe0ff */
[----:B------:R-:W-:Y:S02]  /*0390*/  @!P2 IADD3 R7, R7, 0x1, RZ ;  /* 0x000000010707a810 */ /* 0x000fe40007ffe0ff */
[----:B------:R-:W-:Y:S02]  /*03a0*/  ISETP.GE.U32.AND P1, PT, R8, R9, PT ;  /* 0x000000090800720c */ /* 0x000fe40003f26070 */
[----:B------:R-:W-:Y:S01]  /*03b0*/  ISETP.NE.AND P2, PT, R10, RZ, PT ;  /* 0x000000ff0a00720c */ /* 0x000fe20003f45270 */
[----:B------:R-:W0:Y:S10]  /*03c0*/  @P0 LDC.64 R8, c[0x0][0x270] ;  /* 0x00009c00ff080b82 */ /* 0x000e340000000a00 */
[----:B------:R-:W-:-:S02]  /*03d0*/  @P1 IADD3 R7, R7, 0x1, RZ ;  /* 0x0000000107071810 */ /* 0x000fc40007ffe0ff */
[----:B------:R-:W-:-:S03]  /*03e0*/  ISETP.GE.U32.AND P1, PT, R4, UR14, PT ;  /* 0x0000000e04007c0c */ /* 0x000fc6000bf26070 */
[----:B------:R-:W-:Y:S01]  /*03f0*/  IMAD.MOV.U32 R13, RZ, RZ, R7 ;  /* 0x000000ffff0d7224 */ /* 0x000fe200078e0007 */
[----:B------:R-:W-:-:S04]  /*0400*/  SHF.R.S32.HI R7, RZ, 0x1f, R4 ;  /* 0x0000001fff077819 */ /* 0x000fc80000011404 */
[----:B------:R-:W-:Y:S02]  /*0410*/  @!P3 IADD3 R13, -R13, RZ, RZ ;  /* 0x000000ff0d0db210 */ /* 0x000fe40007ffe1ff */
[----:B------:R-:W-:Y:S02]  /*0420*/  @!P2 LOP3.LUT R13, RZ, R10, RZ, 0x33, !PT ;  /* 0x0000000aff0da212 */ /* 0x000fe400078e33ff */
[----:B------:R-:W-:Y:S01]  /*0430*/  ISETP.GE.AND.EX P1, PT, R7, UR15, PT, P1 ;  /* 0x0000000f07007c0c */ /* 0x000fe2000bf26310 */
[----:B0-----:R-:W-:Y:S01]  /*0440*/  @P0 IMAD R16, R3, R8, RZ ;  /* 0x0000000803100224 */ /* 0x001fe200078e02ff */
[----:B------:R-:W-:Y:S02]  /*0450*/  IADD3 R6, -R13, RZ, RZ ;  /* 0x000000ff0d067210 */ /* 0x000fe40007ffe1ff */
[----:B------:R-:W-:Y:S01]  /*0460*/  ISETP.GT.U32.OR P1, PT, R0, 0xdf, P1 ;  /* 0x000000df0000780c */ /* 0x000fe20000f24470 */
[----:B------:R-:W-:Y:S02]  /*0470*/  @P0 IMAD R17, R22, R9, R16 ;  /* 0x0000000916110224 */ /* 0x000fe400078e0210 */
[----:B------:R-:W-:Y:S01]  /*0480*/  IMAD R6, R10, R6, R23 ;  /* 0x000000060a067224 */ /* 0x000fe200078e0217 */
[----:B------:R-:W-:-:S03]  /*0490*/  SHF.R.S32.HI R10, RZ, 0x1f, R13 ;  /* 0x0000001fff0a7819 */ /* 0x000fc6000001140d */
[----:B------:R-:W-:Y:S02]  /*04a0*/  IMAD R6, R6, 0xe, RZ ;  /* 0x0000000e06067824 */ /* 0x000fe400078e02ff */
[----:B------:R-:W-:-:S03]  /*04b0*/  IMAD R12, R10, UR12, RZ ;  /* 0x0000000c0a0c7c24 */ /* 0x000fc6000f8e02ff */
[----:B------:R-:W-:Y:S01]  /*04c0*/  IADD3 R26, P2, R25, R6, RZ ;  /* 0x00000006191a7210 */ /* 0x000fe20007f5e0ff */
[----:B------:R-:W-:-:S03]  /*04d0*/  IMAD R29, R13, UR13, R12 ;  /* 0x0000000d0d1d7c24 */ /* 0x000fc6000f8e020c */
[----:B------:R-:W-:Y:S02]  /*04e0*/  LEA.HI.X.SX32 R27, R6, R11, 0x1, P2 ;  /* 0x0000000b061b7211 */ /* 0x000fe400010f0eff */
[----:B------:R-:W0:Y:S01]  /*04f0*/  @!P1 LDC.64 R10, c[0x0][0x270] ;  /* 0x00009c00ff0a9b82 */ /* 0x000e220000000a00 */
[----:B------:R-:W-:Y:S01]  /*0500*/  ISETP.GE.U32.AND P2, PT, R18, UR14, PT ;  /* 0x0000000e12007c0c */ /* 0x000fe2000bf46070 */
[----:B------:R-:W-:-:S03]  /*0510*/  IMAD.WIDE.U32 R26, R13, UR12, R26 ;  /* 0x0000000c0d1a7c25 */ /* 0x000fc6000f8e001a */
[----:B------:R-:W-:-:S03]  /*0520*/  ISETP.GE.AND.EX P2, PT, R19, UR15, PT, P2 ;  /* 0x0000000f13007c0c */ /* 0x000fc6000bf46320 */
[----:B------:R-:W2:Y:S01]  /*0530*/  @!P1 LDC.64 R12, c[0x0][0x220] ;  /* 0x00008800ff0c9b82 */ /* 0x000ea20000000a00 */
[----:B------:R-:W-:Y:S02]  /*0540*/  IADD3 R29, R27, R29, RZ ;  /* 0x0000001d1b1d7210 */ /* 0x000fe40007ffe0ff */
[----:B------:R-:W-:Y:S02]  /*0550*/  @P0 MOV R28, R26 ;  /* 0x0000001a001c0202 */ /* 0x000fe40000000f00 */
[----:B------:R-:W-:-:S03]  /*0560*/  ISETP.GT.U32.OR P2, PT, R0, 0xdf, P2 ;  /* 0x000000df0000780c */ /* 0x000fc60001744470 */
[----:B------:R-:W-:-:S05]  /*0570*/  @P0 IMAD.WIDE.U32 R8, R22, R8, R28 ;  /* 0x0000000816080225 */ /* 0x000fca00078e001c */
[----:B------:R-:W-:Y:S02]  /*0580*/  @P0 IADD3 R9, R9, R17, RZ ;  /* 0x0000001109090210 */ /* 0x000fe40007ffe0ff */
[----:B------:R-:W-:Y:S01]  /*0590*/  @!P1 MOV R17, R29 ;  /* 0x0000001d00119202 */ /* 0x000fe20000000f00 */
[----:B0-----:R-:W-:Y:S01]  /*05a0*/  @!P1 IMAD R16, R7, R10, RZ ;  /* 0x0000000a07109224 */ /* 0x001fe200078e02ff */
[----:B-1----:R-:W-:-:S03]  /*05b0*/  @P0 LEA R14, P3, R8, R14, 0x1 ;  /* 0x0000000e080e0211 */ /* 0x002fc600078608ff */
[----:B------:R-:W-:Y:S01]  /*05c0*/  @!P1 IMAD R11, R4, R11, R16 ;  /* 0x0000000b040b9224 */ /* 0x000fe200078e0210 */
[----:B------:R-:W-:Y:S02]  /*05d0*/  @!P1 MOV R16, R26 ;  /* 0x0000001a00109202 */ /* 0x000fe40000000f00 */
[----:B------:R-:W-:Y:S02]  /*05e0*/  @P0 LEA.HI.X R15, R8, R15, R9, 0x1, P3 ;  /* 0x0000000f080f0211 */ /* 0x000fe400018f0c09 */
[----:B------:R-:W0:Y:S01]  /*05f0*/  @!P2 LDC.64 R8, c[0x0][0x270] ;  /* 0x00009c00ff08ab82 */ /* 0x000e220000000a00 */
[----:B------:R-:W-:-:S05]  /*0600*/  @!P1 IMAD.WIDE.U32 R16, R4, R10, R16 ;  /* 0x0000000a04109225 */ /* 0x000fca00078e0010 */
[----:B------:R-:W-:Y:S02]  /*0610*/  @!P1 IADD3 R10, R17, R11, RZ ;  /* 0x0000000b110a9210 */ /* 0x000fe40007ffe0ff */
[----:B--2---:R-:W-:-:S04]  /*0620*/  @!P1 LEA R12, P3, R16, R12, 0x1 ;  /* 0x0000000c100c9211 */ /* 0x004fc800078608ff */
[----:B------:R-:W-:Y:S02]  /*0630*/  @!P1 LEA.HI.X R13, R16, R13, R10, 0x1, P3 ;  /* 0x0000000d100d9211 */ /* 0x000fe400018f0c0a */
[----:B------:R-:W-:Y:S01]  /*0640*/  CS2R R16, SRZ ;  /* 0x0000000000107805 */ /* 0x000fe2000001ff00 */
[----:B------:R-:W1:Y:S05]  /*0650*/  @!P2 LDC.64 R10, c[0x0][0x220] ;  /* 0x00008800ff0aab82 */ /* 0x000e6a0000000a00 */
[----:B------:R2:W3:Y:S04]  /*0660*/  @!P1 LDG.E R17, desc[UR8][R12.64] ;  /* 0x000000080c119981 */ /* 0x0004e8000c1e1900 */
[----:B------:R4:W5:Y:S01]  /*0670*/  @P0 LDG.E R16, desc[UR8][R14.64] ;  /* 0x000000080e100981 */ /* 0x000962000c1e1900 */
[----:B0-----:R-:W-:Y:S01]  /*0680*/  @!P2 IMAD R19, R19, R8, RZ ;  /* 0x000000081313a224 */ /* 0x001fe200078e02ff */
[----:B--2---:R-:W-:Y:S01]  /*0690*/  @!P2 MOV R12, R26 ;  /* 0x0000001a000ca202 */ /* 0x004fe20000000f00 */
[----:B------:R-:W-:-:S02]  /*06a0*/  @!P2 IMAD.MOV.U32 R13, RZ, RZ, R29 ;  /* 0x000000ffff0da224 */ /* 0x000fc400078e001d */
[C---:B------:R-:W-:Y:S02]  /*06b0*/  @!P2 IMAD R19, R18.reuse, R9, R19 ;  /* 0x000000091213a224 */ /* 0x040fe400078e0213 */
[----:B------:R-:W-:Y:S01]  /*06c0*/  @!P2 IMAD.WIDE.U32 R8, R18, R8, R12 ;  /* 0x000000081208a225 */ /* 0x000fe200078e000c */
[----:B------:R-:W-:-:S04]  /*06d0*/  MOV R20, RZ ;  /* 0x000000ff00147202 */ /* 0x000fc80000000f00 */
[----:B------:R-:W-:Y:S02]  /*06e0*/  @!P2 IADD3 R9, R9, R19, RZ ;  /* 0x000000130909a210 */ /* 0x000fe40007ffe0ff */
[----:B-1----:R-:W-:-:S04]  /*06f0*/  @!P2 LEA R10, P1, R8, R10, 0x1 ;  /* 0x0000000a080aa211 */ /* 0x002fc800078208ff */
[----:B------:R-:W-:-:S05]  /*0700*/  @!P2 LEA.HI.X R11, R8, R11, R9, 0x1, P1 ;  /* 0x0000000b080ba211 */ /* 0x000fca00008f0c09 */
[----:B------:R0:W2:Y:S01]  /*0710*/  @!P2 LDG.E R20, desc[UR8][R10.64] ;  /* 0x000000080a14a981 */ /* 0x0000a2000c1e1900 */
[----:B------:R-:W-:-:S04]  /*0720*/  IADD3 R21, R22, 0x60, RZ ;  /* 0x0000006016157810 */ /* 0x000fc80007ffe0ff */
[----:B------:R-:W-:Y:S02]  /*0730*/  ISETP.GE.U32.AND P1, PT, R21, UR14, PT ;  /* 0x0000000e15007c0c */ /* 0x000fe4000bf26070 */
[----:B----4-:R-:W-:-:S04]  /*0740*/  SHF.R.S32.HI R15, RZ, 0x1f, R21 ;  /* 0x0000001fff0f7819 */ /* 0x010fc80000011415 */
[----:B------:R-:W-:-:S04]  /*0750*/  ISETP.GE.AND.EX P1, PT, R15, UR15, PT, P1 ;  /* 0x0000000f0f007c0c */ /* 0x000fc8000bf26310 */
[----:B------:R-:W-:Y:S02]  /*0760*/  ISETP.GT.U32.OR P1, PT, R0, 0xdf, P1 ;  /* 0x000000df0000780c */ /* 0x000fe40000f24470 */
[----:B-----5:R-:W-:Y:S02]  /*0770*/  PRMT R8, R16, 0x7632, R8 ;  /* 0x0000763210087816 */ /* 0x020fe40000000008 */
[----:B---3--:R-:W-:Y:S02]  /*0780*/  PRMT R14, R17, 0x7632, R14 ;  /* 0x00007632110e7816 */ /* 0x008fe4000000000e */
[----:B------:R-:W-:Y:S02]  /*0790*/  SHF.L.U32 R13, R8, 0x10, RZ ;  /* 0x00000010080d7819 */ /* 0x000fe400000006ff */
[----:B------:R-:W-:-:S05]  /*07a0*/  SHF.L.U32 R12, R16, 0x10, RZ ;  /* 0x00000010100c7819 */ /* 0x000fca00000006ff */
[----:B------:R-:W1:Y:S01]  /*07b0*/  @!P1 LDC.64 R8, c[0x0][0x270] ;  /* 0x00009c00ff089b82 */ /* 0x000e620000000a00 */
[----:B0-----:R-:W-:Y:S01]  /*07c0*/  SHF.L.U32 R10, R17, 0x10, RZ ;  /* 0x00000010110a7819 */ /* 0x001fe200000006ff */
[----:B------:R-:W-:Y:S01]  /*07d0*/  FMUL.FTZ R11, R13, R13 ;  /* 0x0000000d0d0b7220 */ /* 0x000fe20000410000 */
[----:B------:R-:W-:Y:S01]  /*07e0*/  SHF.L.U32 R19, R14, 0x10, RZ ;  /* 0x000000100e137819 */ /* 0x000fe200000006ff */
[C---:B------:R-:W-:Y:S02]  /*07f0*/  FADD.FTZ R13, R12.reuse, R13 ;  /* 0x0000000d0c0d7221 */ /* 0x040fe40000010000 */
[----:B------:R-:W-:Y:S02]  /*0800*/  FFMA.FTZ R11, R12, R12, R11 ;  /* 0x0000000c0c0b7223 */ /* 0x000fe4000001000b */
[----:B------:R-:W-:Y:S01]  /*0810*/  FADD.FTZ R12, R10, R19 ;  /* 0x000000130a0c7221 */ /* 0x000fe20000010000 */
[----:B------:R-:W-:Y:S01]  /*0820*/  FADD.FTZ R13, RZ, R13 ;  /* 0x0000000dff0d7221 */ /* 0x000fe20000010000 */
[----:B------:R-:W-:Y:S01]  /*0830*/  FMUL.FTZ R19, R19, R19 ;  /* 0x0000001313137220 */ /* 0x000fe20000410000 */
[----:B------:R-:W-:-:S02]  /*0840*/  FADD.FTZ R11, RZ, R11 ;  /* 0x0000000bff0b7221 */ /* 0x000fc40000010000 */
[--C-:B------:R-:W-:Y:S01]  /*0850*/  FADD.FTZ R13, R13, R12.reuse ;  /* 0x0000000c0d0d7221 */ /* 0x100fe20000010000 */
[----:B------:R-:W-:Y:S01]  /*0860*/  FFMA.FTZ R10, R10, R10, R19 ;  /* 0x0000000a0a0a7223 */ /* 0x000fe20000010013 */
[----:B--2---:R-:W-:-:S04]  /*0870*/  PRMT R12, R20, 0x7632, R12 ;  /* 0x00007632140c7816 */ /* 0x004fc8000000000c */
[----:B------:R-:W-:Y:S01]  /*0880*/  SHF.L.U32 R14, R12, 0x10, RZ ;  /* 0x000000100c0e7819 */ /* 0x000fe200000006ff */
[----:B------:R-:W-:Y:S01]  /*0890*/  FADD.FTZ R12, R11, R10 ;  /* 0x0000000a0b0c7221 */ /* 0x000fe20000010000 */
[----:B------:R-:W-:Y:S01]  /*08a0*/  SHF.L.U32 R11, R20, 0x10, RZ ;  /* 0x00000010140b7819 */ /* 0x000fe200000006ff */
[----:B-1----:R-:W-:Y:S02]  /*08b0*/  @!P1 IMAD R24, R15, R8, RZ ;  /* 0x000000080f189224 */ /* 0x002fe400078e02ff */
[----:B------:R-:W-:Y:S02]  /*08c0*/  FMUL.FTZ R18, R14, R14 ;  /* 0x0000000e0e127220 */ /* 0x000fe40000410000 */
[----:B------:R-:W-:Y:S01]  /*08d0*/  FADD.FTZ R10, R11, R14 ;  /* 0x0000000e0b0a7221 */ /* 0x000fe20000010000 */
[----:B------:R-:W-:Y:S01]  /*08e0*/  @!P1 MOV R14, R26 ;  /* 0x0000001a000e9202 */ /* 0x000fe20000000f00 */
[----:B------:R-:W-:Y:S02]  /*08f0*/  @!P1 IMAD.MOV.U32 R15, RZ, RZ, R29 ;  /* 0x000000ffff0f9224 */ /* 0x000fe400078e001d */
[----:B------:R-:W-:-:S02]  /*0900*/  @!P1 IMAD R19, R21, R9, R24 ;  /* 0x0000000915139224 */ /* 0x000fc400078e0218 */
[----:B------:R-:W-:Y:S02]  /*0910*/  @!P1 IMAD.WIDE.U32 R14, R21, R8, R14 ;  /* 0x00000008150e9225 */ /* 0x000fe400078e000e */
[----:B------:R-:W0:Y:S03]  /*0920*/  @!P1 LDC.64 R8, c[0x0][0x220] ;  /* 0x00008800ff089b82 */ /* 0x000e260000000a00 */
[----:B------:R-:W-:Y:S02]  /*0930*/  @!P1 IADD3 R19, R15, R19, RZ ;  /* 0x000000130f139210 */ /* 0x000fe40007ffe0ff */
[----:B------:R-:W-:Y:S02]  /*0940*/  MOV R21, RZ ;  /* 0x000000ff00157202 */ /* 0x000fe40000000f00 */
[----:B0-----:R-:W-:-:S04]  /*0950*/  @!P1 LEA R8, P2, R14, R8, 0x1 ;  /* 0x000000080e089211 */ /* 0x001fc800078408ff */
[----:B------:R-:W-:-:S05]  /*0960*/  @!P1 LEA.HI.X R9, R14, R9, R19, 0x1, P2 ;  /* 0x000000090e099211 */ /* 0x000fca00010f0c13 */
[----:B------:R-:W2:Y:S01]  /*0970*/  @!P1 LDG.E R21, desc[UR8][R8.64] ;  /* 0x0000000808159981 */ /* 0x000ea2000c1e1900 */
[----:B------:R-:W-:Y:S01]  /*0980*/  FFMA.FTZ R11, R11, R11, R18 ;  /* 0x0000000b0b0b7223 */ /* 0x000fe20000010012 */
[----:B------:R-:W0:Y:S01]  /*0990*/  S2R R14, SR_LANEID ;  /* 0x00000000000e7919 */ /* 0x000e220000000000 */
[----:B------:R-:W-:Y:S02]  /*09a0*/  FADD.FTZ R10, R13, R10 ;  /* 0x0000000a0d0a7221 */ /* 0x000fe40000010000 */
[----:B------:R-:W-:Y:S01]  /*09b0*/  FADD.FTZ R11, R12, R11 ;  /* 0x0000000b0c0b7221 */ /* 0x000fe20000010000 */
[C---:B0-----:R-:W-:Y:S02]  /*09c0*/  ISETP.GT.AND P1, PT, R14.reuse, 0x1e, PT ;  /* 0x0000001e0e00780c */ /* 0x041fe40003f24270 */
[----:B------:R-:W-:Y:S02]  /*09d0*/  ISETP.NE.AND P3, PT, R14, RZ, PT ;  /* 0x000000ff0e00720c */ /* 0x000fe40003f65270 */
[----:B------:R-:W-:Y:S01]  /*09e0*/  ISETP.NE.AND P2, PT, R0, RZ, PT ;  /* 0x000000ff0000720c */ /* 0x000fe20003f45270 */
[----:B------:R-:W-:Y:S01]  /*09f0*/  BSSY B0, `(.L_x_2177) ;  /* 0x0000036000007945 */ /* 0x000fe20003800000 */
[----:B--2---:R-:W-:-:S04]  /*0a00*/  PRMT R15, R21, 0x7632, R15 ;  /* 0x00007632150f7816 */ /* 0x004fc8000000000f */
[----:B------:R-:W-:Y:S02]  /*0a10*/  SHF.L.U32 R18, R15, 0x10, RZ ;  /* 0x000000100f127819 */ /* 0x000fe400000006ff */
[----:B------:R-:W-:-:S03]  /*0a20*/  SHF.L.U32 R15, R21, 0x10, RZ ;  /* 0x00000010150f7819 */ /* 0x000fc600000006ff */
[----:B------:R-:W-:Y:S02]  /*0a30*/  FMUL.FTZ R24, R18, R18 ;  /* 0x0000001212187220 */ /* 0x000fe40000410000 */
[C---:B------:R-:W-:Y:S02]  /*0a40*/  FADD.FTZ R13, R15.reuse, R18 ;  /* 0x000000120f0d7221 */ /* 0x040fe40000010000 */
        /* <DEDUP_REMOVED lines=34> */
[----:B------:R-:W2:Y:S01]  /*0c70*/  LDS.128 R8, [UR5+0x20] ;  /* 0x00002005ff087984 */ /* 0x000ea20008000c00 */
[----:B-1----:R-:W-:Y:S01]  /*0c80*/  FADD.FTZ R12, R18, R12 ;  /* 0x0000000c120c7221 */ /* 0x002fe20000010000 */
[----:B0-----:R-:W-:-:S03]  /*0c90*/  FADD.FTZ R18, R19, R13 ;  /* 0x0000000d13127221 */ /* 0x001fc60000010000 */
[----:B------:R-:W-:Y:S01]  /*0ca0*/  FADD.FTZ R13, R12, R14 ;  /* 0x0000000e0c0d7221 */ /* 0x000fe20000010000 */
[----:B------:R-:W-:-:S03]  /*0cb0*/  FADD.FTZ R18, R18, R15 ;  /* 0x0000000f12127221 */ /* 0x000fc60000010000 */
[----:B--2---:R-:W-:Y:S01]  /*0cc0*/  FADD.FTZ R19, R13, R8 ;  /* 0x000000080d137221 */ /* 0x004fe20000010000 */
[----:B------:R-:W-:Y:S01]  /*0cd0*/  FADD.FTZ R18, R18, R9 ;  /* 0x0000000912127221 */ /* 0x000fe20000010000 */
[----:B------:R-:W0:Y:S02]  /*0ce0*/  LDS.128 R12, [UR5+0x30] ;  /* 0x00003005ff0c7984 */ /* 0x000e240008000c00 */
[----:B------:R-:W-:Y:S01]  /*0cf0*/  FADD.FTZ R19, R19, R10 ;  /* 0x0000000a13137221 */ /* 0x000fe20000010000 */
[----:B------:R-:W-:-:S03]  /*0d00*/  FADD.FTZ R18, R18, R11 ;  /* 0x0000000b12127221 */ /* 0x000fc60000010000 */
[----:B0-----:R-:W-:Y:S01]  /*0d10*/  FADD.FTZ R19, R19, R12 ;  /* 0x0000000c13137221 */ /* 0x001fe20000010000 */
[----:B------:R-:W-:-:S03]  /*0d20*/  FADD.FTZ R8, R18, R13 ;  /* 0x0000000d12087221 */ /* 0x000fc60000010000 */
[----:B------:R-:W-:Y:S01]  /*0d30*/  FADD.FTZ R18, R19, R14 ;  /* 0x0000000e13127221 */ /* 0x000fe20000010000 */
[----:B------:R-:W-:-:S07]  /*0d40*/  FADD.FTZ R19, R8, R15 ;  /* 0x0000000f08137221 */ /* 0x000fce0000010000 */
.L_x_2178:
[----:B------:R-:W-:Y:S05]  /*0d50*/  BSYNC B0 ;  /* 0x0000000000007941 */ /* 0x000fea0003800000 */
.L_x_2177:
[----:B------:R-:W1:Y:S02]  /*0d60*/  LDC R10, c[0x0][0xc] ;  /* 0x00000300ff0a7b82 */ /* 0x000e640000000800 */
[----:B-1----:R-:W-:-:S13]  /*0d70*/  ISETP.GE.U32.AND P1, PT, R10, 0x2, PT ;  /* 0x000000020a00780c */ /* 0x002fda0003f26070 */
[----:B------:R-:W-:Y:S05]  /*0d80*/  @!P1 BRA `(.L_x_2179) ;  /* 0x0000000800709947 */ /* 0x000fea0003800000 */
[----:B------:R-:W-:Y:S05]  /*0d90*/  @P2 BRA `(.L_x_2180) ;  /* 0x0000000000742947 */ /* 0x000fea0003800000 */
[----:B------:R-:W1:Y:S01]  /*0da0*/  LDC R15, c[0x0][0x10] ;  /* 0x00000400ff0f7b82 */ /* 0x000e620000000800 */
[----:B------:R-:W2:Y:S01]  /*0db0*/  S2R R11, SR_CTAID.Y ;  /* 0x00000000000b7919 */ /* 0x000ea20000002600 */
[C---:B------:R-:W-:Y:S02]  /*0dc0*/  LOP3.LUT R8, R2.reuse, 0x1, RZ, 0xc0, !PT ;  /* 0x0000000102087812 */ /* 0x040fe400078ec0ff */
[----:B------:R-:W-:Y:S02]  /*0dd0*/  LOP3.LUT P1, RZ, R2, 0x2, RZ, 0xc0, !PT ;  /* 0x0000000202ff7812 */ /* 0x000fe4000782c0ff */
[----:B------:R-:W-:Y:S02]  /*0de0*/  MOV R14, 0xffffffff ;  /* 0xffffffff000e7802 */ /* 0x000fe40000000f00 */
[----:B------:R-:W3:Y:S01]  /*0df0*/  LDC.64 R12, c[0x0][0x248] ;  /* 0x00009200ff0c7b82 */ /* 0x000ee20000000a00 */
[----:B-1----:R-:W-:-:S04]  /*0e00*/  IMAD R8, R8, R15, RZ ;  /* 0x0000000f08087224 */ /* 0x002fc800078e02ff */
[----:B------:R-:W-:-:S05]  /*0e10*/  IMAD R9, R8, R10, RZ ;  /* 0x0000000a08097224 */ /* 0x000fca00078e02ff */
[----:B------:R-:W-:Y:S01]  /*0e20*/  SHF.L.U32 R9, R9, 0x1, RZ ;  /* 0x0000000109097819 */ /* 0x000fe200000006ff */
[----:B--2---:R-:W-:Y:S01]  /*0e30*/  IMAD R15, R15, UR7, R11 ;  /* 0x000000070f0f7c24 */ /* 0x004fe2000f8e020b */
[----:B------:R-:W-:-:S03]  /*0e40*/  IADD3 R11, R8, R11, RZ ;  /* 0x0000000b080b7210 */ /* 0x000fc60007ffe0ff */
[----:B---3--:R-:W-:Y:S02]  /*0e50*/  IMAD.WIDE R12, R9, 0x4, R12 ;  /* 0x00000004090c7825 */ /* 0x008fe400078e020c */
[----:B------:R-:W1:Y:S02]  /*0e60*/  LDC.64 R8, c[0x0][0x240] ;  /* 0x00009000ff087b82 */ /* 0x000e640000000a00 */
[----:B------:R-:W-:-:S05]  /*0e70*/  IMAD.WIDE.U32 R12, R15, 0x8, R12 ;  /* 0x000000080f0c7825 */ /* 0x000fca00078e000c */
[----:B------:R2:W-:Y:S01]  /*0e80*/  STG.E.64 desc[UR8][R12.64], R18 ;  /* 0x000000120c007986 */ /* 0x0005e2000c101b08 */
[----:B-1----:R-:W-:Y:S01]  /*0e90*/  IMAD.WIDE.U32 R8, R11, 0x4, R8 ;  /* 0x000000040b087825 */ /* 0x002fe200078e0008 */
[----:B------:R-:W-:Y:S02]  /*0ea0*/  SEL R11, R14, 0x1, P1 ;  /* 0x000000010e0b7807 */ /* 0x000fe40000800000 */
[----:B------:R-:W-:Y:S01]  /*0eb0*/  SEL R14, R10, RZ, !P1 ;  /* 0x000000ff0a0e7207 */ /* 0x000fe20004800000 */
[----:B------:R-:W-:Y:S06]  /*0ec0*/  MEMBAR.ALL.GPU ;  /* 0x0000000000007992 */ /* 0x000fec000000a000 */
[----:B------:R-:W-:-:S00]  /*0ed0*/  ERRBAR ;  /* 0x00000000000079ab */ /* 0x000fc00000000000 */
[----:B------:R-:W-:Y:S06]  /*0ee0*/  CGAERRBAR ;  /* 0x00000000000075ab */ /* 0x000fec0000000000 */
[----:B------:R2:W-:Y:S01]  /*0ef0*/  REDG.E.ADD.S32.STRONG.GPU desc[UR8][R8.64], R11 ;  /* 0x0000000b0800798e */ /* 0x0005e2000c10e388 */
[----:B------:R-:W-:-:S13]  /*0f00*/  ISETP.NE.AND P1, PT, R14, -0x1, PT ;  /* 0xffffffff0e00780c */ /* 0x000fda0003f25270 */
[----:B--2---:R-:W-:Y:S05]  /*0f10*/  @!P1 BRA `(.L_x_2180) ;  /* 0x0000000000149947 */ /* 0x004fea0003800000 */
.L_x_2181:
[----:B------:R-:W2:Y:S04]  /*0f20*/  LDG.E.STRONG.GPU R11, desc[UR8][R8.64] ;  /* 0x00000008080b7981 */ /* 0x000ea8000c1ef900 */
[----:B--2---:R-:W-:Y:S01]  /*0f30*/  CCTL.IVALL ;  /* 0x00000000ff00798f */ /* 0x004fe20002000000 */
[----:B------:R-:W-:Y:S05]  /*0f40*/  YIELD ;  /* 0x0000000000007946 */ /* 0x000fea0003800000 */
[----:B------:R-:W-:-:S13]  /*0f50*/  ISETP.NE.AND P1, PT, R11, R14, PT ;  /* 0x0000000e0b00720c */ /* 0x000fda0003f25270 */
[----:B------:R-:W-:Y:S05]  /*0f60*/  @P1 BRA `(.L_x_2181) ;  /* 0xfffffffc00ec1947 */ /* 0x000fea000383ffff */
.L_x_2180:
        /* <DEDUP_REMOVED lines=9> */
[----:B------:R-:W-:-:S03]  /*1000*/  MOV R11, RZ ;  /* 0x000000ff000b7202 */ /* 0x000fc60000000f00 */
[----:B------:R-:W-:-:S07]  /*1010*/  IMAD.IADD R12, R10, 0x1, -R9 ;  /* 0x000000010a0c7824 */ /* 0x000fce00078e0a09 */
.L_x_2183:
[----:B------:R-:W-:-:S13]  /*1020*/  ISETP.EQ.OR P1, PT, R11, UR7, P2 ;  /* 0x000000070b007c0c */ /* 0x000fda0009722670 */
[----:B------:R-:W1:Y:S01]  /*1030*/  @!P1 S2R R15, SR_CTAID.Y ;  /* 0x00000000000f9919 */ /* 0x000e620000002600 */
[----:B------:R-:W2:Y:S01]  /*1040*/  @!P1 LDC R8, c[0x0][0x10] ;  /* 0x00000400ff089b82 */ /* 0x000ea20000000800 */
[----:B------:R-:W-:-:S05]  /*1050*/  @!P1 LOP3.LUT R13, R2, 0x1, RZ, 0xc0, !PT ;  /* 0x00000001020d9812 */ /* 0x000fca00078ec0ff */
[----:B--2---:R-:W-:-:S04]  /*1060*/  @!P1 IMAD R13, R13, R8, RZ ;  /* 0x000000080d0d9224 */ /* 0x004fc800078e02ff */
[----:B------:R-:W-:Y:S02]  /*1070*/  @!P1 IMAD R13, R13, R10, RZ ;  /* 0x0000000a0d0d9224 */ /* 0x000fe400078e02ff */
[----:B-1----:R-:W-:Y:S02]  /*1080*/  @!P1 IMAD R15, R8, R11, R15 ;  /* 0x0000000b080f9224 */ /* 0x002fe400078e020f */
[----:B------:R-:W1:Y:S01]  /*1090*/  @!P1 LDC.64 R8, c[0x0][0x248] ;  /* 0x00009200ff089b82 */ /* 0x000e620000000a00 */
[----:B------:R-:W-:-:S05]  /*10a0*/  @!P1 SHF.L.U32 R13, R13, 0x1, RZ ;  /* 0x000000010d0d9819 */ /* 0x000fca00000006ff */
[----:B-1----:R-:W-:-:S04]  /*10b0*/  @!P1 IMAD.WIDE R8, R13, 0x4, R8 ;  /* 0x000000040d089825 */ /* 0x002fc800078e0208 */
[----:B------:R-:W-:-:S05]  /*10c0*/  @!P1 IMAD.WIDE.U32 R14, R15, 0x8, R8 ;  /* 0x000000080f0e9825 */ /* 0x000fca00078e0008 */
[----:B------:R1:W0:Y:S01]  /*10d0*/  @!P1 LDG.E.64 R8, desc[UR8][R14.64] ;  /* 0x000000080e089981 */ /* 0x000222000c1e1b00 */
[----:B------:R-:W-:-:S04]  /*10e0*/  IADD3 R13, R11, 0x1, RZ ;  /* 0x000000010b0d7810 */ /* 0x000fc80007ffe0ff */
[----:B------:R-:W-:-:S13]  /*10f0*/  ISETP.EQ.OR P3, PT, R13, UR7, P2 ;  /* 0x000000070d007c0c */ /* 0x000fda0009762670 */
[----:B-1----:R-:W1:Y:S01]  /*1100*/  @!P3 S2R R14, SR_CTAID.Y ;  /* 0x00000000000eb919 */ /* 0x002e620000002600 */
[----:B------:R-:W1:Y:S02]  /*1110*/  @!P3 LDC R24, c[0x0][0x10] ;  /* 0x00000400ff18bb82 */ /* 0x000e640000000800 */
[----:B-1----:R-:W-:Y:S02]  /*1120*/  @!P3 IMAD R13, R13, R24, R14 ;  /* 0x000000180d0db224 */ /* 0x002fe400078e020e */
[----:B0-----:R-:W-:Y:S01]  /*1130*/  @!P1 FADD.FTZ R19, R19, R9 ;  /* 0x0000000913139221 */ /* 0x001fe20000010000 */
[----:B------:R-:W-:Y:S01]  /*1140*/  @!P3 LOP3.LUT R9, R2, 0x1, RZ, 0xc0, !PT ;  /* 0x000000010209b812 */ /* 0x000fe200078ec0ff */
[----:B------:R-:W-:-:S04]  /*1150*/  @!P1 FADD.FTZ R18, R18, R8 ;  /* 0x0000000812129221 */ /* 0x000fc80000010000 */
[----:B------:R-:W-:Y:S02]  /*1160*/  @!P3 IMAD R24, R9, R24, RZ ;  /* 0x000000180918b224 */ /* 0x000fe400078e02ff */
[----:B------:R-:W0:Y:S02]  /*1170*/  @!P3 LDC.64 R8, c[0x0][0x248] ;  /* 0x00009200ff08bb82 */ /* 0x000e240000000a00 */
[----:B------:R-:W-:-:S05]  /*1180*/  @!P3 IMAD R24, R24, R10, RZ ;  /* 0x0000000a1818b224 */ /* 0x000fca00078e02ff */
[----:B------:R-:W-:-:S05]  /*1190*/  @!P3 SHF.L.U32 R15, R24, 0x1, RZ ;  /* 0x00000001180fb819 */ /* 0x000fca00000006ff */
[----:B0-----:R-:W-:-:S04]  /*11a0*/  @!P3 IMAD.WIDE R8, R15, 0x4, R8 ;  /* 0x000000040f08b825 */ /* 0x001fc800078e0208 */
[----:B------:R-:W-:-:S05]  /*11b0*/  @!P3 IMAD.WIDE.U32 R14, R13, 0x8, R8 ;  /* 0x000000080d0eb825 */ /* 0x000fca00078e0008 */
[----:B------:R0:W2:Y:S01]  /*11c0*/  @!P3 LDG.E.64 R8, desc[UR8][R14.64] ;  /* 0x000000080e08b981 */ /* 0x0000a2000c1e1b00 */
[----:B------:R-:W-:-:S04]  /*11d0*/  IADD3 R13, R11, 0x2, RZ ;  /* 0x000000020b0d7810 */ /* 0x000fc80007ffe0ff */
[----:B------:R-:W-:-:S13]  /*11e0*/  ISETP.EQ.OR P1, PT, R13, UR7, P2 ;  /* 0x000000070d007c0c */ /* 0x000fda0009722670 */
[----:B0-----:R-:W0:Y:S01]  /*11f0*/  @!P1 S2R R14, SR_CTAID.Y ;  /* 0x00000000000e9919 */ /* 0x001e220000002600 */
[----:B------:R-:W0:Y:S02]  /*1200*/  @!P1 LDC R24, c[0x0][0x10] ;  /* 0x00000400ff189b82 */ /* 0x000e240000000800 */
[----:B0-----:R-:W-:Y:S02]  /*1210*/  @!P1 IMAD R13, R13, R24, R14 ;  /* 0x000000180d0d9224 */ /* 0x001fe400078e020e */
[----:B--2---:R-:W-:Y:S01]  /*1220*/  @!P3 FADD.FTZ R19, R19, R9 ;  /* 0x000000091313b221 */ /* 0x004fe20000010000 */
        /* <DEDUP_REMOVED lines=22> */
[----:B------:R-:W-:-:S06]  /*1390*/  @!P3 IMAD.WIDE.U32 R8, R13, 0x8, R8 ;  /* 0x000000080d08b825 */ /* 0x000fcc00078e0008 */
[----:B------:R-:W2:Y:S01]  /*13a0*/  @!P3 LDG.E.64 R8, desc[UR8][R8.64] ;  /* 0x000000080808b981 */ /* 0x000ea2000c1e1b00 */
[----:B------:R-:W-:Y:S02]  /*13b0*/  IADD3 R12, R12, -0x4, RZ ;  /* 0xfffffffc0c0c7810 */ /* 0x000fe40007ffe0ff */
[----:B------:R-:W-:Y:S02]  /*13c0*/  IADD3 R11, R11, 0x4, RZ ;  /* 0x000000040b0b7810 */ /* 0x000fe40007ffe0ff */
[----:B------:R-:W-:Y:S01]  /*13d0*/  ISETP.NE.AND P1, PT, R12, RZ, PT ;  /* 0x000000ff0c00720c */ /* 0x000fe20003f25270 */
[----:B--2---:R-:W-:Y:S01]  /*13e0*/  @!P3 FADD.FTZ R18, R18, R8 ;  /* 0x000000081212b221 */ /* 0x004fe20000010000 */
[----:B------:R-:W-:-:S11]  /*13f0*/  @!P3 FADD.FTZ R19, R19, R9 ;  /* 0x000000091313b221 */ /* 0x000fd60000010000 */
[----:B------:R-:W-:Y:S05]  /*1400*/  @P1 BRA `(.L_x_2183) ;  /* 0xfffffffc00041947 */ /* 0x000fea000383ffff */
.L_x_2182:
        /* <DEDUP_REMOVED lines=8> */
[----:B------:R-:W-:Y:S01]  /*1490*/  LOP3.LUT R13, R2, 0x1, RZ, 0xc0, !PT ;  /* 0x00000001020d7812 */ /* 0x000fe200078ec0ff */
[----:B------:R-:W-:-:S04]  /*14a0*/  ULDC UR5, c[0x0][0x10] ;  /* 0x0000040000057ab9 */ /* 0x000fc80000000800 */
[----:B------:R-:W-:-:S04]  /*14b0*/  IMAD R13, R13, UR5, RZ ;  /* 0x000000050d0d7c24 */ /* 0x000fc8000f8e02ff */
[----:B------:R-:W-:-:S05]  /*14c0*/  IMAD R13, R13, R10, RZ ;  /* 0x0000000a0d0d7224 */ /* 0x000fca00078e02ff */
[----:B------:R-:W-:-:S05]  /*14d0*/  SHF.L.U32 R13, R13, 0x1, RZ ;  /* 0x000000010d0d7819 */ /* 0x000fca00000006ff */
[----:B--2---:R-:W-:-:S04]  /*14e0*/  IMAD.WIDE R8, R13, 0x4, R8 ;  /* 0x000000040d087825 */ /* 0x004fc800078e0208 */
[----:B-1----:R-:W-:-:S04]  /*14f0*/  IMAD R13, R11, UR5, R14 ;  /* 0x000000050b0d7c24 */ /* 0x002fc8000f8e020e */
[----:B------:R-:W-:-:S06]  /*1500*/  IMAD.WIDE.U32 R8, R13, 0x8, R8 ;  /* 0x000000080d087825 */ /* 0x000fcc00078e0008 */
[----:B------:R-:W0:Y:S02]  /*1510*/  LDG.E.64 R8, desc[UR8][R8.64] ;  /* 0x0000000808087981 */ /* 0x000e24000c1e1b00 */
[----:B0-----:R-:W-:Y:S01]  /*1520*/  FADD.FTZ R18, R18, R8 ;  /* 0x0000000812127221 */ /* 0x001fe20000010000 */
[----:B------:R-:W-:-:S07]  /*1530*/  FADD.FTZ R19, R19, R9 ;  /* 0x0000000913137221 */ /* 0x000fce0000010000 */
.L_x_2185:
[----:B------:R-:W-:Y:S05]  /*1540*/  BSYNC B0 ;  /* 0x0000000000007941 */ /* 0x000fea0003800000 */
.L_x_2184:
[----:B------:R-:W-:Y:S05]  /*1550*/  @!P3 BRA `(.L_x_2179) ;  /* 0x00000000007cb947 */ /* 0x000fea0003800000 */
[C---:B------:R-:W-:Y:S01]  /*1560*/  VIADD R14, R11.reuse, 0x1 ;  /* 0x000000010b0e7836 */ /* 0x040fe20000000000 */
[----:B------:R-:W-:-:S04]  /*1570*/  IADD3 R8, R11, 0x2, RZ ;  /* 0x000000020b087810 */ /* 0x000fc80007ffe0ff */
[----:B------:R-:W-:Y:S02]  /*1580*/  ISETP.EQ.OR P3, PT, R14, UR7, P2 ;  /* 0x000000070e007c0c */ /* 0x000fe40009762670 */
[----:B------:R-:W-:-:S04]  /*1590*/  ISETP.EQ.OR P1, PT, R8, UR7, P2 ;  /* 0x0000000708007c0c */ /* 0x000fc80009722670 */
[----:B------:R-:W-:-:S07]  /*15a0*/  ISETP.EQ.OR P1, PT, R12, 0x2, P1 ;  /* 0x000000020c00780c */ /* 0x000fce0000f22670 */
[----:B------:R-:W1:Y:S01]  /*15b0*/  @!P3 S2R R13, SR_CTAID.Y ;  /* 0x00000000000db919 */ /* 0x000e620000002600 */
[----:B------:R-:W1:Y:S05]  /*15c0*/  @!P3 LDC R11, c[0x0][0x10] ;  /* 0x00000400ff0bbb82 */ /* 0x000e6a0000000800 */
[----:B------:R-:W2:Y:S03]  /*15d0*/  @!P1 S2R R12, SR_CTAID.Y ;  /* 0x00000000000c9919 */ /* 0x000ea60000002600 */
[----:B------:R-:W2:Y:S01]  /*15e0*/  @!P1 LDC R9, c[0x0][0x10] ;  /* 0x00000400ff099b82 */ /* 0x000ea20000000800 */
[----:B-1----:R-:W-:Y:S01]  /*15f0*/  @!P3 IMAD R13, R14, R11, R13 ;  /* 0x0000000b0e0db224 */ /* 0x002fe200078e020d */
[----:B------:R-:W-:-:S05]  /*1600*/  @!P3 LOP3.LUT R14, R2, 0x1, RZ, 0xc0, !PT ;  /* 0x00000001020eb812 */ /* 0x000fca00078ec0ff */
[----:B------:R-:W-:Y:S01]  /*1610*/  @!P3 IMAD R11, R14, R11, RZ ;  /* 0x0000000b0e0bb224 */ /* 0x000fe200078e02ff */
[----:B------:R-:W-:Y:S01]  /*1620*/  @!P1 LOP3.LUT R14, R2, 0x1, RZ, 0xc0, !PT ;  /* 0x00000001020e9812 */ /* 0x000fe200078ec0ff */
[-C--:B--2---:R-:W-:Y:S02]  /*1630*/  @!P1 IMAD R12, R8, R9.reuse, R12 ;  /* 0x00000009080c9224 */ /* 0x084fe400078e020c */
[-C--:B------:R-:W-:Y:S02]  /*1640*/  @!P3 IMAD R11, R11, R10.reuse, RZ ;  /* 0x0000000a0b0bb224 */ /* 0x080fe400078e02ff */
[----:B------:R-:W-:Y:S02]  /*1650*/  @!P1 IMAD R15, R14, R9, RZ ;  /* 0x000000090e0f9224 */ /* 0x000fe400078e02ff */
[----:B------:R-:W1:Y:S01]  /*1660*/  @!P3 LDC.64 R8, c[0x0][0x248] ;  /* 0x00009200ff08bb82 */ /* 0x000e620000000a00 */
[----:B------:R-:W-:Y:S01]  /*1670*/  @!P3 SHF.L.U32 R11, R11, 0x1, RZ ;  /* 0x000000010b0bb819 */ /* 0x000fe200000006ff */
[----:B------:R-:W-:-:S05]  /*1680*/  @!P1 IMAD R14, R15, R10, RZ ;  /* 0x0000000a0f0e9224 */ /* 0x000fca00078e02ff */
[----:B------:R-:W-:Y:S01]  /*1690*/  @!P1 SHF.L.U32 R15, R14, 0x1, RZ ;  /* 0x000000010e0f9819 */ /* 0x000fe200000006ff */
[----:B-1----:R-:W-:Y:S02]  /*16a0*/  @!P3 IMAD.WIDE R10, R11, 0x4, R8 ;  /* 0x000000040b0ab825 */ /* 0x002fe400078e0208 */
[----:B------:R-:W1:Y:S02]  /*16b0*/  @!P1 LDC.64 R8, c[0x0][0x248] ;  /* 0x00009200ff089b82 */ /* 0x000e640000000a00 */
[----:B-1----:R-:W-:-:S04]  /*16c0*/  @!P1 IMAD.WIDE R8, R15, 0x4, R8 ;  /* 0x000000040f089825 */ /* 0x002fc800078e0208 */
        /* <DEDUP_REMOVED lines=8> */
.L_x_2179:
[----:B------:R-:W-:Y:S01]  /*1750*/  ULDC.64 UR12, c[0x0][0x218] ;  /* 0x00008600000c7ab9 */ /* 0x000fe20000000a00 */
[----:B------:R-:W-:Y:S01]  /*1760*/  LOP3.LUT P1, RZ, R0, UR7, RZ, 0xfc, !PT ;  /* 0x0000000700ff7c12 */ /* 0x000fe2000f82fcff */
[----:B------:R-:W1:Y:S01]  /*1770*/  S2UR UR6, SR_CgaCtaId ;  /* 0x00000000000679c3 */ /* 0x000e620000008800 */
[----:B------:R-:W-:Y:S01]  /*1780*/  ISETP.EQ.U32.AND P3, PT, RZ, UR12, PT ;  /* 0x0000000cff007c0c */ /* 0x000fe2000bf62070 */
[----:B------:R-:W-:Y:S01]  /*1790*/  UMOV UR5, 0x400 ;  /* 0x0000040000057882 */ /* 0x000fe20000000000 */
[----:B------:R-:W-:Y:S01]  /*17a0*/  ULDC UR11, c[0x0][0x2a4] ;  /* 0x0000a900000b7ab9 */ /* 0x000fe20000000800 */
[----:B------:R-:W-:Y:S02]  /*17b0*/  IADD3 R6, R25, R6, RZ ;  /* 0x0000000619067210 */ /* 0x000fe40007ffe0ff */
[----:B------:R-:W-:Y:S02]  /*17c0*/  ISETP.EQ.OR.EX P1, PT, RZ, UR13, P1, P3 ;  /* 0x0000000dff007c0c */ /* 0x000fe40008f22730 */
[----:B------:R-:W2:Y:S08]  /*17d0*/  LDC.64 R10, c[0x0][0x228] ;  /* 0x00008a00ff0a7b82 */ /* 0x000eb00000000a00 */
[----:B------:R-:W3:Y:S03]  /*17e0*/  LDC.64 R14, c[0x0][0x230] ;  /* 0x00008c00ff0e7b82 */ /* 0x000ee60000000a00 */
[----:B------:R-:W-:Y:S01]  /*17f0*/  @!P1 FMUL.FTZ R9, R19, UR11 ;  /* 0x0000000b13099c20 */ /* 0x000fe20008410000 */
[----:B------:R-:W-:-:S04]  /*1800*/  @!P1 FMUL.FTZ R8, R18, UR11 ;  /* 0x0000000b12089c20 */ /* 0x000fc80008410000 */
[----:B------:R-:W4:Y:S01]  /*1810*/  @!P1 LDC.64 R12, c[0x0][0x218] ;  /* 0x00008600ff0c9b82 */ /* 0x000f220000000a00 */
[----:B-1----:R-:W-:Y:S01]  /*1820*/  ULEA UR5, UR6, UR5, 0x18 ;  /* 0x0000000506057291 */ /* 0x002fe2000f8ec03f */
[----:B--2---:R-:W-:-:S08]  /*1830*/  IMAD.WIDE R10, R6, 0x2, R10 ;  /* 0x00000002060a7825 */ /* 0x004fd000078e020a */
[----:B------:R-:W-:Y:S01]  /*1840*/  @!P2 STS.64 [UR5+0x48], R18 ;  /* 0x00004812ff00a988 */ /* 0x000fe20008000a05 */
[----:B---3--:R-:W-:-:S04]  /*1850*/  IMAD.WIDE R14, R6, 0x2, R14 ;  /* 0x00000002060e7825 */ /* 0x008fc800078e020e */
[----:B----4-:R-:W-:-:S05]  /*1860*/  @!P1 IMAD.WIDE R12, R23, 0x8, R12 ;  /* 0x00000008170c9825 */ /* 0x010fca00078e020c */
[----:B------:R1:W-:Y:S01]  /*1870*/  @!P1 STG.E.64 desc[UR8][R12.64], R8 ;  /* 0x000000080c009986 */ /* 0x0003e2000c101b08 */
[----:B------:R-:W-:Y:S06]  /*1880*/  BAR.SYNC.DEFER_BLOCKING 0x0 ;  /* 0x0000000000007b1d */ /* 0x000fec0000010000 */
[----:B-1----:R-:W2:Y:S04]  /*1890*/  LDG.E.U16 R13, desc[UR8][R10.64] ;  /* 0x000000080a0d7981 */ /* 0x002ea8000c1e1500 */
[----:B------:R-:W3:Y:S04]  /*18a0*/  LDG.E.U16 R24, desc[UR8][R14.64] ;  /* 0x000000080e187981 */ /* 0x000ee8000c1e1500 */
[----:B------:R-:W1:Y:S04]  /*18b0*/  LDS.64 R8, [UR5+0x48] ;  /* 0x00004805ff087984 */ /* 0x000e680008000a00 */
[----:B------:R4:W5:Y:S04]  /*18c0*/  LDG.E.U16 R10, desc[UR8][R10.64+0x2] ;  /* 0x000002080a0a7981 */ /* 0x000968000c1e1500 */
[----:B------:R5:W5:Y:S01]  /*18d0*/  LDG.E.U16 R15, desc[UR8][R14.64+0x2] ;  /* 0x000002080e0f7981 */ /* 0x000b62000c1e1500 */
[----:B-1----:R-:W-:-:S04]  /*18e0*/  FMUL.FTZ R6, R8, UR11 ;  /* 0x0000000b08067c20 */ /* 0x002fc80008410000 */
[----:B------:R-:W-:-:S04]  /*18f0*/  FMUL.FTZ R8, R6, R6 ;  /* 0x0000000606087220 */ /* 0x000fc80000410000 */
[----:B------:R-:W-:-:S05]  /*1900*/  FFMA.FTZ R8, R9, UR11, -R8 ;  /* 0x0000000b09087c23 */ /* 0x000fca0008010808 */
[----:B------:R-:W-:-:S13]  /*1910*/  FSETP.GTU.FTZ.AND P1, PT, R8, RZ, PT ;  /* 0x000000ff0800720b */ /* 0x000fda0003f3c000 */
[----:B------:R-:W1:Y:S01]  /*1920*/  @P1 LDC R9, c[0x0][0x238] ;  /* 0x00008e00ff091b82 */ /* 0x000e620000000800 */
[----:B------:R-:W-:Y:S02]  /*1930*/  MOV R12, 0x3f800000 ;  /* 0x3f800000000c7802 */ /* 0x000fe40000000f00 */
[----:B------:R-:W-:Y:S02]  /*1940*/  ISETP.NE.AND P4, PT, RZ, UR10, PT ;  /* 0x0000000aff007c0c */ /* 0x000fe4000bf85270 */
[----:B0-----:R-:W-:Y:S01]  /*1950*/  SHF.L.U32 R19, R16, 0x10, RZ ;  /* 0x0000001010137819 */ /* 0x001fe200000006ff */
[--C-:B-1----:R-:W-:Y:S01]  /*1960*/  @P1 FADD.FTZ R8, R8, R9.reuse ;  /* 0x0000000908081221 */ /* 0x102fe20000010000 */
[----:B------:R-:W-:-:S03]  /*1970*/  PRMT R9, R16, 0x7632, R9 ;  /* 0x0000763210097816 */ /* 0x000fc60000000009 */
[----:B------:R-:W0:Y:S01]  /*1980*/  @P1 MUFU.RSQ R12, R8 ;  /* 0x00000008000c1308 */ /* 0x000e220000001400 */
[----:B------:R-:W-:-:S05]  /*1990*/  SHF.L.U32 R9, R9, 0x10, RZ ;  /* 0x0000001009097819 */ /* 0x000fca00000006ff */
[----:B----4-:R-:W-:Y:S01]  /*19a0*/  FADD.FTZ R11, -R6, R9 ;  /* 0x00000009060b7221 */ /* 0x010fe20000010100 */
[----:B------:R-:W-:-:S03]  /*19b0*/  FADD.FTZ R9, R19, -R6 ;  /* 0x8000000613097221 */ /* 0x000fc60000010000 */
[-C--:B0-----:R-:W-:Y:S01]  /*19c0*/  FMUL.FTZ R11, R11, R12.reuse ;  /* 0x0000000c0b0b7220 */ /* 0x081fe20000410000 */
[----:B------:R-:W-:Y:S01]  /*19d0*/  FMUL.FTZ R9, R9, R12 ;  /* 0x0000000c09097220 */ /* 0x000fe20000410000 */
[----:B--2---:R-:W-:Y:S02]  /*19e0*/  SHF.L.U32 R13, R13, 0x10, RZ ;  /* 0x000000100d0d7819 */ /* 0x004fe400000006ff */
[----:B---3--:R-:W-:Y:S02]  /*19f0*/  SHF.L.U32 R16, R24, 0x10, RZ ;  /* 0x0000001018107819 */ /* 0x008fe400000006ff */
[----:B-----5:R-:W-:Y:S01]  /*1a00*/  SHF.L.U32 R14, R10, 0x10, RZ ;  /* 0x000000100a0e7819 */ /* 0x020fe200000006ff */
[----:B------:R-:W-:Y:S02]  /*1a10*/  IMAD.U32 R15, R15, 0x10000, RZ ;  /* 0x000100000f0f7824 */ /* 0x000fe400078e00ff */
        /* <DEDUP_REMOVED lines=13> */
.L_x_2186:
        /* <DEDUP_REMOVED lines=14> */
.L_x_2188:
[----:B------:R-:W-:Y:S05]  /*1bd0*/  BSYNC B0 ;  /* 0x0000000000007941 */ /* 0x000fea0003800000 */
.L_x_2187:
[----:B------:R-:W-:Y:S01]  /*1be0*/  SHF.L.U32 R9, R17, 0x10, RZ ;  /* 0x0000001011097819 */ /* 0x000fe200000006ff */
[----:B------:R-:W-:Y:S01]  /*1bf0*/  ULDC.64 UR12, c[0x0][0x278] ;  /* 0x00009e00000c7ab9 */ /* 0x000fe20000000a00 */
[----:B0-----:R-:W-:Y:S02]  /*1c00*/  SHF.L.U32 R11, R20, 0x10, RZ ;  /* 0x00000010140b7819 */ /* 0x001fe400000006ff */
[----:B------:R-:W-:Y:S01]  /*1c10*/  SHF.L.U32 R19, R21, 0x10, RZ ;  /* 0x0000001015137819 */ /* 0x000fe200000006ff */
[----:B------:R-:W-:Y:S01]  /*1c20*/  FADD.FTZ R9, R9, -R6 ;  /* 0x8000000609097221 */ /* 0x000fe20000010000 */
[----:B------:R-:W-:Y:S01]  /*1c30*/  PRMT R10, R21, 0x7632, R10 ;  /* 0x00007632150a7816 */ /* 0x000fe2000000000a */
[--C-:B------:R-:W-:Y:S01]  /*1c40*/  FADD.FTZ R11, R11, -R6.reuse ;  /* 0x800000060b0b7221 */ /* 0x100fe20000010000 */
[----:B------:R-:W-:Y:S01]  /*1c50*/  ISETP.GE.U32.AND P3, PT, R4, UR12, PT ;  /* 0x0000000c04007c0c */ /* 0x000fe2000bf66070 */
[----:B------:R-:W-:Y:S01]  /*1c60*/  FADD.FTZ R19, R19, -R6 ;  /* 0x8000000613137221 */ /* 0x000fe20000010000 */
[-C--:B------:R-:W-:Y:S01]  /*1c70*/  FMUL.FTZ R9, R9, R12.reuse ;  /* 0x0000000c09097220 */ /* 0x080fe20000410000 */
[-C--:B------:R-:W-:Y:S01]  /*1c80*/  FMUL.FTZ R11, R11, R12.reuse ;  /* 0x0000000c0b0b7220 */ /* 0x080fe20000410000 */
[----:B------:R-:W-:Y:S01]  /*1c90*/  SHF.L.U32 R10, R10, 0x10, RZ ;  /* 0x000000100a0a7819 */ /* 0x000fe200000006ff */
[----:B------:R-:W-:Y:S01]  /*1ca0*/  FMUL.FTZ R19, R19, R12 ;  /* 0x0000000c13137220 */ /* 0x000fe20000410000 */
[C-C-:B------:R-:W-:Y:S01]  /*1cb0*/  FFMA.FTZ R9, R13.reuse, R9, R16.reuse ;  /* 0x000000090d097223 */ /* 0x140fe20000010010 */
[--C-:B------:R-:W-:Y:S01]  /*1cc0*/  FFMA.FTZ R8, R13, R11, R16.reuse ;  /* 0x0000000b0d087223 */ /* 0x100fe20000010010 */
[----:B------:R-:W-:Y:S01]  /*1cd0*/  PRMT R11, R17, 0x7632, R11 ;  /* 0x00007632110b7816 */ /* 0x000fe2000000000b */
[----:B------:R-:W-:Y:S01]  /*1ce0*/  FFMA.FTZ R13, R13, R19, R16 ;  /* 0x000000130d0d7223 */ /* 0x000fe20000010010 */
[----:B------:R-:W-:Y:S01]  /*1cf0*/  PRMT R19, R20, 0x7632, R19 ;  /* 0x0000763214137816 */ /* 0x000fe20000000013 */
[----:B------:R-:W-:Y:S01]  /*1d00*/  VIADD R16, R22, 0x60 ;  /* 0x0000006016107836 */ /* 0x000fe20000000000 */
[----:B------:R-:W-:Y:S01]  /*1d10*/  SHF.L.U32 R11, R11, 0x10, RZ ;  /* 0x000000100b0b7819 */ /* 0x000fe200000006ff */
[----:B------:R-:W-:Y:S01]  /*1d20*/  FADD.FTZ R10, -R6, R10 ;  /* 0x0000000a060a7221 */ /* 0x000fe20000010100 */
[----:B------:R-:W-:-:S02]  /*1d30*/  SHF.L.U32 R19, R19, 0x10, RZ ;  /* 0x0000001013137819 */ /* 0x000fc400000006ff */
[----:B------:R-:W-:Y:S01]  /*1d40*/  IADD3 R17, R22, 0x40, RZ ;  /* 0x0000004016117810 */ /* 0x000fe20007ffe0ff */
[----:B------:R-:W-:Y:S01]  /*1d50*/  FADD.FTZ R11, -R6, R11 ;  /* 0x0000000b060b7221 */ /* 0x000fe20000010100 */
[----:B------:R-:W-:Y:S01]  /*1d60*/  ISETP.GE.U32.AND P2, PT, R16, UR12, PT ;  /* 0x0000000c10007c0c */ /* 0x000fe2000bf46070 */
[----:B------:R-:W-:Y:S01]  /*1d70*/  FADD.FTZ R21, -R6, R19 ;  /* 0x0000001306157221 */ /* 0x000fe20000010100 */
[----:B------:R-:W-:Y:S01]  /*1d80*/  ISETP.GE.U32.AND P1, PT, R17, UR12, PT ;  /* 0x0000000c11007c0c */ /* 0x000fe2000bf26070 */
[-C--:B------:R-:W-:Y:S01]  /*1d90*/  FMUL.FTZ R10, R10, R12.reuse ;  /* 0x0000000c0a0a7220 */ /* 0x080fe20000410000 */
[----:B------:R-:W-:Y:S01]  /*1da0*/  SHF.R.S32.HI R18, RZ, 0x1f, R17 ;  /* 0x0000001fff127819 */ /* 0x000fe20000011411 */
[-C--:B------:R-:W-:Y:S01]  /*1db0*/  FMUL.FTZ R21, R21, R12.reuse ;  /* 0x0000000c15157220 */ /* 0x080fe20000410000 */
[----:B------:R-:W-:Y:S01]  /*1dc0*/  SHF.R.S32.HI R19, RZ, 0x1f, R16 ;  /* 0x0000001fff137819 */ /* 0x000fe20000011410 */
[----:B------:R-:W-:Y:S01]  /*1dd0*/  FMUL.FTZ R6, R11, R12 ;  /* 0x0000000c0b067220 */ /* 0x000fe20000410000 */
[----:B------:R-:W-:Y:S01]  /*1de0*/  ISETP.GE.AND.EX P3, PT, R7, UR13, PT, P3 ;  /* 0x0000000d07007c0c */ /* 0x000fe2000bf66330 */
[--C-:B------:R-:W-:Y:S01]  /*1df0*/  FFMA.FTZ R21, R14, R21, R15.reuse ;  /* 0x000000150e157223 */ /* 0x100fe2000001000f */
[----:B------:R-:W-:Y:S01]  /*1e00*/  ISETP.GE.AND.EX P1, PT, R18, UR13, PT, P1 ;  /* 0x0000000d12007c0c */ /* 0x000fe2000bf26310 */
[C-C-:B------:R-:W-:Y:S01]  /*1e10*/  FFMA.FTZ R12, R14.reuse, R10, R15.reuse ;  /* 0x0000000a0e0c7223 */ /* 0x140fe2000001000f */
[----:B------:R-:W-:Y:S01]  /*1e20*/  ISETP.GE.AND.EX P2, PT, R19, UR13, PT, P2 ;  /* 0x0000000d13007c0c */ /* 0x000fe2000bf46320 */
[----:B------:R-:W-:Y:S01]  /*1e30*/  FFMA.FTZ R14, R14, R6, R15 ;  /* 0x000000060e0e7223 */ /* 0x000fe2000001000f */
[----:B------:R-:W-:-:S02]  /*1e40*/  ISETP.GT.U32.OR P3, PT, R0, 0xdf, P3 ;  /* 0x000000df0000780c */ /* 0x000fc40001f64470 */
        /* <DEDUP_REMOVED lines=13> */
.L_x_2189:
        /* <DEDUP_REMOVED lines=14> */
.L_x_2191:
[----:B------:R-:W-:Y:S05]  /*2000*/  BSYNC B0 ;  /* 0x0000000000007941 */ /* 0x000fea0003800000 */
.L_x_2190:
        /* <DEDUP_REMOVED lines=11> */
.L_x_2192:
[----:B------:R-:W-:Y:S04]  /*20c0*/  BSSY B0, `(.L_x_2193) ;  /* 0x000000e000007945 */ /* 0x000fe80003800000 */
[----:B------:R-:W-:Y:S05]  /*20d0*/  @P1 BRA `(.L_x_2194) ;  /* 0x0000000000301947 */ /* 0x000fea0003800000 */
[----:B------:R-:W-:Y:S01]  /*20e0*/  ULDC.64 UR12, c[0x0][0x270] ;  /* 0x00009c00000c7ab9 */ /* 0x000fe20000000a00 */
[----:B------:R-:W-:Y:S01]  /*20f0*/  MOV R6, R26 ;  /* 0x0000001a00067202 */ /* 0x000fe20000000f00 */
[----:B------:R-:W-:Y:S01]  /*2100*/  IMAD R18, R18, UR12, RZ ;  /* 0x0000000c12127c24 */ /* 0x000fe2000f8e02ff */
[----:B------:R-:W-:Y:S02]  /*2110*/  MOV R7, R29 ;  /* 0x0000001d00077202 */ /* 0x000fe40000000f00 */
[----:B------:R-:W-:Y:S01]  /*2120*/  F2FP.BF16.F32.PACK_AB R21, R21, R8 ;  /* 0x000000081515723e */ /* 0x000fe200000010ff */
[----:B------:R-:W-:-:S04]  /*2130*/  IMAD.WIDE.U32 R6, R17, UR12, R6 ;  /* 0x0000000c11067c25 */ /* 0x000fc8000f8e0006 */
[----:B------:R-:W-:Y:S01]  /*2140*/  IMAD R17, R17, UR13, R18 ;  /* 0x0000000d11117c24 */ /* 0x000fe2000f8e0212 */
[----:B------:R-:W-:Y:S02]  /*2150*/  ULDC.64 UR12, c[0x0][0x210] ;  /* 0x00008400000c7ab9 */ /* 0x000fe40000000a00 */
[----:B0-----:R-:W-:Y:S02]  /*2160*/  LEA R10, P1, R6, UR12, 0x1 ;  /* 0x0000000c060a7c11 */ /* 0x001fe4000f8208ff */
[----:B------:R-:W-:-:S04]  /*2170*/  IADD3 R17, R7, R17, RZ ;  /* 0x0000001107117210 */ /* 0x000fc80007ffe0ff */
[----:B------:R-:W-:-:S05]  /*2180*/  LEA.HI.X R11, R6, UR13, R17, 0x1, P1 ;  /* 0x0000000d060b7c11 */ /* 0x000fca00088f0c11 */
[----:B------:R1:W-:Y:S02]  /*2190*/  STG.E desc[UR8][R10.64], R21 ;  /* 0x000000150a007986 */ /* 0x0003e4000c101908 */
.L_x_2194:
[----:B------:R-:W-:Y:S05]  /*21a0*/  BSYNC B0 ;  /* 0x0000000000007941 */ /* 0x000fea0003800000 */
.L_x_2193:
        /* <DEDUP_REMOVED lines=11> */
.L_x_2195:
        /* <DEDUP_REMOVED lines=12> */
[----:B0-----:R-:W-:-:S05]  /*2320*/  LEA.HI.X R9, R6, UR13, R19, 0x1, P1 ;  /* 0x0000000d06097c11 */ /* 0x001fca00088f0c13 */
[----:B------:R2:W-:Y:S02]  /*2330*/  STG.E desc[UR8][R8.64], R13 ;  /* 0x0000000d08007986 */ /* 0x0005e4000c101908 */
.L_x_2197:
[----:B------:R-:W-:Y:S05]  /*2340*/  BSYNC B0 ;  /* 0x0000000000007941 */ /* 0x000fea0003800000 */
.L_x_2196:
[----:B------:R-:W3:Y:S01]  /*2350*/  LDC R6, c[0x0][0x10] ;  /* 0x00000400ff067b82 */ /* 0x000ee20000000800 */
[----:B------:R-:W-:Y:S02]  /*2360*/  IADD3 R2, R2, 0x1, RZ ;  /* 0x0000000102027810 */ /* 0x000fe40007ffe0ff */
[----:B---3--:R-:W-:-:S04]  /*2370*/  IADD3 R23, R6, R23, RZ ;  /* 0x0000001706177210 */ /* 0x008fc80007ffe0ff */
[----:B------:R-:W-:-:S13]  /*2380*/  ISETP.GE.AND P1, PT, R23, UR4, PT ;  /* 0x0000000417007c0c */ /* 0x000fda000bf26270 */
[----:B------:R-:W-:Y:S05]  /*2390*/  @!P1 BRA `(.L_x_2198) ;  /* 0xffffffdc009c9947 */ /* 0x000fea000383ffff */
[----:B------:R-:W-:Y:S05]  /*23a0*/  EXIT ;  /* 0x000000000000794d */ /* 0x000fea0003800000 */
.L_x_2199:
        /* <DEDUP_REMOVED lines=13> */
.L_x_3319:


//--------------------- .text._Z35group_norm_nhwc_fwd_one_pass_kernelI11Bf16IOBf16WLi256ELi14ELi224EEv26Group_norm_nhwc_fwd_params --------------------------
	.section	.text._Z35group_norm_nhwc_fwd_one_pass_kernelI11Bf16IOBf16WLi256ELi14ELi224EEv26Group_norm_nhwc_fwd_params,"ax",@progbits
	.align	128
        .global         _Z35group_norm_nhwc_fwd_one_pass_kernelI11Bf16IOBf16WLi256ELi14ELi224EEv26Group_norm_nhwc_fwd_params
        .type           _Z35group_norm_nhwc_fwd_one_pass_kernelI11Bf16IOBf16WLi256ELi14ELi224EEv26Group_norm_nhwc_fwd_params,@function
        .size           _Z35group_norm_nhwc_fwd_one_pass_kernelI11Bf16IOBf16WLi256ELi14ELi224EEv26Group_norm_nhwc_fwd_params,(.L_x_3320 - _Z35group_norm_nhwc_fwd_one_pass_kernelI11Bf16IOBf16WLi256ELi14ELi224EEv26Group_norm_nhwc_fwd_params)
        .other          _Z35group_norm_nhwc_fwd_one_pass_kernelI11Bf16IOBf16WLi256ELi14ELi224EEv26Group_norm_nhwc_fwd_params,@"STO_CUDA_ENTRY STV_DEFAULT"
_Z35group_norm_nhwc_fwd_one_pass_kernelI11Bf16IOBf16WLi256ELi14ELi224EEv26Group_norm_nhwc_fwd_params:
.text._Z35group_norm_nhwc_fwd_one_pass_kernelI11Bf16IOBf16WLi256ELi14ELi224EEv26Group_norm_nhwc_fwd_params:
        /* <DEDUP_REMOVED lines=49> */
.L_x_2236:
        /* <DEDUP_REMOVED lines=271> */
.L_x_2201:
[----:B------:R-:W-:Y:S05]  /*1400*/  BSYNC B0 ;  /* 0x0000000000007941 */ /* 0x000fea0003800000 */
.L_x_2200:
        /* <DEDUP_REMOVED lines=37> */
.L_x_2204:
[----:B-1----:R-:W2:Y:S04]  /*1660*/  LDG.E.STRONG.GPU R14, desc[UR8][R12.64] ;  /* 0x000000080c0e7981 */ /* 0x002ea8000c1ef900 */
[----:B--2---:R-:W-:Y:S01]  /*1670*/  CCTL.IVALL ;  /* 0x00000000ff00798f */ /* 0x004fe20002000000 */
[----:B------:R-:W-:Y:S05]  /*1680*/  YIELD ;  /* 0x0000000000007946 */ /* 0x000fea0003800000 */
[----:B------:R-:W-:-:S13]  /*1690*/  ISETP.NE.AND P0, PT, R14, R23, PT ;  /* 0x000000170e00720c */ /* 0x000fda0003f05270 */
[----:B------:R-:W-:Y:S05]  /*16a0*/  @P0 BRA `(.L_x_2204) ;  /* 0xfffffffc00ec0947 */ /* 0x000fea000383ffff */
.L_x_2203:
        /* <DEDUP_REMOVED lines=17> */
.L_x_2208:
        /* <DEDUP_REMOVED lines=115> */
.L_x_2207:
        /* <DEDUP_REMOVED lines=61> */
.L_x_2209:
[----:B------:R-:W-:-:S13]  /*22c0*/  ISETP.NE.OR P0, PT, R23, RZ, P0 ;  /* 0x000000ff1700720c */ /* 0x000fda0000705670 */
[----:B------:R-:W-:Y:S05]  /*22d0*/  @!P0 BRA `(.L_x_2205) ;  /* 0x00000000007c8947 */ /* 0x000fea0003800000 */
.L_x_2206:
        /* <DEDUP_REMOVED lines=31> */
.L_x_2205:
        /* <DEDUP_REMOVED lines=11> */
.L_x_2211:
[----:B------:R-:W-:Y:S05]  /*2580*/  BSYNC B0 ;  /* 0x0000000000007941 */ /* 0x000fea0003800000 */
.L_x_2210:
        /* <DEDUP_REMOVED lines=16> */
.L_x_2202:
[----:B------:R-:W-:Y:S01]  /*2690*/  ULDC.64 UR6, c[0x0][0x218] ;  /* 0x0000860000067ab9 */ /* 0x000fe20000000a00 */
[----:B------:R-:W-:Y:S01]  /*26a0*/  LOP3.LUT P0, RZ, R0, UR10, RZ, 0xfc, !PT ;  /* 0x0000000a00ff7c12 */ /* 0x000fe2000f80fcff */
[----:B------:R-:W2:Y:S01]  /*26b0*/  LDC.64 R22, c[0x0][0x228] ;  /* 0x00008a00ff167b82 */ /* 0x000ea20000000a00 */
[----:B------:R-:W-:Y:S01]  /*26c0*/  ISETP.EQ.U32.AND P6, PT, RZ, UR6, PT ;  /* 0x00000006ff007c0c */ /* 0x000fe2000bfc2070 */
[----:B------:R-:W-:Y:S01]  /*26d0*/  UMOV UR6, 0x400 ;  /* 0x0000040000067882 */ /* 0x000fe20000000000 */
[----:B-1----:R-:W-:Y:S02]  /*26e0*/  MOV R13, UR11 ;  /* 0x0000000b000d7c02 */ /* 0x002fe40008000f00 */
[----:B------:R-:W-:Y:S02]  /*26f0*/  ISETP.EQ.OR.EX P0, PT, RZ, UR7, P0, P6 ;  /* 0x00000007ff007c0c */ /* 0x000fe40008702760 */
[----:B------:R-:W-:Y:S01]  /*2700*/  IADD3 R27, R8, R27, RZ ;  /* 0x0000001b081b7210 */ /* 0x000fe20007ffe0ff */
[----:B------:R-:W1:Y:S08]  /*2710*/  S2UR UR7, SR_CgaCtaId ;  /* 0x00000000000779c3 */ /* 0x000e700000008800 */
[----:B------:R-:W3:Y:S08]  /*2720*/  LDC.64 R14, c[0x0][0x230] ;  /* 0x00008c00ff0e7b82 */ /* 0x000ef00000000a00 */
[----:B------:R-:W4:Y:S01]  /*2730*/  @!P0 LDC.64 R38, c[0x0][0x218] ;  /* 0x00008600ff268b82 */ /* 0x000f220000000a00 */
[----:B--2---:R-:W-:Y:S01]  /*2740*/  IMAD.WIDE R22, R27, 0x2, R22 ;  /* 0x000000021b167825 */ /* 0x004fe200078e0216 */
[----:B-1----:R-:W-:-:S03]  /*2750*/  ULEA UR6, UR7, UR6, 0x18 ;  /* 0x0000000607067291 */ /* 0x002fc6000f8ec03f */
[----:B------:R-:W-:Y:S02]  /*2760*/  ULDC UR7, c[0x0][0x2a4] ;  /* 0x0000a90000077ab9 */ /* 0x000fe40000000800 */
[----:B------:R-:W-:Y:S01]  /*2770*/  @!P0 FMUL.FTZ R12, R32, UR7 ;  /* 0x00000007200c8c20 */ /* 0x000fe20008410000 */
[----:B---3--:R-:W-:-:S03]  /*2780*/  IMAD.WIDE R44, R27, 0x2, R14 ;  /* 0x000000021b2c7825 */ /* 0x008fc600078e020e */
[----:B------:R-:W-:Y:S01]  /*2790*/  @!P5 STS.64 [UR6+0x48], R32 ;  /* 0x00004820ff00d988 */ /* 0x000fe20008000a06 */
[----:B----4-:R-:W-:-:S04]  /*27a0*/  @!P0 IMAD.WIDE R38, R13, 0x8, R38 ;  /* 0x000000080d268825 */ /* 0x010fc800078e0226 */
[----:B------:R-:W-:-:S05]  /*27b0*/  @!P0 FMUL.FTZ R13, R33, UR7 ;  /* 0x00000007210d8c20 */ /* 0x000fca0008410000 */
[----:B------:R1:W-:Y:S01]  /*27c0*/  @!P0 STG.E.64 desc[UR8][R38.64], R12 ;  /* 0x0000000c26008986 */ /* 0x0003e2000c101b08 */
[----:B------:R-:W-:Y:S01]  /*27d0*/  BAR.SYNC.DEFER_BLOCKING 0x0 ;  /* 0x0000000000007b1d */ /* 0x000fe20000010000 */
[----:B------:R-:W-:-:S07]  /*27e0*/  ISETP.NE.AND P6, PT, RZ, UR13, PT ;  /* 0x0000000dff007c0c */ /* 0x000fce000bfc5270 */
[----:B-1----:R-:W1:Y:S01]  /*27f0*/  LDC R38, c[0x0][0x294] ;  /* 0x0000a500ff267b82 */ /* 0x002e620000000800 */
[----:B------:R-:W2:Y:S04]  /*2800*/  LDG.E.U16 R46, desc[UR8][R22.64] ;  /* 0x00000008162e7981 */ /* 0x000ea8000c1e1500 */
[----:B------:R2:W3:Y:S04]  /*2810*/  LDG.E.U16 R47, desc[UR8][R22.64+0x2] ;  /* 0x00000208162f7981 */ /* 0x0004e8000c1e1500 */
[----:B------:R-:W0:Y:S04]  /*2820*/  LDG.E.U16 R48, desc[UR8][R44.64] ;  /* 0x000000082c307981 */ /* 0x000e28000c1e1500 */
[----:B------:R-:W4:Y:S01]  /*2830*/  LDG.E.U16 R49, desc[UR8][R44.64+0x2] ;  /* 0x000002082c317981 */ /* 0x000f22000c1e1500 */
[----:B------:R-:W-:-:S02]  /*2840*/  PRMT R12, R34, 0x7632, R12 ;  /* 0x00007632220c7816 */ /* 0x000fc4000000000c */
[----:B------:R-:W-:Y:S01]  /*2850*/  SHF.L.U32 R34, R34, 0x10, RZ ;  /* 0x0000001022227819 */ /* 0x000fe200000006ff */
[----:B------:R-:W5:Y:S01]  /*2860*/  LDS.64 R14, [UR6+0x48] ;  /* 0x00004806ff0e7984 */ /* 0x000f620008000a00 */
[----:B------:R-:W-:Y:S01]  /*2870*/  SHF.L.U32 R12, R12, 0x10, RZ ;  /* 0x000000100c0c7819 */ /* 0x000fe200000006ff */
[----:B-----5:R-:W-:-:S04]  /*2880*/  FMUL.FTZ R27, R14, UR7 ;  /* 0x000000070e1b7c20 */ /* 0x020fc80008410000 */
[C---:B------:R-:W-:Y:S01]  /*2890*/  FMUL.FTZ R14, R27.reuse, R27 ;  /* 0x0000001b1b0e7220 */ /* 0x040fe20000410000 */
[----:B------:R-:W-:Y:S01]  /*28a0*/  FADD.FTZ R13, R34, -R27 ;  /* 0x8000001b220d7221 */ /* 0x000fe20000010000 */
[----:B------:R-:W-:Y:S01]  /*28b0*/  FADD.FTZ R12, -R27, R12 ;  /* 0x0000000c1b0c7221 */ /* 0x000fe20000010100 */
[----:B------:R-:W-:Y:S01]  /*28c0*/  PRMT R34, R29, 0x7632, R34 ;  /* 0x000076321d227816 */ /* 0x000fe20000000022 */
[----:B------:R-:W-:-:S05]  /*28d0*/  FFMA.FTZ R14, R15, UR7, -R14 ;  /* 0x000000070f0e7c23 */ /* 0x000fca000801080e */
[----:B------:R-:W-:-:S13]  /*28e0*/  FSETP.GTU.FTZ.AND P0, PT, R14, RZ, PT ;  /* 0x000000ff0e00720b */ /* 0x000fda0003f1c000 */
[----:B------:R-:W-:Y:S01]  /*28f0*/  VOTEU.ANY UP0, P0 ;  /* 0x00000000003f7886 */ /* 0x000fe20000000100 */
[----:B------:R-:W-:-:S04]  /*2900*/  PLOP3.LUT P0, PT, PT, PT, UP0, 0x80, 0x0 ;  /* 0x000000000000781c */ /* 0x000fc80003f0f008 */
[----:B------:R-:W-:-:S09]  /*2910*/  @UP0 ULDC UR6, c[0x0][0x238] ;  /* 0x00008e0000060ab9 */ /* 0x000fd20000000800 */
[----:B------:R-:W-:Y:S01]  /*2920*/  @P0 FADD.FTZ R14, R14, UR6 ;  /* 0x000000060e0e0e21 */ /* 0x000fe20008010000 */
[----:B------:R-:W-:-:S05]  /*2930*/  UMOV UR6, 0x3f800000 ;  /* 0x3f80000000067882 */ /* 0x000fca0000000000 */
[----:B------:R-:W5:Y:S02]  /*2940*/  @P0 MUFU.RSQ R14, R14 ;  /* 0x0000000e000e0308 */ /* 0x000f640000001400 */
[----:B-----5:R-:W-:-:S13]  /*2950*/  @P0 R2UR UR7, R14 ;  /* 0x000000000e0702ca */ /* 0x020fda00000e0000 */
[----:B------:R-:W-:Y:S02]  /*2960*/  @UP0 UMOV UR6, UR7 ;  /* 0x0000000700060c82 */ /* 0x000fe40008000000 */
[----:B------:R-:W-:Y:S01]  /*2970*/  FMUL.FTZ R13, R13, UR6 ;  /* 0x000000060d0d7c20 */ /* 0x000fe20008410000 */
[----:B------:R-:W-:Y:S01]  /*2980*/  FMUL.FTZ R12, R12, UR6 ;  /* 0x000000060c0c7c20 */ /* 0x000fe20008410000 */
[----:B--2---:R-:W-:Y:S02]  /*2990*/  SHF.L.U32 R22, R46, 0x10, RZ ;  /* 0x000000102e167819 */ /* 0x004fe400000006ff */
[----:B---3--:R-:W-:Y:S02]  /*29a0*/  SHF.L.U32 R23, R47, 0x10, RZ ;  /* 0x000000102f177819 */ /* 0x008fe400000006ff */
[----:B0-----:R-:W-:Y:S02]  /*29b0*/  SHF.L.U32 R33, R48, 0x10, RZ ;  /* 0x0000001030217819 */ /* 0x001fe400000006ff */
[----:B----4-:R-:W-:-:S03]  /*29c0*/  SHF.L.U32 R32, R49, 0x10, RZ ;  /* 0x0000001031207819 */ /* 0x010fc600000006ff */
[----:B------:R-:W-:Y:S02]  /*29d0*/  FFMA.FTZ R39, R22, R13, R33 ;  /* 0x0000000d16277223 */ /* 0x000fe40000010021 */
[----:B------:R-:W-:Y:S01]  /*29e0*/  FFMA.FTZ R44, R23, R12, R32 ;  /* 0x0000000c172c7223 */ /* 0x000fe20000010020 */
[----:B-1----:R-:W-:Y:S06]  /*29f0*/  @!P6 BRA `(.L_x_2212) ;  /* 0x000000000028e947 */ /* 0x002fec0003800000 */
        /* <DEDUP_REMOVED lines=10> */
.L_x_2212:
        /* <DEDUP_REMOVED lines=14> */
.L_x_2214:
[----:B------:R-:W-:Y:S05]  /*2b80*/  BSYNC B0 ;  /* 0x0000000000007941 */ /* 0x000fea0003800000 */
.L_x_2213:
[----:B------:R-:W-:Y:S01]  /*2b90*/  IMAD.WIDE.U32 R12, R0, 0x24924925, RZ ;  /* 0x24924925000c7825 */ /* 0x000fe200078e00ff */
[----:B------:R-:W-:Y:S02]  /*2ba0*/  SHF.L.U32 R12, R29, 0x10, RZ ;  /* 0x000000101d0c7819 */ /* 0x000fe400000006ff */
[----:B------:R-:W-:Y:S02]  /*2bb0*/  SHF.L.U32 R34, R34, 0x10, RZ ;  /* 0x0000001022227819 */ /* 0x000fe400000006ff */
[----:B0-----:R-:W-:Y:S01]  /*2bc0*/  IADD3 R15, -R13, R0, RZ ;  /* 0x000000000d0f7210 */ /* 0x001fe20007ffe1ff */
[----:B------:R-:W-:Y:S01]  /*2bd0*/  FADD.FTZ R12, R12, -R27 ;  /* 0x8000001b0c0c7221 */ /* 0x000fe20000010000 */
[----:B------:R-:W-:Y:S01]  /*2be0*/  SHF.L.U32 R30, R30, 0x10, RZ ;  /* 0x000000101e1e7819 */ /* 0x000fe200000006ff */
[----:B------:R-:W-:Y:S01]  /*2bf0*/  FADD.FTZ R34, -R27, R34 ;  /* 0x000000221b227221 */ /* 0x000fe20000010100 */
[----:B------:R-:W-:Y:S01]  /*2c00*/  LEA.HI R26, R15, R13, RZ, 0x1f ;  /* 0x0000000d0f1a7211 */ /* 0x000fe200078ff8ff */
[----:B------:R-:W-:-:S02]  /*2c10*/  FMUL.FTZ R12, R12, UR6 ;  /* 0x000000060c0c7c20 */ /* 0x000fc40008410000 */
[----:B------:R-:W-:Y:S01]  /*2c20*/  FMUL.FTZ R44, R34, UR6 ;  /* 0x00000006222c7c20 */ /* 0x000fe20008410000 */
[----:B------:R-:W-:Y:S01]  /*2c30*/  SHF.L.U32 R34, R21, 0x10, RZ ;  /* 0x0000001015227819 */ /* 0x000fe200000006ff */
        /* <DEDUP_REMOVED lines=13> */
.L_x_2215:
        /* <DEDUP_REMOVED lines=14> */
.L_x_2217:
[----:B------:R-:W-:Y:S05]  /*2df0*/  BSYNC B0 ;  /* 0x0000000000007941 */ /* 0x000fea0003800000 */
.L_x_2216:
[----:B------:R-:W-:Y:S01]  /*2e00*/  FADD.FTZ R30, R30, -R27 ;  /* 0x8000001b1e1e7221 */ /* 0x000fe20000010000 */
[----:B------:R-:W-:Y:S01]  /*2e10*/  FADD.FTZ R34, -R27, R34 ;  /* 0x000000221b227221 */ /* 0x000fe20000010100 */
[----:B------:R-:W-:Y:S02]  /*2e20*/  SHF.R.U32.HI R29, RZ, 0x2, R26 ;  /* 0x00000002ff1d7819 */ /* 0x000fe4000001161a */
[----:B0-----:R-:W-:Y:S01]  /*2e30*/  SHF.L.U32 R14, R31, 0x10, RZ ;  /* 0x000000101f0e7819 */ /* 0x001fe200000006ff */
        /* <DEDUP_REMOVED lines=19> */
.L_x_2218:
        /* <DEDUP_REMOVED lines=14> */
.L_x_2220:
[----:B------:R-:W-:Y:S05]  /*3050*/  BSYNC B0 ;  /* 0x0000000000007941 */ /* 0x000fea0003800000 */
.L_x_2219:
[----:B------:R-:W-:Y:S01]  /*3060*/  FMUL.FTZ R20, R20, UR6 ;  /* 0x0000000614147c20 */ /* 0x000fe20008410000 */
[----:B------:R-:W-:Y:S01]  /*3070*/  FMUL.FTZ R12, R21, UR6 ;  /* 0x00000006150c7c20 */ /* 0x000fe20008410000 */
[----:B------:R-:W-:Y:S02]  /*3080*/  SHF.L.U32 R28, R28, 0x10, RZ ;  /* 0x000000101c1c7819 */ /* 0x000fe400000006ff */
[----:B------:R-:W-:Y:S01]  /*3090*/  IADD3 R21, R29, 0x80, RZ ;  /* 0x000000801d157810 */ /* 0x000fe20007ffe0ff */
[----:B------:R-:W-:Y:S01]  /*30a0*/  FFMA.FTZ R20, R22, R20, R33 ;  /* 0x0000001416147223 */ /* 0x000fe20000010021 */
[----:B0-----:R-:W-:Y:S01]  /*30b0*/  FFMA.FTZ R31, R23, R12, R32 ;  /* 0x0000000c171f7223 */ /* 0x001fe20000010020 */
        /* <DEDUP_REMOVED lines=11> */
.L_x_2221:
        /* <DEDUP_REMOVED lines=14> */
.L_x_2223:
[----:B------:R-:W-:Y:S05]  /*3250*/  BSYNC B0 ;  /* 0x0000000000007941 */ /* 0x000fea0003800000 */
.L_x_2222:
[----:B0-----:R-:W-:Y:S01]  /*3260*/  SHF.L.U32 R14, R19, 0x10, RZ ;  /* 0x00000010130e7819 */ /* 0x001fe200000006ff */
[----:B------:R-:W-:Y:S01]  /*3270*/  ULDC.64 UR14, c[0x0][0x278] ;  /* 0x00009e00000e7ab9 */ /* 0x000fe20000000a00 */
[----:B------:R-:W-:Y:S01]  /*3280*/  IADD3 R31, R29, 0xa0, RZ ;  /* 0x000000a01d1f7810 */ /* 0x000fe20007ffe0ff */
[----:B------:R-:W-:Y:S01]  /*3290*/  FADD.FTZ R28, R28, -R27 ;  /* 0x8000001b1c1c7221 */ /* 0x000fe20000010000 */
[----:B------:R-:W-:Y:S01]  /*32a0*/  ISETP.GE.U32.AND P5, PT, R21, UR14, PT ;  /* 0x0000000e15007c0c */ /* 0x000fe2000bfa6070 */
[----:B------:R-:W-:Y:S01]  /*32b0*/  FADD.FTZ R14, -R27, R14 ;  /* 0x0000000e1b0e7221 */ /* 0x000fe20000010100 */
[----:B------:R-:W-:Y:S01]  /*32c0*/  SHF.R.S32.HI R12, RZ, 0x1f, R21 ;  /* 0x0000001fff0c7819 */ /* 0x000fe20000011415 */
[----:B------:R-:W-:Y:S01]  /*32d0*/  FMUL.FTZ R28, R28, UR6 ;  /* 0x000000061c1c7c20 */ /* 0x000fe20008410000 */
[----:B------:R-:W-:Y:S01]  /*32e0*/  ISETP.GE.U32.AND P0, PT, R31, UR14, PT ;  /* 0x0000000e1f007c0c */ /* 0x000fe2000bf06070 */
[----:B------:R-:W-:Y:S01]  /*32f0*/  FMUL.FTZ R14, R14, UR6 ;  /* 0x000000060e0e7c20 */ /* 0x000fe20008410000 */
[----:B------:R-:W-:Y:S01]  /*3300*/  SHF.R.S32.HI R19, RZ, 0x1f, R31 ;  /* 0x0000001fff137819 */ /* 0x000fe2000001141f */
[----:B------:R-:W-:Y:S01]  /*3310*/  FFMA.FTZ R28, R22, R28, R33 ;  /* 0x0000001c161c7223 */ /* 0x000fe20000010021 */
[----:B------:R-:W-:Y:S01]  /*3320*/  SHF.L.U32 R26, R35, 0x10, RZ ;  /* 0x00000010231a7819 */ /* 0x000fe200000006ff */
[----:B------:R-:W-:Y:S01]  /*3330*/  FFMA.FTZ R35, R23, R14, R32 ;  /* 0x0000000e17237223 */ /* 0x000fe20000010020 */
[----:B------:R-:W-:-:S02]  /*3340*/  SHF.L.U32 R20, R18, 0x10, RZ ;  /* 0x0000001012147819 */ /* 0x000fc400000006ff */
[----:B------:R-:W-:Y:S01]  /*3350*/  ISETP.GE.AND.EX P5, PT, R12, UR15, PT, P5 ;  /* 0x0000000f0c007c0c */ /* 0x000fe2000bfa6350 */
[----:B------:R-:W-:Y:S01]  /*3360*/  FADD.FTZ R18, R26, -R27 ;  /* 0x8000001b1a127221 */ /* 0x000fe20000010000 */
[----:B------:R-:W-:Y:S01]  /*3370*/  ISETP.GE.AND.EX P0, PT, R19, UR15, PT, P0 ;  /* 0x0000000f13007c0c */ /* 0x000fe2000bf06300 */
[----:B------:R-:W-:Y:S01]  /*3380*/  FADD.FTZ R20, -R27, R20 ;  /* 0x000000141b147221 */ /* 0x000fe20000010100 */
[C---:B------:R-:W-:Y:S02]  /*3390*/  ISETP.LT.U32.AND P5, PT, R0.reuse, 0xe0, !P5 ;  /* 0x000000e00000780c */ /* 0x040fe40006fa1070 */
[----:B------:R-:W-:Y:S01]  /*33a0*/  ISETP.LT.U32.AND P0, PT, R0, 0xe0, !P0 ;  /* 0x000000e00000780c */ /* 0x000fe20004701070 */
        /* <DEDUP_REMOVED lines=11> */
.L_x_2224:
        /* <DEDUP_REMOVED lines=14> */
.L_x_2226:
[----:B------:R-:W-:Y:S05]  /*3540*/  BSYNC B0 ;  /* 0x0000000000007941 */ /* 0x000fea0003800000 */
.L_x_2225:
        /* <DEDUP_REMOVED lines=17> */
.L_x_2227:
[----:B------:R-:W-:Y:S04]  /*3660*/  BSSY B0, `(.L_x_2228) ;  /* 0x000000e000007945 */ /* 0x000fe80003800000 */
[----:B------:R-:W-:Y:S05]  /*3670*/  @!P0 BRA `(.L_x_2229) ;  /* 0x0000000000308947 */ /* 0x000fea0003800000 */
[----:B------:R-:W-:Y:S01]  /*3680*/  ULDC.64 UR16, c[0x0][0x270] ;  /* 0x00009c0000107ab9 */ /* 0x000fe20000000a00 */
[----:B------:R-:W-:Y:S01]  /*3690*/  MOV R12, R40 ;  /* 0x00000028000c7202 */ /* 0x000fe20000000f00 */
[----:B0-----:R-:W-:Y:S01]  /*36a0*/  IMAD R14, R19, UR16, RZ ;  /* 0x00000010130e7c24 */ /* 0x001fe2000f8e02ff */
        /* <DEDUP_REMOVED lines=9> */
.L_x_2229:
[----:B------:R-:W-:Y:S05]  /*3740*/  BSYNC B0 ;  /* 0x0000000000007941 */ /* 0x000fea0003800000 */
.L_x_2228:
[----:B01----:R-:W-:Y:S01]  /*3750*/  SHF.L.U32 R14, R17, 0x10, RZ ;  /* 0x00000010110e7819 */ /* 0x003fe200000006ff */
[--C-:B------:R-:W-:Y:S01]  /*3760*/  FADD.FTZ R36, R36, -R27.reuse ;  /* 0x8000001b24247221 */ /* 0x100fe20000010000 */
[----:B------:R-:W-:Y:S02]  /*3770*/  SHF.L.U32 R20, R37, 0x10, RZ ;  /* 0x0000001025147819 */ /* 0x000fe400000006ff */
[----:B------:R-:W-:Y:S01]  /*3780*/  SHF.L.U32 R16, R16, 0x10, RZ ;  /* 0x0000001010107819 */ /* 0x000fe200000006ff */
[C---:B------:R-:W-:Y:S01]  /*3790*/  FADD.FTZ R14, -R27.reuse, R14 ;  /* 0x0000000e1b0e7221 */ /* 0x040fe20000010100 */
[----:B------:R-:W-:Y:S01]  /*37a0*/  SHF.R.S32.HI R12, RZ, 0x1f, R10 ;  /* 0x0000001fff0c7819 */ /* 0x000fe2000001140a */
[----:B------:R-:W-:Y:S01]  /*37b0*/  FADD.FTZ R13, R20, -R27 ;  /* 0x8000001b140d7221 */ /* 0x000fe20000010000 */
[----:B------:R-:W-:Y:S01]  /*37c0*/  ISETP.GE.U32.AND P5, PT, R10, UR14, PT ;  /* 0x0000000e0a007c0c */ /* 0x000fe2000bfa6070 */
[----:B------:R-:W-:Y:S01]  /*37d0*/  FADD.FTZ R27, -R27, R16 ;  /* 0x000000101b1b7221 */ /* 0x000fe20000010100 */
[----:B------:R-:W-:Y:S01]  /*37e0*/  ISETP.GE.U32.AND P0, PT, R18, UR14, PT ;  /* 0x0000000e12007c0c */ /* 0x000fe2000bf06070 */
[----:B------:R-:W-:Y:S01]  /*37f0*/  FMUL.FTZ R36, R36, UR6 ;  /* 0x0000000624247c20 */ /* 0x000fe20008410000 */
[----:B------:R-:W-:Y:S01]  /*3800*/  SHF.R.S32.HI R19, RZ, 0x1f, R18 ;  /* 0x0000001fff137819 */ /* 0x000fe20000011412 */
[----:B------:R-:W-:Y:S01]  /*3810*/  FMUL.FTZ R27, R27, UR6 ;  /* 0x000000061b1b7c20 */ /* 0x000fe20008410000 */
[----:B------:R-:W-:Y:S01]  /*3820*/  ISETP.GE.AND.EX P5, PT, R12, UR15, PT, P5 ;  /* 0x0000000f0c007c0c */ /* 0x000fe2000bfa6350 */
[----:B------:R-:W-:Y:S01]  /*3830*/  FMUL.FTZ R16, R13, UR6 ;  /* 0x000000060d107c20 */ /* 0x000fe20008410000 */
[----:B------:R-:W-:Y:S01]  /*3840*/  ISETP.GE.AND.EX P0, PT, R19, UR15, PT, P0 ;  /* 0x0000000f13007c0c */ /* 0x000fe2000bf06300 */
[----:B------:R-:W-:Y:S01]  /*3850*/  FMUL.FTZ R15, R14, UR6 ;  /* 0x000000060e0f7c20 */ /* 0x000fe20008410000 */
        /* <DEDUP_REMOVED lines=17> */
.L_x_2230:
        /* <DEDUP_REMOVED lines=14> */
.L_x_2232:
[----:B------:R-:W-:Y:S05]  /*3a50*/  BSYNC B0 ;  /* 0x0000000000007941 */ /* 0x000fea0003800000 */
.L_x_2231:
        /* <DEDUP_REMOVED lines=11> */
.L_x_2233:
        /* <DEDUP_REMOVED lines=13> */
.L_x_2235:
[----:B------:R-:W-:Y:S05]  /*3be0*/  BSYNC B0 ;  /* 0x0000000000007941 */ /* 0x000fea0003800000 */
.L_x_2234:
[----:B------:R-:W-:Y:S02]  /*3bf0*/  UIADD3 UR11, UR12, UR11, URZ ;  /* 0x0000000b0c0b7290 */ /* 0x000fe4000fffe03f */
[----:B------:R-:W-:Y:S02]  /*3c00*/  UIADD3 UR4, UR4, 0x1, URZ ;  /* 0x0000000104047890 */ /* 0x000fe4000fffe03f */
[----:B------:R-:W-:-:S06]  /*3c10*/  UISETP.GE.AND UP0, UPT, UR11, UR5, UPT ;  /* 0x000000050b00728c */ /* 0x000fcc000bf06270 */
[----:B------:R-:W-:-:S13]  /*3c20*/  PLOP3.LUT P0, PT, PT, PT, UP0, 0x80, 0x0 ;  /* 0x000000000000781c */ /* 0x000fda0003f0f008 */
[----:B------:R-:W-:Y:S05]  /*3c30*/  @!P0 BRA `(.L_x_2236) ;  /* 0xffffffc400b48947 */ /* 0x000fea000383ffff */
[----:B------:R-:W-:Y:S05]  /*3c40*/  EXIT ;  /* 0x000000000000794d */ /* 0x000fea0003800000 */
.L_x_2237:
        /* <DEDUP_REMOVED lines=11> */
.L_x_3320:


//--------------------- .text._Z35group_norm_nhwc_fwd_one_pass_kernelI11Bf16IOBf16WLi512ELi14ELi224EEv26Group_norm_nhwc_fwd_params --------------------------
	.section	.text._Z35group_norm_nhwc_fwd_one_pass_kernelI11Bf16IOBf16WLi512ELi14ELi224EEv26Group_norm_nhwc_fwd_params,"ax",@progbits
	.align	128
        .global         _Z35group_norm_nhwc_fwd_one_pass_kernelI11Bf16IOBf16WLi512ELi14ELi224EEv26Group_norm_nhwc_fwd_params
        .type           _Z35group_norm_nhwc_fwd_one_pass_kernelI11Bf16IOBf16WLi512ELi14ELi224EEv26Group_norm_nhwc_fwd_params,@function
        .size           _Z35group_norm_nhwc_fwd_one_pass_kernelI11Bf16IOBf16WLi512ELi14ELi224EEv26Group_norm_nhwc_fwd_params,(.L_x_3321 - _Z35group_norm_nhwc_fwd_one_pass_kernelI11Bf16IOBf16WLi512ELi14ELi224EEv26Group_norm_nhwc_fwd_params)
        .other          _Z35group_norm_nhwc_fwd_one_pass_kernelI11Bf16IOBf16WLi512ELi14ELi224EEv26Group_norm_nhwc_fwd_params,@"STO_CUDA_ENTRY STV_DEFAULT"
_Z35group_norm_nhwc_fwd_one_pass_kernelI11Bf16IOBf16WLi512ELi14ELi224EEv26Group_norm_nhwc_fwd_params:
.text._Z35group_norm_nhwc_fwd_one_pass_kernelI11Bf16IOBf16WLi512ELi14ELi224EEv26Group_norm_nhwc_fwd_params:
        /* <DEDUP_REMOVED lines=56> */
.L_x_2295:
[----:B0-----:R-:W0:Y:S01]  /*0380*/  LDC R22, c[0x0][0x288] ;  /* 0x0000a200ff167b82 */ /* 0x001e220000000800 */
[----:B------:R-:W-:Y:S01]  /*0390*/  ULDC.64 UR14, c[0x0][0x280] ;  /* 0x0000a000000e7ab9 */ /* 0x000fe20000000a00 */
[----:B------:R-:W-:-:S06]  /*03a0*/  SHF.R.S32.HI R29, RZ, 0x1f, R12 ;  /* 0x0000001fff1d7819 */ /* 0x000fcc000001140c */
[----:B-1----:R-:W1:Y:S08]  /*03b0*/  @P0 LDC.64 R40, c[0x0][0x220] ;  /* 0x00008800ff280b82 */ /* 0x002e700000000a00 */
[----:B--2---:R-:W2:Y:S01]  /*03c0*/  @P1 LDC.64 R26, c[0x0][0x220] ;  /* 0x00008800ff1a1b82 */ /* 0x004ea20000000a00 */
[----:B0-----:R-:W-:-:S07]  /*03d0*/  IABS R19, R22 ;  /* 0x0000001600137213 */ /* 0x001fce0000000000 */
[----:B------:R-:W0:Y:S01]  /*03e0*/  @P2 LDC.64 R34, c[0x0][0x270] ;  /* 0x00009c00ff222b82 */ /* 0x000e220000000a00 */
[----:B---3--:R-:W3:Y:S07]  /*03f0*/  I2F.RP R18, R19 ;  /* 0x0000001300127306 */ /* 0x008eee0000209400 */
        /* <DEDUP_REMOVED lines=15> */
[----:B------:R-:W-:-:S04]  /*04f0*/  IMAD.HI.U32 R17, R17, R20, RZ ;  /* 0x0000001411117227 */ /* 0x000fc800078e00ff */
[----:B------:R-:W-:-:S04]  /*0500*/  IMAD.MOV R18, RZ, RZ, -R17 ;  /* 0x000000ffff127224 */ /* 0x000fc800078e0a11 */
[----:B------:R-:W-:-:S05]  /*0510*/  IMAD R18, R19, R18, R20 ;  /* 0x0000001213127224 */ /* 0x000fca00078e0214 */
[----:B------:R-:W-:-:S13]  /*0520*/  ISETP.GT.U32.AND P5, PT, R19, R18, PT ;  /* 0x000000121300720c */ /* 0x000fda0003fa4070 */
[-C--:B------:R-:W-:Y:S02]  /*0530*/  @!P5 IADD3 R18, R18, -R19.reuse, RZ ;  /* 0x800000131212d210 */ /* 0x080fe40007ffe0ff */
[----:B------:R-:W-:Y:S02]  /*0540*/  @!P5 IADD3 R17, R17, 0x1, RZ ;  /* 0x000000011111d810 */ /* 0x000fe40007ffe0ff */
[----:B------:R-:W-:Y:S02]  /*0550*/  ISETP.GE.U32.AND P6, PT, R18, R19, PT ;  /* 0x000000131200720c */ /* 0x000fe40003fc6070 */
[----:B------:R-:W-:Y:S01]  /*0560*/  ISETP.GE.AND P5, PT, R16, RZ, PT ;  /* 0x000000ff1000720c */ /* 0x000fe20003fa6270 */
[----:B------:R-:W1:Y:S10]  /*0570*/  @P0 LDC.64 R18, c[0x0][0x270] ;  /* 0x00009c00ff120b82 */ /* 0x000e740000000a00 */
        /* <DEDUP_REMOVED lines=20> */
[----:B------:R-:W-:Y:S01]  /*06c0*/  @P0 IMAD.MOV.U32 R62, RZ, RZ, R60 ;  /* 0x000000ffff3e0224 */ /* 0x000fe200078e003c */
[----:B------:R-:W-:Y:S01]  /*06d0*/  IADD3 R63, R61, R63, RZ ;  /* 0x0000003f3d3f7210 */ /* 0x000fe20007ffe0ff */
[----:B------:R-:W-:Y:S01]  /*06e0*/  @P0 IMAD R21, R49, R19, R20 ;  /* 0x0000001331150224 */ /* 0x000fe200078e0214 */
[----:B------:R-:W-:Y:S01]  /*06f0*/  ISETP.GE.AND.EX P6, PT, R29, UR15, PT, P6 ;  /* 0x0000000f1d007c0c */ /* 0x000fe2000bfc6360 */
[----:B---3--:R-:W-:-:S02]  /*0700*/  @P1 IMAD R20, R7, R16, RZ ;  /* 0x0000001007141224 */ /* 0x008fc400078e02ff */
[----:B------:R-:W-:Y:S01]  /*0710*/  @P0 IMAD.WIDE.U32 R18, R49, R18, R62 ;  /* 0x0000001231120225 */ /* 0x000fe200078e003e */
[----:B------:R-:W-:-:S03]  /*0720*/  ISETP.GT.U32.OR P6, PT, R0, 0xdf, P6 ;  /* 0x000000df0000780c */ /* 0x000fc600037c4470 */
[----:B------:R-:W-:Y:S01]  /*0730*/  @P1 IMAD R37, R48, R17, R20 ;  /* 0x0000001130251224 */ /* 0x000fe200078e0214 */
[----:B------:R-:W-:Y:S02]  /*0740*/  @P0 IADD3 R19, R19, R21, RZ ;  /* 0x0000001513130210 */ /* 0x000fe40007ffe0ff */
[----:B------:R-:W-:Y:S02]  /*0750*/  @P1 MOV R20, R60 ;  /* 0x0000003c00141202 */ /* 0x000fe40000000f00 */
[----:B------:R-:W-:Y:S02]  /*0760*/  @P1 MOV R21, R63 ;  /* 0x0000003f00151202 */ /* 0x000fe40000000f00 */
[----:B------:R-:W-:Y:S01]  /*0770*/  @P0 LEA R40, P5, R18, R40, 0x1 ;  /* 0x0000002812280211 */ /* 0x000fe200078a08ff */
[----:B------:R-:W-:-:S03]  /*0780*/  @P1 IMAD.WIDE.U32 R16, R48, R16, R20 ;  /* 0x0000001030101225 */ /* 0x000fc600078e0014 */
[----:B------:R-:W-:Y:S02]  /*0790*/  @P0 LEA.HI.X R41, R18, R41, R19, 0x1, P5 ;  /* 0x0000002912290211 */ /* 0x000fe400028f0c13 */
[----:B------:R-:W3:Y:S01]  /*07a0*/  @!P6 LDC.64 R18, c[0x0][0x270] ;  /* 0x00009c00ff12eb82 */ /* 0x000ee20000000a00 */
[----:B0-----:R-:W-:Y:S01]  /*07b0*/  @P2 IMAD R20, R9, R34, RZ ;  /* 0x0000002209142224 */ /* 0x001fe200078e02ff */
[----:B------:R-:W-:Y:S02]  /*07c0*/  @P1 IADD3 R17, R17, R37, RZ ;  /* 0x0000002511111210 */ /* 0x000fe40007ffe0ff */
[----:B--2---:R-:W-:Y:S01]  /*07d0*/  @P1 LEA R26, P5, R16, R26, 0x1 ;  /* 0x0000001a101a1211 */ /* 0x004fe200078a08ff */
[----:B------:R-:W-:-:S03]  /*07e0*/  @P2 IMAD R37, R47, R35, R20 ;  /* 0x000000232f252224 */ /* 0x000fc600078e0214 */
[----:B------:R-:W-:Y:S01]  /*07f0*/  @P1 LEA.HI.X R27, R16, R27, R17, 0x1, P5 ;  /* 0x0000001b101b1211 */ /* 0x000fe200028f0c11 */
[----:B------:R-:W0:Y:S01]  /*0800*/  @P4 LDC.64 R20, c[0x0][0x220] ;  /* 0x00008800ff144b82 */ /* 0x000e220000000a00 */
[----:B------:R-:W-:Y:S02]  /*0810*/  @P2 MOV R16, R60 ;  /* 0x0000003c00102202 */ /* 0x000fe40000000f00 */
[----:B------:R-:W-:-:S03]  /*0820*/  @P2 MOV R17, R63 ;  /* 0x0000003f00112202 */ /* 0x000fc60000000f00 */
[----:B------:R-:W-:Y:S01]  /*0830*/  @P2 IMAD.WIDE.U32 R34, R47, R34, R16 ;  /* 0x000000222f222225 */ /* 0x000fe200078e0010 */
[----:B------:R-:W-:-:S03]  /*0840*/  @P3 MOV R16, R60 ;  /* 0x0000003c00103202 */ /* 0x000fc60000000f00 */
[----:B------:R-:W-:Y:S01]  /*0850*/  @P3 IMAD.MOV.U32 R17, RZ, RZ, R63 ;  /* 0x000000ffff113224 */ /* 0x000fe200078e003f */
[----:B------:R-:W-:Y:S01]  /*0860*/  @P2 IADD3 R35, R35, R37, RZ ;  /* 0x0000002523232210 */ /* 0x000fe20007ffe0ff */
[----:B------:R-:W-:Y:S01]  /*0870*/  @P4 IMAD R37, R5, R31, R36 ;  /* 0x0000001f05254224 */ /* 0x000fe200078e0224 */
[----:B-----5:R-:W-:Y:S01]  /*0880*/  @P2 LEA R24, P5, R34, R24, 0x1 ;  /* 0x0000001822182211 */ /* 0x020fe200078a08ff */
[----:B------:R-:W-:Y:S02]  /*0890*/  @P3 IMAD.WIDE.U32 R32, R4, R32, R16 ;  /* 0x0000002004203225 */ /* 0x000fe400078e0010 */
[----:B------:R-:W2:Y:S01]  /*08a0*/  @!P6 LDC.64 R16, c[0x0][0x220] ;  /* 0x00008800ff10eb82 */ /* 0x000ea20000000a00 */
[----:B------:R-:W-:Y:S01]  /*08b0*/  @P2 LEA.HI.X R25, R34, R25, R35, 0x1, P5 ;  /* 0x0000001922192211 */ /* 0x000fe200028f0c23 */
[----:B---3--:R-:W-:Y:S01]  /*08c0*/  @!P6 IMAD R29, R29, R18, RZ ;  /* 0x000000121d1de224 */ /* 0x008fe200078e02ff */
[----:B------:R-:W-:Y:S02]  /*08d0*/  @P3 IADD3 R33, R33, R39, RZ ;  /* 0x0000002721213210 */ /* 0x000fe40007ffe0ff */
[----:B-1----:R-:W-:Y:S01]  /*08e0*/  @P3 LEA R22, P5, R32, R22, 0x1 ;  /* 0x0000001620163211 */ /* 0x002fe200078a08ff */
[----:B------:R-:W-:Y:S01]  /*08f0*/  @!P6 IMAD R19, R12, R19, R29 ;  /* 0x000000130c13e224 */ /* 0x000fe200078e021d */
[----:B------:R-:W-:-:S02]  /*0900*/  @P4 MOV R34, R60 ;  /* 0x0000003c00224202 */ /* 0x000fc40000000f00 */
[----:B------:R-:W-:Y:S02]  /*0910*/  @P4 MOV R35, R63 ;  /* 0x0000003f00234202 */ /* 0x000fe40000000f00 */
[----:B------:R-:W-:Y:S02]  /*0920*/  @P3 LEA.HI.X R23, R32, R23, R33, 0x1, P5 ;  /* 0x0000001720173211 */ /* 0x000fe400028f0c21 */
[----:B------:R-:W-:Y:S01]  /*0930*/  @!P6 MOV R32, R60 ;  /* 0x0000003c0020e202 */ /* 0x000fe20000000f00 */
[----:B------:R-:W-:Y:S01]  /*0940*/  @P4 IMAD.WIDE.U32 R30, R5, R30, R34 ;  /* 0x0000001e051e4225 */ /* 0x000fe200078e0022 */
[----:B------:R-:W-:Y:S02]  /*0950*/  @!P6 MOV R33, R63 ;  /* 0x0000003f0021e202 */ /* 0x000fe40000000f00 */
[----:B------:R-:W-:Y:S02]  /*0960*/  SHF.R.S32.HI R29, RZ, 0x1f, R14 ;  /* 0x0000001fff1d7819 */ /* 0x000fe4000001140e */
[----:B0-----:R-:W-:Y:S01]  /*0970*/  @P4 LEA R20, P5, R30, R20, 0x1 ;  /* 0x000000141e144211 */ /* 0x001fe200078a08ff */
[----:B------:R-:W-:Y:S01]  /*0980*/  @!P6 IMAD.WIDE.U32 R32, R12, R18, R32 ;  /* 0x000000120c20e225 */ /* 0x000fe200078e0020 */
[----:B------:R-:W-:-:S03]  /*0990*/  @P4 IADD3 R18, R31, R37, RZ ;  /* 0x000000251f124210 */ /* 0x000fc60007ffe0ff */
[----:B------:R-:W-:Y:S01]  /*09a0*/  @!P6 IMAD.IADD R19, R33, 0x1, R19 ;  /* 0x000000012113e824 */ /* 0x000fe200078e0213 */
[----:B------:R-:W-:Y:S02]  /*09b0*/  @P4 LEA.HI.X R21, R30, R21, R18, 0x1, P5 ;  /* 0x000000151e154211 */ /* 0x000fe400028f0c12 */
[----:B--2---:R-:W-:-:S04]  /*09c0*/  @!P6 LEA R18, P5, R32, R16, 0x1 ;  /* 0x000000102012e211 */ /* 0x004fc800078a08ff */
        /* <DEDUP_REMOVED lines=26> */
[----:B------:R-:W-:Y:S01]  /*0b70*/  @!P6 IMAD R17, R6, R17, R30 ;  /* 0x000000110611e224 */ /* 0x000fe200078e021e */
[----:B------:R-:W-:-:S03]  /*0b80*/  HFMA2.MMA R30, -RZ, RZ, 0, 0 ;  /* 0x00000000ff1e7435 */ /* 0x000fc600000001ff */
[----:B------:R-:W-:Y:S01]  /*0b90*/  @!P6 IMAD.IADD R16, R19, 0x1, R17 ;  /* 0x000000011310e824 */ /* 0x000fe200078e0211 */
[----:B------:R-:W-:-:S06]  /*0ba0*/  SHF.R.S32.HI R33, RZ, 0x1f, R8 ;  /* 0x0000001fff217819 */ /* 0x000fcc0000011408 */
[----:B------:R1:W3:Y:S01]  /*0bb0*/  @!P5 LDG.E R30, desc[UR10][R34.64] ;  /* 0x0000000a221ed981 */ /* 0x0002e2000c1e1900 */
[----:B0-----:R-:W-:-:S04]  /*0bc0*/  @!P6 LEA R38, P5, R18, R38, 0x1 ;  /* 0x000000261226e211 */ /* 0x001fc800078a08ff */
        /* <DEDUP_REMOVED lines=27> */
[----:B------:R-:W-:Y:S01]  /*0d80*/  HFMA2.MMA R34, -RZ, RZ, 0, 0 ;  /* 0x00000000ff227435 */ /* 0x000fe200000001ff */
[----:B------:R-:W-:Y:S02]  /*0d90*/  IADD3 R45, R49, 0x100, RZ ;  /* 0x00000100312d7810 */ /* 0x000fe40007ffe0ff */
[----:B------:R-:W-:-:S07]  /*0da0*/  @!P6 IMAD.IADD R16, R39, 0x1, R17 ;  /* 0x000000012710e824 */ /* 0x000fce00078e0211 */
        /* <DEDUP_REMOVED lines=27> */
[----:B------:R-:W-:Y:S01]  /*0f60*/  IADD3 R51, R49, 0x140, RZ ;  /* 0x0000014031337810 */ /* 0x000fe20007ffe0ff */
[----:B0-----:R-:W-:Y:S01]  /*0f70*/  @!P6 IMAD R42, R37, R16, RZ ;  /* 0x00000010252ae224 */ /* 0x001fe200078e02ff */
[----:B------:R-:W-:-:S03]  /*0f80*/  HFMA2.MMA R37, -RZ, RZ, 0, 0 ;  /* 0x00000000ff257435 */ /* 0x000fc600000001ff */
[----:B------:R-:W-:Y:S02]  /*0f90*/  @!P6 IMAD R17, R45, R17, R42 ;  /* 0x000000112d11e224 */ /* 0x000fe400078e022a */
[----:B------:R-:W-:-:S04]  /*0fa0*/  @!P6 IMAD.MOV.U32 R42, RZ, RZ, R60 ;  /* 0x000000ffff2ae224 */ /* 0x000fc800078e003c */
[----:B------:R-:W-:Y:S01]  /*0fb0*/  @!P6 IMAD.WIDE.U32 R42, R45, R16, R42 ;  /* 0x000000102d2ae225 */ /* 0x000fe200078e002a */
[----:B------:R0:W3:Y:S04]  /*0fc0*/  @!P5 LDG.E R37, desc[UR10][R38.64] ;  /* 0x0000000a2625d981 */ /* 0x0000e8000c1e1900 */
[----:B------:R-:W-:Y:S02]  /*0fd0*/  @!P6 IADD3 R16, R43, R17, RZ ;  /* 0x000000112b10e210 */ /* 0x000fe40007ffe0ff */
[C---:B-1----:R-:W-:Y:S02]  /*0fe0*/  @!P6 LEA R44, P5, R42.reuse, R18, 0x1 ;  /* 0x000000122a2ce211 */ /* 0x042fe400078a08ff */
[----:B------:R-:W-:Y:S02]  /*0ff0*/  SHF.R.S32.HI R43, RZ, 0x1f, R51 ;  /* 0x0000001fff2b7819 */ /* 0x000fe40000011433 */
[----:B------:R-:W-:-:S02]  /*1000*/  @!P6 LEA.HI.X R45, R42, R19, R16, 0x1, P5 ;  /* 0x000000132a2de211 */ /* 0x000fc400028f0c10 */
[----:B------:R-:W-:-:S04]  /*1010*/  ISETP.GE.U32.AND P5, PT, R51, UR14, PT ;  /* 0x0000000e33007c0c */ /* 0x000fc8000bfa6070 */
[----:B------:R-:W-:-:S04]  /*1020*/  ISETP.GE.AND.EX P5, PT, R43, UR15, PT, P5 ;  /* 0x0000000f2b007c0c */ /* 0x000fc8000bfa6350 */
[----:B------:R-:W-:-:S13]  /*1030*/  ISETP.GT.U32.OR P5, PT, R0, 0xdf, P5 ;  /* 0x000000df0000780c */ /* 0x000fda0002fa4470 */
[----:B------:R-:W0:Y:S01]  /*1040*/  @!P5 LDC.64 R16, c[0x0][0x270] ;  /* 0x00009c00ff10db82 */ /* 0x000e220000000a00 */
[----:B------:R-:W-:-:S07]  /*1050*/  @!P5 MOV R42, R60 ;  /* 0x0000003c002ad202 */ /* 0x000fce0000000f00 */
[----:B------:R-:W1:Y:S01]  /*1060*/  @!P5 LDC.64 R18, c[0x0][0x220] ;  /* 0x00008800ff12db82 */ /* 0x000e620000000a00 */
        /* <DEDUP_REMOVED lines=14> */
[----:B------:R-:W1:Y:S01]  /*1150*/  @!P6 LDC.64 R16, c[0x0][0x270] ;  /* 0x00009c00ff10eb82 */ /* 0x000e620000000a00 */
[----:B0-----:R-:W-:-:S07]  /*1160*/  @!P6 MOV R45, R63 ;  /* 0x0000003f002de202 */ /* 0x001fce0000000f00 */
[----:B------:R-:W0:Y:S01]  /*1170*/  @!P6 LDC.64 R18, c[0x0][0x220] ;  /* 0x00008800ff12eb82 */ /* 0x000e220000000a00 */
[----:B-1----:R-:W-:Y:S01]  /*1180*/  @!P6 IMAD R44, R39, R16, RZ ;  /* 0x00000010272ce224 */ /* 0x002fe200078e02ff */
[----:B------:R-:W-:-:S03]  /*1190*/  HFMA2.MMA R39, -RZ, RZ, 0, 0 ;  /* 0x00000000ff277435 */ /* 0x000fc600000001ff */
[----:B------:R-:W-:Y:S01]  /*11a0*/  @!P6 IMAD R17, R51, R17, R44 ;  /* 0x000000113311e224 */ /* 0x000fe200078e022c */
[----:B------:R-:W-:-:S05]  /*11b0*/  @!P6 MOV R44, R60 ;  /* 0x0000003c002ce202 */ /* 0x000fca0000000f00 */
[----:B------:R-:W-:Y:S01]  /*11c0*/  @!P6 IMAD.WIDE.U32 R44, R51, R16, R44 ;  /* 0x00000010332ce225 */ /* 0x000fe200078e002c */
[----:B------:R1:W3:Y:S01]  /*11d0*/  @!P5 LDG.E R39, desc[UR10][R42.64] ;  /* 0x0000000a2a27d981 */ /* 0x0002e2000c1e1900 */
[----:B------:R-:W-:Y:S01]  /*11e0*/  IADD3 R57, R49, 0x180, RZ ;  /* 0x0000018031397810 */ /* 0x000fe20007ffe0ff */
[----:B------:R-:W-:Y:S02]  /*11f0*/  HFMA2.MMA R46, -RZ, RZ, 0, 0 ;  /* 0x00000000ff2e7435 */ /* 0x000fe400000001ff */
[----:B------:R-:W-:Y:S02]  /*1200*/  @!P6 IADD3 R16, R45, R17, RZ ;  /* 0x000000112d10e210 */ /* 0x000fe40007ffe0ff */
[C---:B0-----:R-:W-:Y:S02]  /*1210*/  @!P6 LEA R54, P5, R44.reuse, R18, 0x1 ;  /* 0x000000122c36e211 */ /* 0x041fe400078a08ff */
[----:B------:R-:W-:Y:S02]  /*1220*/  SHF.R.S32.HI R51, RZ, 0x1f, R57 ;  /* 0x0000001fff337819 */ /* 0x000fe40000011439 */
[----:B------:R-:W-:-:S02]  /*1230*/  @!P6 LEA.HI.X R55, R44, R19, R16, 0x1, P5 ;  /* 0x000000132c37e211 */ /* 0x000fc400028f0c10 */
[----:B------:R-:W-:Y:S02]  /*1240*/  CS2R R44, SRZ ;  /* 0x00000000002c7805 */ /* 0x000fe4000001ff00 */
[----:B------:R-:W-:Y:S01]  /*1250*/  ISETP.GE.U32.AND P5, PT, R57, UR14, PT ;  /* 0x0000000e39007c0c */ /* 0x000fe2000bfa6070 */
[----:B------:R-:W2:Y:S03]  /*1260*/  @P0 LDG.E R46, desc[UR10][R40.64] ;  /* 0x0000000a282e0981 */ /* 0x000ea6000c1e1900 */
[----:B------:R-:W-:Y:S01]  /*1270*/  ISETP.GE.AND.EX P5, PT, R51, UR15, PT, P5 ;  /* 0x0000000f33007c0c */ /* 0x000fe2000bfa6350 */
[----:B------:R-:W4:Y:S03]  /*1280*/  @P1 LDG.E R44, desc[UR10][R26.64] ;  /* 0x0000000a1a2c1981 */ /* 0x000f26000c1e1900 */
[----:B------:R-:W-:Y:S01]  /*1290*/  ISETP.GT.U32.OR P5, PT, R0, 0xdf, P5 ;  /* 0x000000df0000780c */ /* 0x000fe20002fa4470 */
[----:B------:R-:W5:-:S12]  /*12a0*/  @P2 LDG.E R45, desc[UR10][R24.64] ;  /* 0x0000000a182d2981 */ /* 0x000f58000c1e1900 */
[----:B------:R-:W0:Y:S01]  /*12b0*/  @!P5 LDC.64 R16, c[0x0][0x270] ;  /* 0x00009c00ff10db82 */ /* 0x000e220000000a00 */
[----:B-1----:R-:W-:-:S06]  /*12c0*/  CS2R R42, SRZ ;  /* 0x00000000002a7805 */ /* 0x002fcc000001ff00 */
[----:B------:R-:W3:Y:S01]  /*12d0*/  @P3 LDG.E R42, desc[UR10][R22.64] ;  /* 0x0000000a162a3981 */ /* 0x000ee2000c1e1900 */
[----:B------:R-:W1:Y:S03]  /*12e0*/  @!P5 LDC.64 R18, c[0x0][0x220] ;  /* 0x00008800ff12db82 */ /* 0x000e660000000a00 */
[----:B------:R0:W3:Y:S02]  /*12f0*/  @P4 LDG.E R43, desc[UR10][R20.64] ;  /* 0x0000000a142b4981 */ /* 0x0000e4000c1e1900 */
[----:B0-----:R-:W-:Y:S01]  /*1300*/  @!P5 MOV R21, R63 ;  /* 0x0000003f0015d202 */ /* 0x001fe20000000f00 */
[----:B------:R-:W-:Y:S02]  /*1310*/  @!P5 IMAD.MOV.U32 R20, RZ, RZ, R60 ;  /* 0x000000ffff14d224 */ /* 0x000fe400078e003c */
        /* <DEDUP_REMOVED lines=28> */
[----:B----4-:R-:W-:-:S03]  /*14e0*/  PRMT R20, R44, 0x7632, R20 ;  /* 0x000076322c147816 */ /* 0x010fc60000000014 */
[----:B------:R-:W-:Y:S01]  /*14f0*/  IMAD.U32 R17, R16, 0x10000, RZ ;  /* 0x0001000010117824 */ /* 0x000fe200078e00ff */
[----:B------:R-:W-:Y:S02]  /*1500*/  SHF.L.U32 R16, R46, 0x10, RZ ;  /* 0x000000102e107819 */ /* 0x000fe400000006ff */
[----:B------:R-:W-:Y:S01]  /*1510*/  SHF.L.U32 R23, R20, 0x10, RZ ;  /* 0x0000001014177819 */ /* 0x000fe200000006ff */
[----:B------:R-:W-:Y:S01]  /*1520*/  FMUL.FTZ R21, R17, R17 ;  /* 0x0000001111157220 */ /* 0x000fe20000410000 */
[----:B------:R-:W-:Y:S01]  /*1530*/  SHF.L.U32 R20, R44, 0x10, RZ ;  /* 0x000000102c147819 */ /* 0x000fe200000006ff */
[C---:B------:R-:W-:Y:S01]  /*1540*/  FADD.FTZ R17, R16.reuse, R17 ;  /* 0x0000001110117221 */ /* 0x040fe20000010000 */
[----:B-----5:R-:W-:Y:S01]  /*1550*/  PRMT R22, R45, 0x7632, R22 ;  /* 0x000076322d167816 */ /* 0x020fe20000000016 */
        /* <DEDUP_REMOVED lines=8> */
[----:B------:R-:W-:Y:S01]  /*15e0*/  FADD.FTZ R16, R17, R16 ;  /* 0x0000001011107221 */ /* 0x000fe20000010000 */
[----:B------:R-:W-:-:S02]  /*15f0*/  FMUL.FTZ R17, R19, R19 ;  /* 0x0000001313117220 */ /* 0x000fc40000410000 */
[----:B------:R-:W-:Y:S01]  /*1600*/  FADD.FTZ R20, R21, R20 ;  /* 0x0000001415147221 */ /* 0x000fe20000010000 */
[----:B---3--:R-:W-:Y:S01]  /*1610*/  PRMT R22, R42, 0x7632, R22 ;  /* 0x000076322a167816 */ /* 0x008fe20000000016 */
[C---:B------:R-:W-:Y:S01]  /*1620*/  FADD.FTZ R19, R18.reuse, R19 ;  /* 0x0000001312137221 */ /* 0x040fe20000010000 */
[----:B------:R-:W-:Y:S02]  /*1630*/  FFMA.FTZ R17, R18, R18, R17 ;  /* 0x0000001212117223 */ /* 0x000fe40000010011 */
[----:B------:R-:W-:Y:S01]  /*1640*/  SHF.L.U32 R21, R22, 0x10, RZ ;  /* 0x0000001016157819 */ /* 0x000fe200000006ff */
[----:B------:R-:W-:Y:S01]  /*1650*/  FADD.FTZ R16, R16, R19 ;  /* 0x0000001310107221 */ /* 0x000fe20000010000 */
[----:B------:R-:W-:Y:S02]  /*1660*/  SHF.L.U32 R18, R42, 0x10, RZ ;  /* 0x000000102a127819 */ /* 0x000fe400000006ff */
[----:B------:R-:W-:Y:S01]  /*1670*/  PRMT R22, R43, 0x7632, R22 ;  /* 0x000076322b167816 */ /* 0x000fe20000000016 */
[----:B------:R-:W-:-:S02]  /*1680*/  FMUL.FTZ R19, R21, R21 ;  /* 0x0000001515137220 */ /* 0x000fc40000410000 */
[C---:B------:R-:W-:Y:S02]  /*1690*/  FADD.FTZ R21, R18.reuse, R21 ;  /* 0x0000001512157221 */ /* 0x040fe40000010000 */
[----:B------:R-:W-:Y:S01]  /*16a0*/  FFMA.FTZ R18, R18, R18, R19 ;  /* 0x0000001212127223 */ /* 0x000fe20000010013 */
[----:B------:R-:W-:Y:S01]  /*16b0*/  IMAD.U32 R22, R22, 0x10000, RZ ;  /* 0x0001000016167824 */ /* 0x000fe200078e00ff */
[----:B------:R-:W-:Y:S01]  /*16c0*/  SHF.L.U32 R19, R43, 0x10, RZ ;  /* 0x000000102b137819 */ /* 0x000fe200000006ff */
[----:B------:R-:W-:Y:S01]  /*16d0*/  FADD.FTZ R17, R20, R17 ;  /* 0x0000001114117221 */ /* 0x000fe20000010000 */
[----:B------:R-:W-:Y:S01]  /*16e0*/  FADD.FTZ R16, R16, R21 ;  /* 0x0000001510107221 */ /* 0x000fe20000010000 */
[----:B------:R-:W-:Y:S02]  /*16f0*/  FMUL.FTZ R20, R22, R22 ;  /* 0x0000001616147220 */ /* 0x000fe40000410000 */
[----:B------:R-:W-:Y:S01]  /*1700*/  FADD.FTZ R21, R19, R22 ;  /* 0x0000001613157221 */ /* 0x000fe20000010000 */
[----:B------:R-:W-:Y:S01]  /*1710*/  FADD.FTZ R17, R17, R18 ;  /* 0x0000001211117221 */ /* 0x000fe20000010000 */
[----:B------:R-:W-:Y:S01]  /*1720*/  FFMA.FTZ R20, R19, R19, R20 ;  /* 0x0000001313147223 */ /* 0x000fe20000010014 */
[----:B------:R-:W-:Y:S01]  /*1730*/  PRMT R18, R29, 0x7632, R18 ;  /* 0x000076321d127816 */ /* 0x000fe20000000012 */
[----:B------:R-:W-:Y:S01]  /*1740*/  FADD.FTZ R21, R16, R21 ;  /* 0x0000001510157221 */ /* 0x000fe20000010000 */
[----:B------:R-:W-:Y:S01]  /*1750*/  PRMT R16, R32, 0x7632, R16 ;  /* 0x0000763220107816 */ /* 0x000fe20000000010 */
[----:B------:R-:W-:Y:S01]  /*1760*/  FADD.FTZ R20, R17, R20 ;  /* 0x0000001411147221 */ /* 0x000fe20000010000 */
[----:B------:R-:W-:-:S02]  /*1770*/  SHF.L.U32 R24, R18, 0x10, RZ ;  /* 0x0000001012187819 */ /* 0x000fc400000006ff */
[----:B------:R-:W-:Y:S02]  /*1780*/  SHF.L.U32 R17, R29, 0x10, RZ ;  /* 0x000000101d117819 */ /* 0x000fe400000006ff */
[----:B------:R-:W-:Y:S02]  /*1790*/  SHF.L.U32 R19, R16, 0x10, RZ ;  /* 0x0000001010137819 */ /* 0x000fe400000006ff */
[----:B------:R-:W-:Y:S02]  /*17a0*/  PRMT R22, R34, 0x7632, R22 ;  /* 0x0000763222167816 */ /* 0x000fe40000000016 */
[----:B------:R-:W-:Y:S01]  /*17b0*/  SHF.L.U32 R18, R32, 0x10, RZ ;  /* 0x0000001020127819 */ /* 0x000fe200000006ff */
[----:B------:R-:W-:Y:S01]  /*17c0*/  FMUL.FTZ R26, R24, R24 ;  /* 0x00000018181a7220 */ /* 0x000fe20000410000 */
[----:B------:R-:W-:Y:S01]  /*17d0*/  FADD.FTZ R16, R17, R24 ;  /* 0x0000001811107221 */ /* 0x000fe20000010000 */
[----:B------:R-:W-:Y:S01]  /*17e0*/  SHF.L.U32 R24, R22, 0x10, RZ ;  /* 0x0000001016187819 */ /* 0x000fe200000006ff */
[----:B------:R-:W-:Y:S01]  /*17f0*/  FMUL.FTZ R23, R19, R19 ;  /* 0x0000001313177220 */ /* 0x000fe20000410000 */
[----:B------:R-:W-:Y:S01]  /*1800*/  FADD.FTZ R22, R18, R19 ;  /* 0x0000001312167221 */ /* 0x000fe20000010000 */
[----:B------:R-:W-:-:S02]  /*1810*/  PRMT R25, R36, 0x7632, R25 ;  /* 0x0000763224197816 */ /* 0x000fc40000000019 */
[----:B------:R-:W-:Y:S01]  /*1820*/  SHF.L.U32 R19, R34, 0x10, RZ ;  /* 0x0000001022137819 */ /* 0x000fe200000006ff */
[----:B------:R-:W-:Y:S01]  /*1830*/  FFMA.FTZ R23, R18, R18, R23 ;  /* 0x0000001212177223 */ /* 0x000fe20000010017 */
[----:B------:R-:W-:Y:S01]  /*1840*/  FMUL.FTZ R18, R24, R24 ;  /* 0x0000001818127220 */ /* 0x000fe20000410000 */
[----:B------:R-:W-:Y:S02]  /*1850*/  SHF.L.U32 R25, R25, 0x10, RZ ;  /* 0x0000001019197819 */ /* 0x000fe400000006ff */
[C---:B------:R-:W-:Y:S01]  /*1860*/  FADD.FTZ R24, R19.reuse, R24 ;  /* 0x0000001813187221 */ /* 0x040fe20000010000 */
[----:B------:R-:W-:Y:S01]  /*1870*/  FADD.FTZ R20, R20, R23 ;  /* 0x0000001714147221 */ /* 0x000fe20000010000 */
[----:B------:R-:W-:Y:S01]  /*1880*/  FFMA.FTZ R19, R19, R19, R18 ;  /* 0x0000001313137223 */ /* 0x000fe20000010012 */
[----:B------:R-:W-:Y:S02]  /*1890*/  IMAD.U32 R18, R36, 0x10000, RZ ;  /* 0x0001000024127824 */ /* 0x000fe400078e00ff */
        /* <DEDUP_REMOVED lines=12> */
[----:B------:R-:W-:Y:S01]  /*1960*/  SHF.L.U32 R24, R24, 0x10, RZ ;  /* 0x0000001018187819 */ /* 0x000fe200000006ff */
[----:B------:R-:W-:Y:S01]  /*1970*/  FMUL.FTZ R19, R23, R23 ;  /* 0x0000001717137220 */ /* 0x000fe20000410000 */
        /* <DEDUP_REMOVED lines=24> */
[----:B------:R-:W-:Y:S01]  /*1b00*/  FADD.FTZ R23, R22, R23 ;  /* 0x0000001716177221 */ /* 0x000fe20000010000 */
[----:B------:R-:W-:Y:S01]  /*1b10*/  SHF.L.U32 R21, R52, 0x10, RZ ;  /* 0x0000001034157819 */ /* 0x000fe200000006ff */
[----:B------:R-:W-:Y:S01]  /*1b20*/  IMAD.U32 R24, R24, 0x10000, RZ ;  /* 0x0001000018187824 */ /* 0x000fe200078e00ff */
[----:B------:R-:W-:Y:S01]  /*1b30*/  PRMT R25, R30, 0x7632, R25 ;  /* 0x000076321e197816 */ /* 0x000fe20000000019 */
[----:B------:R-:W-:Y:S01]  /*1b40*/  FFMA.FTZ R19, R22, R22, R19 ;  /* 0x0000001616137223 */ /* 0x000fe20000010013 */
[----:B------:R-:W-:Y:S01]  /*1b50*/  FADD.FTZ R20, R20, R23 ;  /* 0x0000001714147221 */ /* 0x000fe20000010000 */
[----:B------:R-:W-:Y:S01]  /*1b60*/  FMUL.FTZ R22, R24, R24 ;  /* 0x0000001818167220 */ /* 0x000fe20000410000 */
[----:B------:R-:W-:Y:S01]  /*1b70*/  SHF.L.U32 R26, R25, 0x10, RZ ;  /* 0x00000010191a7819 */ /* 0x000fe200000006ff */
[C---:B------:R-:W-:Y:S01]  /*1b80*/  FADD.FTZ R23, R21.reuse, R24 ;  /* 0x0000001815177221 */ /* 0x040fe20000010000 */
[----:B------:R-:W-:Y:S01]  /*1b90*/  FADD.FTZ R18, R18, R19 ;  /* 0x0000001312127221 */ /* 0x000fe20000010000 */
[--C-:B------:R-:W-:Y:S01]  /*1ba0*/  FFMA.FTZ R21, R21, R21, R22.reuse ;  /* 0x0000001515157223 */ /* 0x100fe20000010016 */
[----:B------:R-:W-:Y:S01]  /*1bb0*/  SHF.L.U32 R19, R30, 0x10, RZ ;  /* 0x000000101e137819 */ /* 0x000fe200000006ff */
        /* <DEDUP_REMOVED lines=9> */
[----:B------:R-:W-:-:S02]  /*1c50*/  FADD.FTZ R16, R23, R16 ;  /* 0x0000001017107221 */ /* 0x000fc40000010000 */
        /* <DEDUP_REMOVED lines=62> */
.L_x_2239:
[----:B------:R-:W-:Y:S05]  /*2040*/  BSYNC B0 ;  /* 0x0000000000007941 */ /* 0x000fea0003800000 */
.L_x_2238:
        /* <DEDUP_REMOVED lines=17> */
[C---:B------:R-:W-:Y:S02]  /*2160*/  IMAD R26, R25.reuse, R58, RZ ;  /* 0x0000003a191a7224 */ /* 0x040fe400078e02ff */
[----:B0-----:R-:W-:-:S03]  /*2170*/  IMAD.IADD R25, R25, 0x1, R64 ;  /* 0x0000000119197824 */ /* 0x001fc600078e0240 */
        /* <DEDUP_REMOVED lines=14> */
.L_x_2242:
[----:B0-----:R-:W2:Y:S04]  /*2260*/  LDG.E.STRONG.GPU R18, desc[UR10][R16.64] ;  /* 0x0000000a10127981 */ /* 0x001ea8000c1ef900 */
[----:B--2---:R-:W-:Y:S01]  /*2270*/  CCTL.IVALL ;  /* 0x00000000ff00798f */ /* 0x004fe20002000000 */
[----:B------:R-:W-:Y:S05]  /*2280*/  YIELD ;  /* 0x0000000000007946 */ /* 0x000fea0003800000 */
[----:B------:R-:W-:-:S13]  /*2290*/  ISETP.NE.AND P6, PT, R18, R25, PT ;  /* 0x000000191200720c */ /* 0x000fda0003fc5270 */
[----:B------:R-:W-:Y:S05]  /*22a0*/  @P6 BRA `(.L_x_2242) ;  /* 0xfffffffc00ec6947 */ /* 0x000fea000383ffff */
.L_x_2241:
[----:B------:R-:W-:Y:S01]  /*22b0*/  ISETP.NE.AND P6, PT, R58, RZ, PT ;  /* 0x000000ff3a00720c */ /* 0x000fe20003fc5270 */
[----:B------:R-:W-:Y:S05]  /*22c0*/  WARPSYNC.ALL ;  /* 0x0000000000007948 */ /* 0x000fea0003800000 */
[----:B------:R-:W-:Y:S07]  /*22d0*/  BAR.SYNC.DEFER_BLOCKING 0x0 ;  /* 0x0000000000007b1d */ /* 0x000fee0000010000 */
[----:B------:R-:W-:Y:S05]  /*22e0*/  @!P6 BRA `(.L_x_2240) ;  /* 0x000000080010e947 */ /* 0x000fea0003800000 */
[----:B0-----:R-:W-:Y:S01]  /*22f0*/  IADD3 R16, R58, -0x1, RZ ;  /* 0xffffffff3a107810 */ /* 0x001fe20007ffe0ff */
[----:B------:R-:W-:-:S03]  /*2300*/  HFMA2.MMA R18, -RZ, RZ, 0, 0 ;  /* 0x00000000ff127435 */ /* 0x000fc600000001ff */
[----:B------:R-:W-:-:S13]  /*2310*/  ISETP.GE.U32.AND P6, PT, R16, 0x3, PT ;  /* 0x000000031000780c */ /* 0x000fda0003fc6070 */
[----:B------:R-:W-:Y:S05]  /*2320*/  @!P6 BRA `(.L_x_2243) ;  /* 0x000000040018e947 */ /* 0x000fea0003800000 */
[----:B------:R-:W-:Y:S02]  /*2330*/  LOP3.LUT R19, R58, 0x3, RZ, 0xc0, !PT ;  /* 0x000000033a137812 */ /* 0x000fe400078ec0ff */
[----:B------:R-:W-:Y:S02]  /*2340*/  MOV R18, RZ ;  /* 0x000000ff00127202 */ /* 0x000fe40000000f00 */
[----:B------:R-:W-:-:S07]  /*2350*/  IADD3 R19, -R19, R58, RZ ;  /* 0x0000003a13137210 */ /* 0x000fce0007ffe1ff */
.L_x_2244:
        /* <DEDUP_REMOVED lines=61> */
[----:B------:R-:W-:Y:S01]  /*2730*/  IADD3 R19, R19, -0x4, RZ ;  /* 0xfffffffc13137810 */ /* 0x000fe20007ffe0ff */
[----:B------:R-:W-:Y:S02]  /*2740*/  VIADD R18, R18, 0x4 ;  /* 0x0000000412127836 */ /* 0x000fe40000000000 */
[----:B--2---:R-:W-:Y:S01]  /*2750*/  @!P6 FADD.FTZ R40, R40, R16 ;  /* 0x000000102828e221 */ /* 0x004fe20000010000 */
[----:B------:R-:W-:Y:S01]  /*2760*/  @!P6 FADD.FTZ R41, R41, R17 ;  /* 0x000000112929e221 */ /* 0x000fe20000010000 */
[----:B------:R-:W-:-:S13]  /*2770*/  ISETP.NE.AND P6, PT, R19, RZ, PT ;  /* 0x000000ff1300720c */ /* 0x000fda0003fc5270 */
[----:B------:R-:W-:Y:S05]  /*2780*/  @P6 BRA `(.L_x_2244) ;  /* 0xfffffff800f46947 */ /* 0x000fea000383ffff */
.L_x_2243:
        /* <DEDUP_REMOVED lines=22> */
.L_x_2246:
[----:B------:R-:W-:Y:S05]  /*28f0*/  BSYNC B0 ;  /* 0x0000000000007941 */ /* 0x000fea0003800000 */
.L_x_2245:
[----:B------:R-:W-:-:S13]  /*2900*/  ISETP.NE.AND P6, PT, R19, 0x1, PT ;  /* 0x000000011300780c */ /* 0x000fda0003fc5270 */
[----:B------:R-:W-:Y:S05]  /*2910*/  @!P6 BRA `(.L_x_2240) ;  /* 0x000000000084e947 */ /* 0x000fea0003800000 */
[----:B------:R-:W-:Y:S02]  /*2920*/  IADD3 R27, R18, 0x1, RZ ;  /* 0x00000001121b7810 */ /* 0x000fe40007ffe0ff */
[----:B------:R-:W-:Y:S02]  /*2930*/  MOV R25, UR4 ;  /* 0x0000000400197c02 */ /* 0x000fe40008000f00 */
        /* <DEDUP_REMOVED lines=28> */
[----:B------:R-:W2:Y:S02]  /*2b00*/  @!P6 LDG.E.64 R16, desc[UR10][R16.64] ;  /* 0x0000000a1010e981 */ /* 0x000ea4000c1e1b00 */
[----:B--2---:R-:W-:Y:S01]  /*2b10*/  @!P6 FADD.FTZ R40, R40, R16 ;  /* 0x000000102828e221 */ /* 0x004fe20000010000 */
[----:B------:R-:W-:-:S07]  /*2b20*/  @!P6 FADD.FTZ R41, R41, R17 ;  /* 0x000000112929e221 */ /* 0x000fce0000010000 */
.L_x_2240:
[----:B------:R-:W-:Y:S01]  /*2b30*/  ULDC.64 UR14, c[0x0][0x218] ;  /* 0x00008600000e7ab9 */ /* 0x000fe20000000a00 */
[----:B0-----:R-:W-:Y:S01]  /*2b40*/  P2R R16, PR, RZ, 0x1 ;  /* 0x00000001ff107803 */ /* 0x001fe20000000000 */
[----:B------:R-:W0:Y:S01]  /*2b50*/  S2UR UR8, SR_CgaCtaId ;  /* 0x00000000000879c3 */ /* 0x000e220000008800 */
[----:B------:R-:W-:Y:S01]  /*2b60*/  LOP3.LUT P0, RZ, R0, UR9, RZ, 0xfc, !PT ;  /* 0x0000000900ff7c12 */ /* 0x000fe2000f80fcff */
[----:B------:R-:W-:Y:S01]  /*2b70*/  UMOV UR7, 0x400 ;  /* 0x0000040000077882 */ /* 0x000fe20000000000 */
[----:B------:R-:W-:Y:S01]  /*2b80*/  ISETP.EQ.U32.AND P6, PT, RZ, UR14, PT ;  /* 0x0000000eff007c0c */ /* 0x000fe2000bfc2070 */
[----:B------:R-:W-:Y:S01]  /*2b90*/  IMAD.IADD R53, R50, 0x1, R53 ;  /* 0x0000000132357824 */ /* 0x000fe200078e0235 */
[----:B------:R-:W-:Y:S02]  /*2ba0*/  MOV R59, UR6 ;  /* 0x00000006003b7c02 */ /* 0x000fe40008000f00 */
[----:B------:R-:W-:Y:S01]  /*2bb0*/  ISETP.EQ.OR.EX P6, PT, RZ, UR15, P0, P6 ;  /* 0x0000000fff007c0c */ /* 0x000fe200087c2760 */
[----:B------:R-:W1:Y:S01]  /*2bc0*/  LDC.64 R26, c[0x0][0x228] ;  /* 0x00008a00ff1a7b82 */ /* 0x000e620000000a00 */
[----:B------:R-:W-:-:S07]  /*2bd0*/  ISETP.NE.AND P0, PT, R16, RZ, PT ;  /* 0x000000ff1000720c */ /* 0x000fce0003f05270 */
[----:B------:R-:W2:Y:S08]  /*2be0*/  LDC.64 R18, c[0x0][0x230] ;  /* 0x00008c00ff127b82 */ /* 0x000eb00000000a00 */
[----:B------:R-:W3:Y:S01]  /*2bf0*/  @!P6 LDC.64 R16, c[0x0][0x218] ;  /* 0x00008600ff10eb82 */ /* 0x000ee20000000a00 */
[----:B0-----:R-:W-:-:S03]  /*2c00*/  ULEA UR7, UR8, UR7, 0x18 ;  /* 0x0000000708077291 */ /* 0x001fc6000f8ec03f */
[----:B------:R-:W-:Y:S01]  /*2c10*/  ULDC UR8, c[0x0][0x2a4] ;  /* 0x0000a90000087ab9 */ /* 0x000fe20000000800 */
[----:B-1----:R-:W-:-:S05]  /*2c20*/  IMAD.WIDE R26, R53, 0x2, R26 ;  /* 0x00000002351a7825 */ /* 0x002fca00078e021a */
[----:B------:R-:W-:Y:S01]  /*2c30*/  @!P5 STS.64 [UR7+0x48], R40 ;  /* 0x00004828ff00d988 */ /* 0x000fe20008000a07 */
[----:B--2---:R-:W-:-:S04]  /*2c40*/  IMAD.WIDE R64, R53, 0x2, R18 ;  /* 0x0000000235407825 */ /* 0x004fc800078e0212 */
[----:B---3--:R-:W-:-:S04]  /*2c50*/  @!P6 IMAD.WIDE R58, R59, 0x8, R16 ;  /* 0x000000083b3ae825 */ /* 0x008fc800078e0210 */
[----:B------:R-:W-:Y:S01]  /*2c60*/  @!P6 FMUL.FTZ R17, R41, UR8 ;  /* 0x000000082911ec20 */ /* 0x000fe20008410000 */
[----:B------:R-:W-:-:S05]  /*2c70*/  @!P6 FMUL.FTZ R16, R40, UR8 ;  /* 0x000000082810ec20 */ /* 0x000fca0008410000 */
[----:B------:R-:W-:Y:S01]  /*2c80*/  @!P6 STG.E.64 desc[UR10][R58.64], R16 ;  /* 0x000000103a00e986 */ /* 0x000fe2000c101b0a */
[----:B------:R-:W-:Y:S06]  /*2c90*/  BAR.SYNC.DEFER_BLOCKING 0x0 ;  /* 0x0000000000007b1d */ /* 0x000fec0000010000 */
[----:B------:R-:W2:Y:S04]  /*2ca0*/  LDG.E.U16 R25, desc[UR10][R26.64] ;  /* 0x0000000a1a197981 */ /* 0x000ea8000c1e1500 */
[----:B------:R-:W3:Y:S04]  /*2cb0*/  LDG.E.U16 R66, desc[UR10][R64.64] ;  /* 0x0000000a40427981 */ /* 0x000ee8000c1e1500 */
[----:B------:R-:W4:Y:S04]  /*2cc0*/  LDG.E.U16 R53, desc[UR10][R64.64+0x2] ;  /* 0x0000020a40357981 */ /* 0x000f28000c1e1500 */
[----:B------:R4:W5:Y:S04]  /*2cd0*/  LDG.E.U16 R67, desc[UR10][R26.64+0x2] ;  /* 0x0000020a1a437981 */ /* 0x000968000c1e1500 */
[----:B------:R-:W0:Y:S02]  /*2ce0*/  LDS.64 R18, [UR7+0x48] ;  /* 0x00004807ff127984 */ /* 0x000e240008000a00 */
[----:B0-----:R-:W-:-:S05]  /*2cf0*/  FMUL.FTZ R18, R18, UR8 ;  /* 0x0000000812127c20 */ /* 0x001fca0008410000 */
[----:B------:R-:W-:-:S13]  /*2d00*/  R2UR UR7, R18 ;  /* 0x00000000120772ca */ /* 0x000fda00000e0000 */
[----:B------:R-:W-:-:S05]  /*2d10*/  MOV R18, UR7 ;  /* 0x0000000700127c02 */ /* 0x000fca0008000f00 */
[----:B------:R-:W-:-:S04]  /*2d20*/  FMUL.FTZ R18, R18, UR7 ;  /* 0x0000000712127c20 */ /* 0x000fc80008410000 */
[----:B------:R-:W-:-:S05]  /*2d30*/  FFMA.FTZ R18, R19, UR8, -R18 ;  /* 0x0000000813127c23 */ /* 0x000fca0008010812 */
[----:B------:R-:W-:-:S13]  /*2d40*/  FSETP.GTU.FTZ.AND P5, PT, R18, RZ, PT ;  /* 0x000000ff1200720b */ /* 0x000fda0003fbc000 */
[----:B------:R-:W-:Y:S01]  /*2d50*/  VOTEU.ANY UP0, P5 ;  /* 0x00000000003f7886 */ /* 0x000fe20002800100 */
[----:B------:R-:W-:-:S04]  /*2d60*/  PLOP3.LUT P5, PT, PT, PT, UP0, 0x80, 0x0 ;  /* 0x000000000000781c */ /* 0x000fc80003faf008 */
[----:B------:R-:W-:-:S09]  /*2d70*/  @UP0 ULDC UR8, c[0x0][0x238] ;  /* 0x00008e0000080ab9 */ /* 0x000fd20000000800 */
[----:B------:R-:W-:-:S06]  /*2d80*/  @P5 FADD.FTZ R18, R18, UR8 ;  /* 0x0000000812125e21 */ /* 0x000fcc0008010000 */
[----:B------:R-:W0:Y:S01]  /*2d90*/  @P5 MUFU.RSQ R18, R18 ;  /* 0x0000001200125308 */ /* 0x000e220000001400 */
[----:B------:R-:W-:Y:S02]  /*2da0*/  ISETP.NE.AND P6, PT, RZ, UR12, PT ;  /* 0x0000000cff007c0c */ /* 0x000fe4000bfc5270 */
[----:B------:R-:W-:Y:S02]  /*2db0*/  SHF.L.U32 R16, R46, 0x10, RZ ;  /* 0x000000102e107819 */ /* 0x000fe400000006ff */
[----:B------:R-:W-:Y:S02]  /*2dc0*/  SHF.L.U32 R56, R56, 0x10, RZ ;  /* 0x0000001038387819 */ /* 0x000fe400000006ff */
[----:B0-----:R-:W-:Y:S01]  /*2dd0*/  @P5 R2UR UR13, R18 ;  /* 0x00000000120d52ca */ /* 0x001fe200000e0000 */
[----:B------:R-:W-:Y:S02]  /*2de0*/  FADD.FTZ R16, R16, -UR7 ;  /* 0x8000000710107e21 */ /* 0x000fe40008010000 */
[----:B------:R-:W-:Y:S01]  /*2df0*/  FADD.FTZ R56, R56, -UR7 ;  /* 0x8000000738387e21 */ /* 0x000fe20008010000 */
[----:B------:R-:W-:Y:S01]  /*2e00*/  UMOV UR8, 0x3f800000 ;  /* 0x3f80000000087882 */ /* 0x000fe20000000000 */
[----:B------:R-:W-:-:S02]  /*2e10*/  SHF.L.U32 R41, R44, 0x10, RZ ;  /* 0x000000102c297819 */ /* 0x000fc400000006ff */
[----:B------:R-:W-:-:S06]  /*2e20*/  SHF.L.U32 R44, R55, 0x10, RZ ;  /* 0x00000010372c7819 */ /* 0x000fcc00000006ff */
[----:B------:R-:W-:Y:S02]  /*2e30*/  @UP0 UMOV UR8, UR13 ;  /* 0x0000000d00080c82 */ /* 0x000fe40008000000 */
[----:B------:R-:W-:Y:S01]  /*2e40*/  FMUL.FTZ R16, R16, UR8 ;  /* 0x0000000810107c20 */ /* 0x000fe20008410000 */
[----:B------:R-:W-:Y:S01]  /*2e50*/  FMUL.FTZ R56, R56, UR8 ;  /* 0x0000000838387c20 */ /* 0x000fe20008410000 */
[----:B------:R-:W-:Y:S01]  /*2e60*/  SHF.L.U32 R45, R45, 0x10, RZ ;  /* 0x000000102d2d7819 */ /* 0x000fe200000006ff */
[----:B------:R-:W-:Y:S01]  /*2e70*/  FADD.FTZ R41, R41, -UR7 ;  /* 0x8000000729297e21 */ /* 0x000fe20008010000 */
[----:B------:R-:W-:Y:S01]  /*2e80*/  SHF.L.U32 R54, R54, 0x10, RZ ;  /* 0x0000001036367819 */ /* 0x000fe200000006ff */
[----:B------:R-:W-:Y:S01]  /*2e90*/  FADD.FTZ R44, R44, -UR7 ;  /* 0x800000072c2c7e21 */ /* 0x000fe20008010000 */
[----:B--2---:R-:W-:Y:S02]  /*2ea0*/  SHF.L.U32 R25, R25, 0x10, RZ ;  /* 0x0000001019197819 */ /* 0x004fe400000006ff */
[----:B---3--:R-:W-:-:S02]  /*2eb0*/  SHF.L.U32 R40, R66, 0x10, RZ ;  /* 0x0000001042287819 */ /* 0x008fc400000006ff */
[----:B----4-:R-:W-:Y:S01]  /*2ec0*/  SHF.L.U32 R27, R53, 0x10, RZ ;  /* 0x00000010351b7819 */ /* 0x010fe200000006ff */
[----:B-----5:R-:W-:Y:S02]  /*2ed0*/  IMAD.U32 R26, R67, 0x10000, RZ ;  /* 0x00010000431a7824 */ /* 0x020fe400078e00ff */
        /* <DEDUP_REMOVED lines=13> */
.L_x_2247:
        /* <DEDUP_REMOVED lines=14> */
.L_x_2249:
[----:B------:R-:W-:Y:S05]  /*3090*/  BSYNC B0 ;  /* 0x0000000000007941 */ /* 0x000fea0003800000 */
.L_x_2248:
        /* <DEDUP_REMOVED lines=17> */
.L_x_2250:
        /* <DEDUP_REMOVED lines=14> */
.L_x_2252:
[----:B------:R-:W-:Y:S05]  /*3290*/  BSYNC B0 ;  /* 0x0000000000007941 */ /* 0x000fea0003800000 */
.L_x_2251:
[----:B------:R-:W-:Y:S01]  /*32a0*/  FMUL.FTZ R45, R45, UR8 ;  /* 0x000000082d2d7c20 */ /* 0x000fe20008410000 */
[----:B------:R-:W-:Y:S01]  /*32b0*/  FMUL.FTZ R54, R54, UR8 ;  /* 0x0000000836367c20 */ /* 0x000fe20008410000 */
[----:B------:R-:W-:Y:S01]  /*32c0*/  IMAD.U32 R42, R42, 0x10000, RZ ;  /* 0x000100002a2a7824 */ /* 0x000fe200078e00ff */
[----:B------:R-:W-:Y:S01]  /*32d0*/  SHF.L.U32 R24, R24, 0x10, RZ ;  /* 0x0000001018187819 */ /* 0x000fe200000006ff */
[----:B------:R-:W-:Y:S01]  /*32e0*/  FFMA.FTZ R45, R25, R45, R40 ;  /* 0x0000002d192d7223 */ /* 0x000fe20000010028 */
[----:B------:R-:W-:Y:S01]  /*32f0*/  SHF.L.U32 R43, R43, 0x10, RZ ;  /* 0x000000102b2b7819 */ /* 0x000fe200000006ff */
[----:B------:R-:W-:Y:S01]  /*3300*/  FFMA.FTZ R54, R26, R54, R27 ;  /* 0x000000361a367223 */ /* 0x000fe2000001001b */
[----:B------:R-:W-:Y:S01]  /*3310*/  SHF.L.U32 R23, R23, 0x10, RZ ;  /* 0x0000001017177819 */ /* 0x000fe200000006ff */
        /* <DEDUP_REMOVED lines=11> */
.L_x_2253:
[----:B------:R-:W-:Y:S04]  /*33d0*/  BSSY B0, `(.L_x_2254) ;  /* 0x000000e000007945 */ /* 0x000fe80003800000 */
[----:B------:R-:W-:Y:S05]  /*33e0*/  @!P2 BRA `(.L_x_2255) ;  /* 0x000000000030a947 */ /* 0x000fea0003800000 */
[----:B------:R-:W-:Y:S01]  /*33f0*/  ULDC.64 UR14, c[0x0][0x270] ;  /* 0x00009c00000e7ab9 */ /* 0x000fe20000000a00 */
[----:B------:R-:W-:Y:S01]  /*3400*/  MOV R16, R60 ;  /* 0x0000003c00107202 */ /* 0x000fe20000000f00 */
[----:B01----:R-:W-:Y:S01]  /*3410*/  IMAD R18, R9, UR14, RZ ;  /* 0x0000000e09127c24 */ /* 0x003fe2000f8e02ff */
        /* <DEDUP_REMOVED lines=9> */
.L_x_2255:
[----:B------:R-:W-:Y:S05]  /*34b0*/  BSYNC B0 ;  /* 0x0000000000007941 */ /* 0x000fea0003800000 */
.L_x_2254:
        /* <DEDUP_REMOVED lines=9> */
[----:B-1----:R-:W-:Y:S01]  /*3550*/  FFMA.FTZ R41, R26, R16, R27 ;  /* 0x000000101a297223 */ /* 0x002fe2000001001b */
[----:B------:R-:W-:Y:S06]  /*3560*/  @!P6 BRA `(.L_x_2256) ;  /* 0x000000000028e947 */ /* 0x000fec0003800000 */
[----:B------:R-:W-:Y:S01]  /*3570*/  FMUL.FTZ R16, R42, -1.4426950216293334961 ;  /* 0xbfb8aa3b2a107820 */ /* 0x000fe20000410000 */
[----:B0-2---:R-:W-:-:S05]  /*3580*/  FMUL.FTZ R18, R41, -1.4426950216293334961 ;  /* 0xbfb8aa3b29127820 */ /* 0x005fca0000410000 */
        /* <DEDUP_REMOVED lines=8> */
.L_x_2256:
[----:B------:R-:W-:Y:S04]  /*3610*/  BSSY B0, `(.L_x_2257) ;  /* 0x000000e000007945 */ /* 0x000fe80003800000 */
[----:B------:R-:W-:Y:S05]  /*3620*/  @!P3 BRA `(.L_x_2258) ;  /* 0x000000000030b947 */ /* 0x000fea0003800000 */
[----:B------:R-:W-:Y:S01]  /*3630*/  ULDC.64 UR14, c[0x0][0x270] ;  /* 0x00009c00000e7ab9 */ /* 0x000fe20000000a00 */
[----:B------:R-:W-:Y:S01]  /*3640*/  MOV R16, R60 ;  /* 0x0000003c00107202 */ /* 0x000fe20000000f00 */
[----:B0-2---:R-:W-:Y:S01]  /*3650*/  IMAD R19, R11, UR14, RZ ;  /* 0x0000000e0b137c24 */ /* 0x005fe2000f8e02ff */
        /* <DEDUP_REMOVED lines=9> */
.L_x_2258:
[----:B------:R-:W-:Y:S05]  /*36f0*/  BSYNC B0 ;  /* 0x0000000000007941 */ /* 0x000fea0003800000 */
.L_x_2257:
        /* <DEDUP_REMOVED lines=14> */
.L_x_2259:
        /* <DEDUP_REMOVED lines=14> */
.L_x_2261:
[----:B------:R-:W-:Y:S05]  /*38c0*/  BSYNC B0 ;  /* 0x0000000000007941 */ /* 0x000fea0003800000 */
.L_x_2260:
        /* <DEDUP_REMOVED lines=22> */
.L_x_2262:
        /* <DEDUP_REMOVED lines=14> */
.L_x_2264:
[----:B------:R-:W-:Y:S05]  /*3b10*/  BSYNC B0 ;  /* 0x0000000000007941 */ /* 0x000fea0003800000 */
.L_x_2263:
[----:B------:R-:W-:Y:S01]  /*3b20*/  SHF.L.U32 R21, R21, 0x10, RZ ;  /* 0x0000001015157819 */ /* 0x000fe200000006ff */
[----:B------:R-:W-:Y:S01]  /*3b30*/  IMAD.U32 R16, R34, 0x10000, RZ ;  /* 0x0001000022107824 */ /* 0x000fe200078e00ff */
[----:B------:R-:W-:-:S03]  /*3b40*/  ISETP.GE.U32.AND P5, PT, R8, UR14, PT ;  /* 0x0000000e08007c0c */ /* 0x000fc6000bfa6070 */
[----:B------:R-:W-:Y:S01]  /*3b50*/  FADD.FTZ R16, R16, -UR7 ;  /* 0x8000000710107e21 */ /* 0x000fe20008010000 */
[----:B------:R-:W-:Y:S01]  /*3b60*/  FADD.FTZ R21, R21, -UR7 ;  /* 0x8000000715157e21 */ /* 0x000fe20008010000 */
[----:B------:R-:W-:Y:S02]  /*3b70*/  ISETP.GE.AND.EX P5, PT, R33, UR15, PT, P5 ;  /* 0x0000000f21007c0c */ /* 0x000fe4000bfa6350 */
[----:B------:R-:W-:Y:S01]  /*3b80*/  FMUL.FTZ R16, R16, UR8 ;  /* 0x0000000810107c20 */ /* 0x000fe20008410000 */
[----:B------:R-:W-:Y:S01]  /*3b90*/  FMUL.FTZ R21, R21, UR8 ;  /* 0x0000000815157c20 */ /* 0x000fe20008410000 */
[----:B------:R-:W-:Y:S02]  /*3ba0*/  ISETP.GT.U32.OR P5, PT, R0, 0xdf, P5 ;  /* 0x000000df0000780c */ /* 0x000fe40002fa4470 */
[----:B------:R-:W-:Y:S01]  /*3bb0*/  FFMA.FTZ R22, R25, R16, R40 ;  /* 0x0000001019167223 */ /* 0x000fe20000010028 */
[----:B------:R-:W-:Y:S01]  /*3bc0*/  FFMA.FTZ R21, R26, R21, R27 ;  /* 0x000000151a157223 */ /* 0x000fe2000001001b */
[----:B------:R-:W-:Y:S09]  /*3bd0*/  @!P6 BRA `(.L_x_2265) ;  /* 0x000000000028e947 */ /* 0x000ff20003800000 */
[----:B------:R-:W-:Y:S01]  /*3be0*/  FMUL.FTZ R16, R22, -1.4426950216293334961 ;  /* 0xbfb8aa3b16107820 */ /* 0x000fe20000410000 */
[----:B0123--:R-:W-:-:S05]  /*3bf0*/  FMUL.FTZ R18, R21, -1.4426950216293334961 ;  /* 0xbfb8aa3b15127820 */ /* 0x00ffca0000410000 */
        /* <DEDUP_REMOVED lines=8> */
.L_x_2265:
        /* <DEDUP_REMOVED lines=14> */
.L_x_2267:
[----:B------:R-:W-:Y:S05]  /*3d60*/  BSYNC B0 ;  /* 0x0000000000007941 */ /* 0x000fea0003800000 */
.L_x_2266:
[----:B------:R-:W-:Y:S02]  /*3d70*/  SHF.L.U32 R16, R36, 0x10, RZ ;  /* 0x0000001024107819 */ /* 0x000fe400000006ff */
[----:B------:R-:W-:Y:S02]  /*3d80*/  SHF.L.U32 R20, R20, 0x10, RZ ;  /* 0x0000001014147819 */ /* 0x000fe400000006ff */
[----:B------:R-:W-:Y:S01]  /*3d90*/  ISETP.GE.U32.AND P5, PT, R10, UR14, PT ;  /* 0x0000000e0a007c0c */ /* 0x000fe2000bfa6070 */
[----:B------:R-:W-:Y:S01]  /*3da0*/  FADD.FTZ R16, R16, -UR7 ;  /* 0x8000000710107e21 */ /* 0x000fe20008010000 */
[----:B------:R-:W-:Y:S01]  /*3db0*/  PRMT R24, R37, 0x7632, R24 ;  /* 0x0000763225187816 */ /* 0x000fe20000000018 */
[----:B------:R-:W-:Y:S01]  /*3dc0*/  FADD.FTZ R20, R20, -UR7 ;  /* 0x8000000714147e21 */ /* 0x000fe20008010000 */
[----:B------:R-:W-:Y:S01]  /*3dd0*/  ISETP.GE.AND.EX P5, PT, R35, UR15, PT, P5 ;  /* 0x0000000f23007c0c */ /* 0x000fe2000bfa6350 */
[----:B------:R-:W-:Y:S01]  /*3de0*/  FMUL.FTZ R16, R16, UR8 ;  /* 0x0000000810107c20 */ /* 0x000fe20008410000 */
[----:B----4-:R-:W-:Y:S01]  /*3df0*/  IADD3 R21, R49, 0x100, RZ ;  /* 0x0000010031157810 */ /* 0x010fe20007ffe0ff */
        /* <DEDUP_REMOVED lines=15> */
.L_x_2268:
        /* <DEDUP_REMOVED lines=14> */
.L_x_2270:
[----:B------:R-:W-:Y:S05]  /*3fd0*/  BSYNC B0 ;  /* 0x0000000000007941 */ /* 0x000fea0003800000 */
.L_x_2269:
        /* <DEDUP_REMOVED lines=25> */
.L_x_2271:
        /* <DEDUP_REMOVED lines=14> */
.L_x_2273:
[----:B------:R-:W-:Y:S05]  /*4250*/  BSYNC B0 ;  /* 0x0000000000007941 */ /* 0x000fea0003800000 */
.L_x_2272:
[----:B------:R-:W-:Y:S01]  /*4260*/  SHF.L.U32 R17, R38, 0x10, RZ ;  /* 0x0000001026117819 */ /* 0x000fe200000006ff */
[----:B------:R-:W-:Y:S01]  /*4270*/  IMAD.U32 R16, R24, 0x10000, RZ ;  /* 0x0001000018107824 */ /* 0x000fe200078e00ff */
[----:B------:R-:W-:Y:S02]  /*4280*/  ISETP.GE.U32.AND P5, PT, R23, UR14, PT ;  /* 0x0000000e17007c0c */ /* 0x000fe4000bfa6070 */
[----:B------:R-:W-:Y:S01]  /*4290*/  SHF.R.S32.HI R32, RZ, 0x1f, R23 ;  /* 0x0000001fff207819 */ /* 0x000fe20000011417 */
[----:B------:R-:W-:Y:S01]  /*42a0*/  FADD.FTZ R17, R17, -UR7 ;  /* 0x8000000711117e21 */ /* 0x000fe20008010000 */
[----:B------:R-:W-:Y:S01]  /*42b0*/  FADD.FTZ R16, R16, -UR7 ;  /* 0x8000000710107e21 */ /* 0x000fe20008010000 */
[----:B------:R-:W-:Y:S02]  /*42c0*/  PRMT R24, R39, 0x7632, R24 ;  /* 0x0000763227187816 */ /* 0x000fe40000000018 */
[----:B------:R-:W-:Y:S01]  /*42d0*/  ISETP.GE.AND.EX P5, PT, R32, UR15, PT, P5 ;  /* 0x0000000f20007c0c */ /* 0x000fe2000bfa6350 */
[----:B------:R-:W-:Y:S01]  /*42e0*/  FMUL.FTZ R17, R17, UR8 ;  /* 0x0000000811117c20 */ /* 0x000fe20008410000 */
[----:B------:R-:W-:Y:S01]  /*42f0*/  FMUL.FTZ R16, R16, UR8 ;  /* 0x0000000810107c20 */ /* 0x000fe20008410000 */
[----:B------:R-:W-:-:S02]  /*4300*/  IADD3 R21, R49, 0x140, RZ ;  /* 0x0000014031157810 */ /* 0x000fc40007ffe0ff */
[----:B------:R-:W-:Y:S01]  /*4310*/  ISETP.GT.U32.OR P5, PT, R0, 0xdf, P5 ;  /* 0x000000df0000780c */ /* 0x000fe20002fa4470 */
[----:B------:R-:W-:Y:S01]  /*4320*/  FFMA.FTZ R20, R25, R17, R40 ;  /* 0x0000001119147223 */ /* 0x000fe20000010028 */
[----:B---3--:R-:W-:Y:S01]  /*4330*/  FFMA.FTZ R31, R26, R16, R27 ;  /* 0x000000101a1f7223 */ /* 0x008fe2000001001b */
[----:B------:R-:W-:Y:S10]  /*4340*/  @!P6 BRA `(.L_x_2274) ;  /* 0x000000000028e947 */ /* 0x000ff40003800000 */
        /* <DEDUP_REMOVED lines=10> */
.L_x_2274:
        /* <DEDUP_REMOVED lines=14> */
.L_x_2276:
[----:B------:R-:W-:Y:S05]  /*44d0*/  BSYNC B0 ;  /* 0x0000000000007941 */ /* 0x000fea0003800000 */
.L_x_2275:
        /* <DEDUP_REMOVED lines=13> */
[----:B---3--:R-:W-:Y:S01]  /*45b0*/  FFMA.FTZ R31, R26, R16, R27 ;  /* 0x000000101a1f7223 */ /* 0x008fe2000001001b */
        /* <DEDUP_REMOVED lines=11> */
.L_x_2277:
[----:B------:R-:W-:Y:S04]  /*4670*/  BSSY B0, `(.L_x_2278) ;  /* 0x000000e000007945 */ /* 0x000fe80003800000 */
[----:B------:R-:W-:Y:S05]  /*4680*/  @P5 BRA `(.L_x_2279) ;  /* 0x0000000000305947 */ /* 0x000fea0003800000 */
[----:B------:R-:W-:Y:S01]  /*4690*/  ULDC.64 UR16, c[0x0][0x270] ;  /* 0x00009c0000107ab9 */ /* 0x000fe20000000a00 */
[----:B------:R-:W-:Y:S01]  /*46a0*/  MOV R16, R60 ;  /* 0x0000003c00107202 */ /* 0x000fe20000000f00 */
[----:B------:R-:W-:Y:S01]  /*46b0*/  IMAD.MOV.U32 R17, RZ, RZ, R63 ;  /* 0x000000ffff117224 */ /* 0x000fe200078e003f */
[----:B------:R-:W-:Y:S01]  /*46c0*/  F2FP.BF16.F32.PACK_AB R31, R31, R20 ;  /* 0x000000141f1f723e */ /* 0x000fe200000010ff */
[----:B012---:R-:W-:Y:S02]  /*46d0*/  IMAD R18, R32, UR16, RZ ;  /* 0x0000001020127c24 */ /* 0x007fe4000f8e02ff */
[----:B------:R-:W-:-:S04]  /*46e0*/  IMAD.WIDE.U32 R16, R21, UR16, R16 ;  /* 0x0000001015107c25 */ /* 0x000fc8000f8e0010 */
[----:B------:R-:W-:Y:S01]  /*46f0*/  IMAD R21, R21, UR17, R18 ;  /* 0x0000001115157c24 */ /* 0x000fe2000f8e0212 */
[----:B------:R-:W-:Y:S02]  /*4700*/  ULDC.64 UR16, c[0x0][0x210] ;  /* 0x0000840000107ab9 */ /* 0x000fe40000000a00 */
[----:B------:R-:W-:Y:S02]  /*4710*/  LEA R18, P5, R16, UR16, 0x1 ;  /* 0x0000001010127c11 */ /* 0x000fe4000f8a08ff */
[----:B------:R-:W-:-:S04]  /*4720*/  IADD3 R21, R17, R21, RZ ;  /* 0x0000001511157210 */ /* 0x000fc80007ffe0ff */
[----:B------:R-:W-:-:S05]  /*4730*/  LEA.HI.X R19, R16, UR17, R21, 0x1, P5 ;  /* 0x0000001110137c11 */ /* 0x000fca000a8f0c15 */
[----:B------:R3:W-:Y:S02]  /*4740*/  STG.E desc[UR10][R18.64], R31 ;  /* 0x0000001f12007986 */ /* 0x0007e4000c10190a */
.L_x_2279:
[----:B------:R-:W-:Y:S05]  /*4750*/  BSYNC B0 ;  /* 0x0000000000007941 */ /* 0x000fea0003800000 */
.L_x_2278:
        /* <DEDUP_REMOVED lines=25> */
.L_x_2280:
        /* <DEDUP_REMOVED lines=14> */
.L_x_2282:
[----:B------:R-:W-:Y:S05]  /*49d0*/  BSYNC B0 ;  /* 0x0000000000007941 */ /* 0x000fea0003800000 */
.L_x_2281:
[----:B------:R-:W-:Y:S01]  /*49e0*/  SHF.L.U32 R17, R52, 0x10, RZ ;  /* 0x0000001034117819 */ /* 0x000fe200000006ff */
[----:B------:R-:W-:Y:S01]  /*49f0*/  IMAD.U32 R16, R33, 0x10000, RZ ;  /* 0x0001000021107824 */ /* 0x000fe200078e00ff */
[----:B------:R-:W-:Y:S02]  /*4a00*/  ISETP.GE.U32.AND P5, PT, R20, UR14, PT ;  /* 0x0000000e14007c0c */ /* 0x000fe4000bfa6070 */
[----:B---3--:R-:W-:Y:S01]  /*4a10*/  SHF.R.S32.HI R31, RZ, 0x1f, R20 ;  /* 0x0000001fff1f7819 */ /* 0x008fe20000011414 */
[----:B------:R-:W-:Y:S01]  /*4a20*/  FADD.FTZ R17, R17, -UR7 ;  /* 0x8000000711117e21 */ /* 0x000fe20008010000 */
[----:B------:R-:W-:Y:S01]  /*4a30*/  FADD.FTZ R16, R16, -UR7 ;  /* 0x8000000710107e21 */ /* 0x000fe20008010000 */
[----:B------:R-:W-:Y:S02]  /*4a40*/  PRMT R32, R29, 0x7632, R32 ;  /* 0x000076321d207816 */ /* 0x000fe40000000020 */
[----:B------:R-:W-:Y:S01]  /*4a50*/  ISETP.GE.AND.EX P5, PT, R31, UR15, PT, P5 ;  /* 0x0000000f1f007c0c */ /* 0x000fe2000bfa6350 */
[----:B------:R-:W-:Y:S01]  /*4a60*/  FMUL.FTZ R17, R17, UR8 ;  /* 0x0000000811117c20 */ /* 0x000fe20008410000 */
[----:B------:R-:W-:Y:S01]  /*4a70*/  FMUL.FTZ R16, R16, UR8 ;  /* 0x0000000810107c20 */ /* 0x000fe20008410000 */
[----:B----4-:R-:W-:-:S02]  /*4a80*/  SHF.R.S32.HI R21, RZ, 0x1f, R12 ;  /* 0x0000001fff157819 */ /* 0x010fc4000001140c */
[----:B------:R-:W-:Y:S01]  /*4a90*/  ISETP.GT.U32.OR P5, PT, R0, 0xdf, P5 ;  /* 0x000000df0000780c */ /* 0x000fe20002fa4470 */
[----:B------:R-:W-:Y:S01]  /*4aa0*/  FFMA.FTZ R22, R25, R17, R40 ;  /* 0x0000001119167223 */ /* 0x000fe20000010028 */
[----:B------:R-:W-:Y:S01]  /*4ab0*/  FFMA.FTZ R23, R26, R16, R27 ;  /* 0x000000101a177223 */ /* 0x000fe2000001001b */
        /* <DEDUP_REMOVED lines=11> */
.L_x_2283:
[----:B------:R-:W-:Y:S04]  /*4b70*/  BSSY B0, `(.L_x_2284) ;  /* 0x000000e000007945 */ /* 0x000fe80003800000 */
[----:B------:R-:W-:Y:S05]  /*4b80*/  @P5 BRA `(.L_x_2285) ;  /* 0x0000000000305947 */ /* 0x000fea0003800000 */
        /* <DEDUP_REMOVED lines=12> */
.L_x_2285:
[----:B------:R-:W-:Y:S05]  /*4c50*/  BSYNC B0 ;  /* 0x0000000000007941 */ /* 0x000fea0003800000 */
.L_x_2284:
        /* <DEDUP_REMOVED lines=8> */
[----:B------:R-:W-:Y:S01]  /*4ce0*/  SHF.R.S32.HI R20, RZ, 0x1f, R14 ;  /* 0x0000001fff147819 */ /* 0x000fe2000001140e */
        /* <DEDUP_REMOVED lines=15> */
.L_x_2286:
        /* <DEDUP_REMOVED lines=14> */
.L_x_2288:
[----:B------:R-:W-:Y:S05]  /*4ec0*/  BSYNC B0 ;  /* 0x0000000000007941 */ /* 0x000fea0003800000 */
.L_x_2287:
[----:B------:R-:W-:Y:S01]  /*4ed0*/  SHF.L.U32 R16, R29, 0x10, RZ ;  /* 0x000000101d107819 */ /* 0x000fe200000006ff */
[----:B------:R-:W-:Y:S01]  /*4ee0*/  IMAD.U32 R17, R30, 0x10000, RZ ;  /* 0x000100001e117824 */ /* 0x000fe200078e00ff */
[----:B------:R-:W-:Y:S02]  /*4ef0*/  ISETP.GE.U32.AND P5, PT, R14, UR14, PT ;  /* 0x0000000e0e007c0c */ /* 0x000fe4000bfa6070 */
[----:B------:R-:W-:Y:S01]  /*4f00*/  PRMT R29, R57, 0x7632, R29 ;  /* 0x00007632391d7816 */ /* 0x000fe2000000001d */
[----:B------:R-:W-:Y:S01]  /*4f10*/  FADD.FTZ R17, R17, -UR7 ;  /* 0x8000000711117e21 */ /* 0x000fe20008010000 */
[----:B------:R-:W-:Y:S01]  /*4f20*/  FADD.FTZ R16, R16, -UR7 ;  /* 0x8000000710107e21 */ /* 0x000fe20008010000 */
[----:B------:R-:W-:Y:S02]  /*4f30*/  ISETP.GE.AND.EX P5, PT, R20, UR15, PT, P5 ;  /* 0x0000000f14007c0c */ /* 0x000fe4000bfa6350 */
[----:B------:R-:W-:Y:S01]  /*4f40*/  FMUL.FTZ R17, R17, UR8 ;  /* 0x0000000811117c20 */ /* 0x000fe20008410000 */
[----:B------:R-:W-:Y:S01]  /*4f50*/  FMUL.FTZ R16, R16, UR8 ;  /* 0x0000000810107c20 */ /* 0x000fe20008410000 */
[----:B------:R-:W-:-:S02]  /*4f60*/  ISETP.GT.U32.OR P5, PT, R0, 0xdf, P5 ;  /* 0x000000df0000780c */ /* 0x000fc40002fa4470 */
[----:B------:R-:W-:Y:S01]  /*4f70*/  SHF.R.S32.HI R21, RZ, 0x1f, R15 ;  /* 0x0000001fff157819 */ /* 0x000fe2000001140f */
[----:B------:R-:W-:Y:S01]  /*4f80*/  FFMA.FTZ R22, R25, R17, R40 ;  /* 0x0000001119167223 */ /* 0x000fe20000010028 */
[----:B---3--:R-:W-:Y:S01]  /*4f90*/  FFMA.FTZ R23, R26, R16, R27 ;  /* 0x000000101a177223 */ /* 0x008fe2000001001b */
[----:B------:R-:W-:Y:S08]  /*4fa0*/  @!P6 BRA `(.L_x_2289) ;  /* 0x000000000028e947 */ /* 0x000ff00003800000 */
        /* <DEDUP_REMOVED lines=10> */
.L_x_2289:
[----:B------:R-:W-:Y:S04]  /*5050*/  BSSY B0, `(.L_x_2290) ;  /* 0x000000e000007945 */ /* 0x000fe80003800000 */
[----:B------:R-:W-:Y:S05]  /*5060*/  @P5 BRA `(.L_x_2291) ;  /* 0x0000000000305947 */ /* 0x000fea0003800000 */
[----:B------:R-:W-:Y:S01]  /*5070*/  ULDC.64 UR16, c[0x0][0x270] ;  /* 0x00009c0000107ab9 */ /* 0x000fe20000000a00 */
[----:B012---:R-:W-:Y:S01]  /*5080*/  MOV R18, R60 ;  /* 0x0000003c00127202 */ /* 0x007fe20000000f00 */
        /* <DEDUP_REMOVED lines=10> */
.L_x_2291:
[----:B------:R-:W-:Y:S05]  /*5130*/  BSYNC B0 ;  /* 0x0000000000007941 */ /* 0x000fea0003800000 */
.L_x_2290:
[----:B---3--:R-:W-:Y:S02]  /*5140*/  SHF.L.U32 R17, R57, 0x10, RZ ;  /* 0x0000001039117819 */ /* 0x008fe400000006ff */
        /* <DEDUP_REMOVED lines=21> */
.L_x_2292:
        /* <DEDUP_REMOVED lines=13> */
.L_x_2294:
[----:B------:R-:W-:Y:S05]  /*5370*/  BSYNC B0 ;  /* 0x0000000000007941 */ /* 0x000fea0003800000 */
.L_x_2293:
[----:B------:R-:W-:Y:S01]  /*5380*/  ULDC UR7, c[0x0][0x10] ;  /* 0x0000040000077ab9 */ /* 0x000fe20000000800 */
[----:B------:R-:W-:Y:S02]  /*5390*/  UIADD3 UR4, UR4, 0x1, URZ ;  /* 0x0000000104047890 */ /* 0x000fe4000fffe03f */
[----:B------:R-:W-:-:S04]  /*53a0*/  UIADD3 UR6, UR7, UR6, URZ ;  /* 0x0000000607067290 */ /* 0x000fc8000fffe03f */
[----:B------:R-:W-:-:S06]  /*53b0*/  UISETP.GE.AND UP0, UPT, UR6, UR5, UPT ;  /* 0x000000050600728c */ /* 0x000fcc000bf06270 */
[----:B------:R-:W-:-:S13]  /*53c0*/  PLOP3.LUT P5, PT, PT, PT, UP0, 0x80, 0x0 ;  /* 0x000000000000781c */ /* 0x000fda0003faf008 */
[----:B------:R-:W-:Y:S05]  /*53d0*/  @!P5 BRA `(.L_x_2295) ;  /* 0xffffffac00e8d947 */ /* 0x000fea000383ffff */
[----:B------:R-:W-:Y:S05]  /*53e0*/  EXIT ;  /* 0x000000000000794d */ /* 0x000fea0003800000 */
.L_x_2296:
        /* <DEDUP_REMOVED lines=9> */
.L_x_3321:


//--------------------- .text._Z35group_norm_nhwc_fwd_one_pass_kernelI11Bf16IOFp16WLi64ELi14ELi224EEv26Group_norm_nhwc_fwd_params --------------------------
	.section	.text._Z35group_norm_nhwc_fwd_one_pass_kernelI11Bf16IOFp16WLi64ELi14ELi224EEv26Group_norm_nhwc_fwd_params,"ax",@progbits
	.align	128
        .global         _Z35group_norm_nhwc_fwd_one_pass_kernelI11Bf16IOFp16WLi64ELi14ELi224EEv26Group_norm_nhwc_fwd_params
        .type           _Z35group_norm_nhwc_fwd_one_pass_kernelI11Bf16IOFp16WLi64ELi14ELi224EEv26Group_norm_nhwc_fwd_params,@function
        .size           _Z35group_norm_nhwc_fwd_one_pass_kernelI11Bf16IOFp16WLi64ELi14ELi224EEv26Group_norm_nhwc_fwd_params,(.L_x_3322 - _Z35group_norm_nhwc_fwd_one_pass_kernelI11Bf16IOFp16WLi64ELi14ELi224EEv26Group_norm_nhwc_fwd_params)
        .other          _Z35group_norm_nhwc_fwd_one_pass_kernelI11Bf16IOFp16WLi64ELi14ELi224EEv26Group_norm_nhwc_fwd_params,@"STO_CUDA_ENTRY STV_DEFAULT"
_Z35group_norm_nhwc_fwd_one_pass_kernelI11Bf16IOFp16WLi64ELi14ELi224EEv26Group_norm_nhwc_fwd_params:
.text._Z35group_norm_nhwc_fwd_one_pass_kernelI11Bf16IOFp16WLi64ELi14ELi224EEv26Group_norm_nhwc_fwd_params:
        /* <DEDUP_REMOVED lines=33> */
.L_x_2315:
        /* <DEDUP_REMOVED lines=134> */
.L_x_2298:
[----:B------:R-:W-:Y:S05]  /*0a70*/  BSYNC B0 ;  /* 0x0000000000007941 */ /* 0x000fea0003800000 */
.L_x_2297:
        /* <DEDUP_REMOVED lines=28> */
.L_x_2301:
[----:B-1----:R-:W2:Y:S04]  /*0c40*/  LDG.E.STRONG.GPU R8, desc[UR8][R6.64] ;  /* 0x0000000806087981 */ /* 0x002ea8000c1ef900 */
[----:B--2---:R-:W-:Y:S01]  /*0c50*/  CCTL.IVALL ;  /* 0x00000000ff00798f */ /* 0x004fe20002000000 */
[----:B------:R-:W-:Y:S05]  /*0c60*/  YIELD ;  /* 0x0000000000007946 */ /* 0x000fea0003800000 */
[----:B------:R-:W-:-:S13]  /*0c70*/  ISETP.NE.AND P0, PT, R8, R13, PT ;  /* 0x0000000d0800720c */ /* 0x000fda0003f05270 */
[----:B------:R-:W-:Y:S05]  /*0c80*/  @P0 BRA `(.L_x_2301) ;  /* 0xfffffffc00ec0947 */ /* 0x000fea000383ffff */
.L_x_2300:
        /* <DEDUP_REMOVED lines=17> */
.L_x_2305:
        /* <DEDUP_REMOVED lines=115> */
.L_x_2304:
        /* <DEDUP_REMOVED lines=61> */
.L_x_2306:
[----:B------:R-:W-:-:S13]  /*18a0*/  ISETP.NE.OR P0, PT, R11, RZ, P0 ;  /* 0x000000ff0b00720c */ /* 0x000fda0000705670 */
[----:B------:R-:W-:Y:S05]  /*18b0*/  @!P0 BRA `(.L_x_2302) ;  /* 0x00000000007c8947 */ /* 0x000fea0003800000 */
.L_x_2303:
        /* <DEDUP_REMOVED lines=31> */
.L_x_2302:
        /* <DEDUP_REMOVED lines=11> */
.L_x_2308:
[----:B------:R-:W-:Y:S05]  /*1b60*/  BSYNC B0 ;  /* 0x0000000000007941 */ /* 0x000fea0003800000 */
.L_x_2307:
        /* <DEDUP_REMOVED lines=16> */
.L_x_2299:
        /* <DEDUP_REMOVED lines=49> */
[----:B--2---:R-:W-:Y:S02]  /*1f80*/  HADD2.F32 R14, -RZ, R14.H0_H0 ;  /* 0x2000000eff0e7230 */ /* 0x004fe40000004100 */
[----:B----4-:R-:W-:Y:S02]  /*1f90*/  HADD2.F32 R4, -RZ, R15.H0_H0 ;  /* 0x2000000fff047230 */ /* 0x010fe40000004100 */
[----:B-----5:R-:W-:-:S02]  /*1fa0*/  HADD2.F32 R23, -RZ, R23.H0_H0 ;  /* 0x20000017ff177230 */ /* 0x020fc40000004100 */
[----:B------:R-:W-:-:S03]  /*1fb0*/  HADD2.F32 R25, -RZ, R25.H0_H0 ;  /* 0x20000019ff197230 */ /* 0x000fc60000004100 */
        /* <DEDUP_REMOVED lines=15> */
.L_x_2309:
        /* <DEDUP_REMOVED lines=15> */
.L_x_2311:
[----:B------:R-:W-:Y:S05]  /*21a0*/  BSYNC B0 ;  /* 0x0000000000007941 */ /* 0x000fea0003800000 */
.L_x_2310:
        /* <DEDUP_REMOVED lines=11> */
.L_x_2312:
        /* <DEDUP_REMOVED lines=19> */
.L_x_2314:
[----:B------:R-:W-:Y:S05]  /*2390*/  BSYNC B0 ;  /* 0x0000000000007941 */ /* 0x000fea0003800000 */
.L_x_2313:
[----:B------:R-:W1:Y:S01]  /*23a0*/  LDC R5, c[0x0][0x10] ;  /* 0x00000400ff057b82 */ /* 0x000e620000000800 */
[----:B------:R-:W-:Y:S02]  /*23b0*/  IADD3 R17, R17, 0x1, RZ ;  /* 0x0000000111117810 */ /* 0x000fe40007ffe0ff */
[----:B-1----:R-:W-:-:S04]  /*23c0*/  IADD3 R16, R5, R16, RZ ;  /* 0x0000001005107210 */ /* 0x002fc80007ffe0ff */
[----:B------:R-:W-:-:S13]  /*23d0*/  ISETP.GE.AND P0, PT, R16, UR4, PT ;  /* 0x0000000410007c0c */ /* 0x000fda000bf06270 */
[----:B------:R-:W-:Y:S05]  /*23e0*/  @!P0 BRA `(.L_x_2315) ;  /* 0xffffffdc00888947 */ /* 0x000fea000383ffff */
[----:B------:R-:W-:Y:S05]  /*23f0*/  EXIT ;  /* 0x000000000000794d */ /* 0x000fea0003800000 */
.L_x_2316:
        /* <DEDUP_REMOVED lines=16> */
.L_x_3322:


//--------------------- .text._Z35group_norm_nhwc_fwd_one_pass_kernelI11Bf16IOFp16WLi128ELi14ELi224EEv26Group_norm_nhwc_fwd_params --------------------------
	.section	.text._Z35group_norm_nhwc_fwd_one_pass_kernelI11Bf16IOFp16WLi128ELi14ELi224EEv26Group_norm_nhwc_fwd_params,"ax",@progbits
	.align	128
        .global         _Z35group_norm_nhwc_fwd_one_pass_kernelI11Bf16IOFp16WLi128ELi14ELi224EEv26Group_norm_nhwc_fwd_params
        .type           _Z35group_norm_nhwc_fwd_one_pass_kernelI11Bf16IOFp16WLi128ELi14ELi224EEv26Group_norm_nhwc_fwd_params,@function
        .size           _Z35group_norm_nhwc_fwd_one_pass_kernelI11Bf16IOFp16WLi128ELi14ELi224EEv26Group_norm_nhwc_fwd_params,(.L_x_3323 - _Z35group_norm_nhwc_fwd_one_pass_kernelI11Bf16IOFp16WLi128ELi14ELi224EEv26Group_norm_nhwc_fwd_params)
        .other          _Z35group_norm_nhwc_fwd_one_pass_kernelI11Bf16IOFp16WLi128ELi14ELi224EEv26Group_norm_nhwc_fwd_params,@"STO_CUDA_ENTRY STV_DEFAULT"
_Z35group_norm_nhwc_fwd_one_pass_kernelI11Bf16IOFp16WLi128ELi14ELi224EEv26Group_norm_nhwc_fwd_params:
.text._Z35group_norm_nhwc_fwd_one_pass_kernelI11Bf16IOFp16WLi128ELi14ELi224EEv26Group_norm_nhwc_fwd_params:
        /* <DEDUP_REMOVED lines=33> */
.L_x_2338:
        /* <DEDUP_REMOVED lines=31> */
[----:B------:R-:W-:Y:S02]  /*0400*/  SHF.R.S32.HI R7, RZ, 0x1f, R4 ;  /* 0x0000001fff077819 */ /* 0x000fe40000011404 */
[----:B------:R-:W-:Y:S02]  /*0410*/  @!P3 IADD3 R13, -R13, RZ, RZ ;  /* 0x000000ff0d0db210 */ /* 0x000fe40007ffe1ff */
[----:B------:R-:W-:Y:S02]  /*0420*/  @!P2 LOP3.LUT R13, RZ, R10, RZ, 0x33, !PT ;  /* 0x0000000aff0da212 */ /* 0x000fe400078e33ff */
[----:B------:R-:W-:-:S02]  /*0430*/  ISETP.GE.AND.EX P1, PT, R7, UR15, PT, P1 ;  /* 0x0000000f07007c0c */ /* 0x000fc4000bf26310 */
[----:B------:R-:W-:Y:S01]  /*0440*/  IADD3 R6, -R13, RZ, RZ ;  /* 0x000000ff0d067210 */ /* 0x000fe20007ffe1ff */
[----:B0-----:R-:W-:Y:S01]  /*0450*/  @P0 IMAD R16, R3, R8, RZ ;  /* 0x0000000803100224 */ /* 0x001fe200078e02ff */
[----:B------:R-:W-:-:S03]  /*0460*/  ISETP.GT.U32.OR P1, PT, R0, 0xdf, P1 ;  /* 0x000000df0000780c */ /* 0x000fc60000f24470 */
[----:B------:R-:W-:Y:S01]  /*0470*/  IMAD R6, R10, R6, R23 ;  /* 0x000000060a067224 */ /* 0x000fe200078e0217 */
[----:B------:R-:W-:Y:S01]  /*0480*/  SHF.R.S32.HI R10, RZ, 0x1f, R13 ;  /* 0x0000001fff0a7819 */ /* 0x000fe2000001140d */
[----:B------:R-:W-:Y:S02]  /*0490*/  @P0 IMAD R17, R22, R9, R16 ;  /* 0x0000000916110224 */ /* 0x000fe400078e0210 */
        /* <DEDUP_REMOVED lines=31> */
[----:B--2---:R-:W-:-:S02]  /*0690*/  @!P2 MOV R12, R26 ;  /* 0x0000001a000ca202 */ /* 0x004fc40000000f00 */
[----:B------:R-:W-:Y:S01]  /*06a0*/  @!P2 MOV R13, R29 ;  /* 0x0000001d000da202 */ /* 0x000fe20000000f00 */
        /* <DEDUP_REMOVED lines=12> */
[C---:B-----5:R-:W-:Y:S01]  /*0770*/  PRMT R8, R16.reuse, 0x7632, R8 ;  /* 0x0000763210087816 */ /* 0x060fe20000000008 */
[----:B------:R-:W-:Y:S01]  /*0780*/  IMAD.U32 R12, R16, 0x10000, RZ ;  /* 0x00010000100c7824 */ /* 0x000fe200078e00ff */
[----:B---3--:R-:W-:Y:S02]  /*0790*/  PRMT R14, R17, 0x7632, R14 ;  /* 0x00007632110e7816 */ /* 0x008fe4000000000e */
[----:B------:R-:W-:-:S07]  /*07a0*/  SHF.L.U32 R13, R8, 0x10, RZ ;  /* 0x00000010080d7819 */ /* 0x000fce00000006ff */
[----:B------:R-:W1:Y:S01]  /*07b0*/  @!P1 LDC.64 R8, c[0x0][0x270] ;  /* 0x00009c00ff089b82 */ /* 0x000e620000000a00 */
[----:B0-----:R-:W-:Y:S02]  /*07c0*/  SHF.L.U32 R10, R17, 0x10, RZ ;  /* 0x00000010110a7819 */ /* 0x001fe400000006ff */
[----:B------:R-:W-:Y:S01]  /*07d0*/  SHF.L.U32 R19, R14, 0x10, RZ ;  /* 0x000000100e137819 */ /* 0x000fe200000006ff */
[----:B------:R-:W-:Y:S01]  /*07e0*/  FMUL.FTZ R11, R13, R13 ;  /* 0x0000000d0d0b7220 */ /* 0x000fe20000410000 */
[----:B------:R-:W-:-:S03]  /*07f0*/  FADD.FTZ R13, R12, R13 ;  /* 0x0000000d0c0d7221 */ /* 0x000fc60000010000 */
[----:B------:R-:W-:Y:S01]  /*0800*/  FFMA.FTZ R11, R12, R12, R11 ;  /* 0x0000000c0c0b7223 */ /* 0x000fe2000001000b */
[C---:B------:R-:W-:Y:S01]  /*0810*/  FADD.FTZ R12, R10.reuse, R19 ;  /* 0x000000130a0c7221 */ /* 0x040fe20000010000 */
[----:B------:R-:W-:Y:S01]  /*0820*/  FADD.FTZ R13, RZ, R13 ;  /* 0x0000000dff0d7221 */ /* 0x000fe20000010000 */
[----:B------:R-:W-:Y:S01]  /*0830*/  FMUL.FTZ R19, R19, R19 ;  /* 0x0000001313137220 */ /* 0x000fe20000410000 */
[----:B------:R-:W-:Y:S02]  /*0840*/  FADD.FTZ R11, RZ, R11 ;  /* 0x0000000bff0b7221 */ /* 0x000fe40000010000 */
[--C-:B------:R-:W-:Y:S01]  /*0850*/  FADD.FTZ R13, R13, R12.reuse ;  /* 0x0000000c0d0d7221 */ /* 0x100fe20000010000 */
[----:B------:R-:W-:Y:S01]  /*0860*/  FFMA.FTZ R10, R10, R10, R19 ;  /* 0x0000000a0a0a7223 */ /* 0x000fe20000010013 */
[----:B--2---:R-:W-:-:S04]  /*0870*/  PRMT R12, R20, 0x7632, R12 ;  /* 0x00007632140c7816 */ /* 0x004fc8000000000c */
[----:B------:R-:W-:Y:S01]  /*0880*/  SHF.L.U32 R14, R12, 0x10, RZ ;  /* 0x000000100c0e7819 */ /* 0x000fe200000006ff */
[----:B------:R-:W-:Y:S01]  /*0890*/  FADD.FTZ R12, R11, R10 ;  /* 0x0000000a0b0c7221 */ /* 0x000fe20000010000 */
[----:B------:R-:W-:Y:S01]  /*08a0*/  SHF.L.U32 R11, R20, 0x10, RZ ;  /* 0x00000010140b7819 */ /* 0x000fe200000006ff */
[----:B-1----:R-:W-:Y:S01]  /*08b0*/  @!P1 IMAD R24, R15, R8, RZ ;  /* 0x000000080f189224 */ /* 0x002fe200078e02ff */
[----:B------:R-:W-:Y:S01]  /*08c0*/  @!P1 MOV R15, R29 ;  /* 0x0000001d000f9202 */ /* 0x000fe20000000f00 */
[----:B------:R-:W-:Y:S02]  /*08d0*/  FMUL.FTZ R18, R14, R14 ;  /* 0x0000000e0e127220 */ /* 0x000fe40000410000 */
[----:B------:R-:W-:Y:S01]  /*08e0*/  FADD.FTZ R10, R11, R14 ;  /* 0x0000000e0b0a7221 */ /* 0x000fe20000010000 */
[----:B------:R-:W-:Y:S01]  /*08f0*/  @!P1 MOV R14, R26 ;  /* 0x0000001a000e9202 */ /* 0x000fe20000000f00 */
[----:B------:R-:W-:-:S04]  /*0900*/  @!P1 IMAD R19, R21, R9, R24 ;  /* 0x0000000915139224 */ /* 0x000fc800078e0218 */
        /* <DEDUP_REMOVED lines=68> */
.L_x_2318:
[----:B------:R-:W-:Y:S05]  /*0d50*/  BSYNC B0 ;  /* 0x0000000000007941 */ /* 0x000fea0003800000 */
.L_x_2317:
        /* <DEDUP_REMOVED lines=28> */
.L_x_2321:
[----:B------:R-:W2:Y:S04]  /*0f20*/  LDG.E.STRONG.GPU R11, desc[UR8][R8.64] ;  /* 0x00000008080b7981 */ /* 0x000ea8000c1ef900 */
[----:B--2---:R-:W-:Y:S01]  /*0f30*/  CCTL.IVALL ;  /* 0x00000000ff00798f */ /* 0x004fe20002000000 */
[----:B------:R-:W-:Y:S05]  /*0f40*/  YIELD ;  /* 0x0000000000007946 */ /* 0x000fea0003800000 */
[----:B------:R-:W-:-:S13]  /*0f50*/  ISETP.NE.AND P1, PT, R11, R14, PT ;  /* 0x0000000e0b00720c */ /* 0x000fda0003f25270 */
[----:B------:R-:W-:Y:S05]  /*0f60*/  @P1 BRA `(.L_x_2321) ;  /* 0xfffffffc00ec1947 */ /* 0x000fea000383ffff */
.L_x_2320:
        /* <DEDUP_REMOVED lines=10> */
[----:B------:R-:W-:-:S07]  /*1010*/  IADD3 R12, -R9, R10, RZ ;  /* 0x0000000a090c7210 */ /* 0x000fce0007ffe1ff */
.L_x_2323:
        /* <DEDUP_REMOVED lines=12> */
[----:B------:R-:W-:-:S05]  /*10e0*/  VIADD R13, R11, 0x1 ;  /* 0x000000010b0d7836 */ /* 0x000fca0000000000 */
        /* <DEDUP_REMOVED lines=50> */
.L_x_2322:
        /* <DEDUP_REMOVED lines=19> */
.L_x_2325:
[----:B------:R-:W-:Y:S05]  /*1540*/  BSYNC B0 ;  /* 0x0000000000007941 */ /* 0x000fea0003800000 */
.L_x_2324:
[----:B------:R-:W-:Y:S05]  /*1550*/  @!P3 BRA `(.L_x_2319) ;  /* 0x00000000007cb947 */ /* 0x000fea0003800000 */
[C---:B------:R-:W-:Y:S02]  /*1560*/  IADD3 R14, R11.reuse, 0x1, RZ ;  /* 0x000000010b0e7810 */ /* 0x040fe40007ffe0ff */
[----:B------:R-:W-:Y:S02]  /*1570*/  IADD3 R8, R11, 0x2, RZ ;  /* 0x000000020b087810 */ /* 0x000fe40007ffe0ff */
        /* <DEDUP_REMOVED lines=29> */
.L_x_2319:
        /* <DEDUP_REMOVED lines=41> */
[----:B--2---:R-:W-:Y:S02]  /*19e0*/  HADD2.F32 R13, -RZ, R13.H0_H0 ;  /* 0x2000000dff0d7230 */ /* 0x004fe40000004100 */
[----:B---3--:R-:W-:Y:S02]  /*19f0*/  HADD2.F32 R16, -RZ, R24.H0_H0 ;  /* 0x20000018ff107230 */ /* 0x008fe40000004100 */
[----:B-----5:R-:W-:Y:S02]  /*1a00*/  HADD2.F32 R14, -RZ, R10.H0_H0 ;  /* 0x2000000aff0e7230 */ /* 0x020fe40000004100 */
[----:B------:R-:W-:Y:S02]  /*1a10*/  HADD2.F32 R15, -RZ, R15.H0_H0 ;  /* 0x2000000fff0f7230 */ /* 0x000fe40000004100 */
[----:B------:R-:W-:-:S03]  /*1a20*/  FFMA.FTZ R18, R13, R9, R16 ;  /* 0x000000090d127223 */ /* 0x000fc60000010010 */
        /* <DEDUP_REMOVED lines=12> */
.L_x_2326:
        /* <DEDUP_REMOVED lines=14> */
.L_x_2328:
[----:B------:R-:W-:Y:S05]  /*1bd0*/  BSYNC B0 ;  /* 0x0000000000007941 */ /* 0x000fea0003800000 */
.L_x_2327:
        /* <DEDUP_REMOVED lines=18> */
[----:B------:R-:W-:Y:S01]  /*1d00*/  FADD.FTZ R10, -R6, R10 ;  /* 0x0000000a060a7221 */ /* 0x000fe20000010100 */
[----:B------:R-:W-:-:S02]  /*1d10*/  SHF.L.U32 R11, R11, 0x10, RZ ;  /* 0x000000100b0b7819 */ /* 0x000fc400000006ff */
[----:B------:R-:W-:Y:S01]  /*1d20*/  SHF.L.U32 R19, R19, 0x10, RZ ;  /* 0x0000001013137819 */ /* 0x000fe200000006ff */
[-C--:B------:R-:W-:Y:S01]  /*1d30*/  FMUL.FTZ R10, R10, R12.reuse ;  /* 0x0000000c0a0a7220 */ /* 0x080fe20000410000 */
[----:B------:R-:W-:Y:S01]  /*1d40*/  IADD3 R17, R22, 0x40, RZ ;  /* 0x0000004016117810 */ /* 0x000fe20007ffe0ff */
[----:B------:R-:W-:Y:S01]  /*1d50*/  FADD.FTZ R11, -R6, R11 ;  /* 0x0000000b060b7221 */ /* 0x000fe20000010100 */
[----:B------:R-:W-:Y:S01]  /*1d60*/  IADD3 R16, R22, 0x60, RZ ;  /* 0x0000006016107810 */ /* 0x000fe20007ffe0ff */
[----:B------:R-:W-:Y:S01]  /*1d70*/  FADD.FTZ R21, -R6, R19 ;  /* 0x0000001306157221 */ /* 0x000fe20000010100 */
[----:B------:R-:W-:Y:S01]  /*1d80*/  ISETP.GE.U32.AND P1, PT, R17, UR12, PT ;  /* 0x0000000c11007c0c */ /* 0x000fe2000bf26070 */
[-C--:B------:R-:W-:Y:S01]  /*1d90*/  FMUL.FTZ R6, R11, R12.reuse ;  /* 0x0000000c0b067220 */ /* 0x080fe20000410000 */
[----:B------:R-:W-:Y:S01]  /*1da0*/  ISETP.GE.U32.AND P2, PT, R16, UR12, PT ;  /* 0x0000000c10007c0c */ /* 0x000fe2000bf46070 */
[----:B------:R-:W-:Y:S01]  /*1db0*/  FMUL.FTZ R21, R21, R12 ;  /* 0x0000000c15157220 */ /* 0x000fe20000410000 */
[----:B------:R-:W-:Y:S01]  /*1dc0*/  SHF.R.S32.HI R18, RZ, 0x1f, R17 ;  /* 0x0000001fff127819 */ /* 0x000fe20000011411 */
[C-C-:B------:R-:W-:Y:S01]  /*1dd0*/  FFMA.FTZ R12, R14.reuse, R10, R15.reuse ;  /* 0x0000000a0e0c7223 */ /* 0x140fe2000001000f */
[----:B------:R-:W-:Y:S01]  /*1de0*/  SHF.R.S32.HI R19, RZ, 0x1f, R16 ;  /* 0x0000001fff137819 */ /* 0x000fe20000011410 */
[C-C-:B------:R-:W-:Y:S01]  /*1df0*/  FFMA.FTZ R21, R14.reuse, R21, R15.reuse ;  /* 0x000000150e157223 */ /* 0x140fe2000001000f */
[----:B------:R-:W-:Y:S01]  /*1e00*/  ISETP.GE.AND.EX P3, PT, R7, UR13, PT, P3 ;  /* 0x0000000d07007c0c */ /* 0x000fe2000bf66330 */
[----:B------:R-:W-:Y:S01]  /*1e10*/  FFMA.FTZ R14, R14, R6, R15 ;  /* 0x000000060e0e7223 */ /* 0x000fe2000001000f */
[----:B------:R-:W-:-:S02]  /*1e20*/  ISETP.GE.AND.EX P1, PT, R18, UR13, PT, P1 ;  /* 0x0000000d12007c0c */ /* 0x000fc4000bf26310 */
[----:B------:R-:W-:Y:S02]  /*1e30*/  ISETP.GE.AND.EX P2, PT, R19, UR13, PT, P2 ;  /* 0x0000000d13007c0c */ /* 0x000fe4000bf46320 */
[C---:B------:R-:W-:Y:S02]  /*1e40*/  ISETP.GT.U32.OR P3, PT, R0.reuse, 0xdf, P3 ;  /* 0x000000df0000780c */ /* 0x040fe40001f64470 */
        /* <DEDUP_REMOVED lines=13> */
.L_x_2329:
        /* <DEDUP_REMOVED lines=14> */
.L_x_2331:
[----:B------:R-:W-:Y:S05]  /*2000*/  BSYNC B0 ;  /* 0x0000000000007941 */ /* 0x000fea0003800000 */
.L_x_2330:
        /* <DEDUP_REMOVED lines=11> */
.L_x_2332:
        /* <DEDUP_REMOVED lines=14> */
.L_x_2334:
[----:B------:R-:W-:Y:S05]  /*21a0*/  BSYNC B0 ;  /* 0x0000000000007941 */ /* 0x000fea0003800000 */
.L_x_2333:
        /* <DEDUP_REMOVED lines=11> */
.L_x_2335:
        /* <DEDUP_REMOVED lines=14> */
.L_x_2337:
[----:B------:R-:W-:Y:S05]  /*2340*/  BSYNC B0 ;  /* 0x0000000000007941 */ /* 0x000fea0003800000 */
.L_x_2336:
[----:B------:R-:W3:Y:S01]  /*2350*/  LDC R6, c[0x0][0x10] ;  /* 0x00000400ff067b82 */ /* 0x000ee20000000800 */
[----:B------:R-:W-:Y:S02]  /*2360*/  IADD3 R2, R2, 0x1, RZ ;  /* 0x0000000102027810 */ /* 0x000fe40007ffe0ff */
[----:B---3--:R-:W-:-:S04]  /*2370*/  IADD3 R23, R6, R23, RZ ;  /* 0x0000001706177210 */ /* 0x008fc80007ffe0ff */
[----:B------:R-:W-:-:S13]  /*2380*/  ISETP.GE.AND P1, PT, R23, UR4, PT ;  /* 0x0000000417007c0c */ /* 0x000fda000bf26270 */
[----:B------:R-:W-:Y:S05]  /*2390*/  @!P1 BRA `(.L_x_2338) ;  /* 0xffffffdc009c9947 */ /* 0x000fea000383ffff */
[----:B------:R-:W-:Y:S05]  /*23a0*/  EXIT ;  /* 0x000000000000794d */ /* 0x000fea0003800000 */
.L_x_2339:
        /* <DEDUP_REMOVED lines=13> */
.L_x_3323:


//--------------------- .text._Z35group_norm_nhwc_fwd_one_pass_kernelI11Bf16IOFp16WLi256ELi14ELi224EEv26Group_norm_nhwc_fwd_params --------------------------
	.section	.text._Z35group_norm_nhwc_fwd_one_pass_kernelI11Bf16IOFp16WLi256ELi14ELi224EEv26Group_norm_nhwc_fwd_params,"ax",@progbits
	.align	128
        .global         _Z35group_norm_nhwc_fwd_one_pass_kernelI11Bf16IOFp16WLi256ELi14ELi224EEv26Group_norm_nhwc_fwd_params
        .type           _Z35group_norm_nhwc_fwd_one_pass_kernelI11Bf16IOFp16WLi256ELi14ELi224EEv26Group_norm_nhwc_fwd_params,@function
        .size           _Z35group_norm_nhwc_fwd_one_pass_kernelI11Bf16IOFp16WLi256ELi14ELi224EEv26Group_norm_nhwc_fwd_params,(.L_x_3324 - _Z35group_norm_nhwc_fwd_one_pass_kernelI11Bf16IOFp16WLi256ELi14ELi224EEv26Group_norm_nhwc_fwd_params)
        .other          _Z35group_norm_nhwc_fwd_one_pass_kernelI11Bf16IOFp16WLi256ELi14ELi224EEv26Group_norm_nhwc_fwd_params,@"STO_CUDA_ENTRY STV_DEFAULT"
_Z35group_norm_nhwc_fwd_one_pass_kernelI11Bf16IOFp16WLi256ELi14ELi224EEv26Group_norm_nhwc_fwd_params:
.text._Z35group_norm_nhwc_fwd_one_pass_kernelI11Bf16IOFp16WLi256ELi14ELi224EEv26Group_norm_nhwc_fwd_params:
        /* <DEDUP_REMOVED lines=49> */
.L_x_2376:
        /* <DEDUP_REMOVED lines=271> */
.L_x_2341:
[----:B------:R-:W-:Y:S05]  /*1400*/  BSYNC B0 ;  /* 0x0000000000007941 */ /* 0x000fea0003800000 */
.L_x_2340:
        /* <DEDUP_REMOVED lines=37> */
.L_x_2344:
[----:B-1----:R-:W2:Y:S04]  /*1660*/  LDG.E.STRONG.GPU R14, desc[UR8][R12.64] ;  /* 0x000000080c0e7981 */ /* 0x002ea8000c1ef900 */
[----:B--2---:R-:W-:Y:S01]  /*1670*/  CCTL.IVALL ;  /* 0x00000000ff00798f */ /* 0x004fe20002000000 */
[----:B------:R-:W-:Y:S05]  /*1680*/  YIELD ;  /* 0x0000000000007946 */ /* 0x000fea0003800000 */
[----:B------:R-:W-:-:S13]  /*1690*/  ISETP.NE.AND P0, PT, R14, R23, PT ;  /* 0x000000170e00720c */ /* 0x000fda0003f05270 */
[----:B------:R-:W-:Y:S05]  /*16a0*/  @P0 BRA `(.L_x_2344) ;  /* 0xfffffffc00ec0947 */ /* 0x000fea000383ffff */
.L_x_2343:
        /* <DEDUP_REMOVED lines=17> */
.L_x_2348:
        /* <DEDUP_REMOVED lines=115> */
.L_x_2347:
        /* <DEDUP_REMOVED lines=61> */
.L_x_2349:
[----:B------:R-:W-:-:S13]  /*22c0*/  ISETP.NE.OR P0, PT, R23, RZ, P0 ;  /* 0x000000ff1700720c */ /* 0x000fda0000705670 */
[----:B------:R-:W-:Y:S05]  /*22d0*/  @!P0 BRA `(.L_x_2345) ;  /* 0x00000000007c8947 */ /* 0x000fea0003800000 */
.L_x_2346:
        /* <DEDUP_REMOVED lines=31> */
.L_x_2345:
        /* <DEDUP_REMOVED lines=11> */
.L_x_2351:
[----:B------:R-:W-:Y:S05]  /*2580*/  BSYNC B0 ;  /* 0x0000000000007941 */ /* 0x000fea0003800000 */
.L_x_2350:
        /* <DEDUP_REMOVED lines=16> */
.L_x_2342:
        /* <DEDUP_REMOVED lines=48> */
[----:B--2---:R-:W-:Y:S02]  /*2990*/  HADD2.F32 R22, -RZ, R46.H0_H0 ;  /* 0x2000002eff167230 */ /* 0x004fe40000004100 */
[----:B---3--:R-:W-:Y:S02]  /*29a0*/  HADD2.F32 R23, -RZ, R47.H0_H0 ;  /* 0x2000002fff177230 */ /* 0x008fe40000004100 */
[----:B0-----:R-:W-:Y:S02]  /*29b0*/  HADD2.F32 R33, -RZ, R48.H0_H0 ;  /* 0x20000030ff217230 */ /* 0x001fe40000004100 */
[----:B----4-:R-:W-:-:S03]  /*29c0*/  HADD2.F32 R32, -RZ, R49.H0_H0 ;  /* 0x20000031ff207230 */ /* 0x010fc60000004100 */
        /* <DEDUP_REMOVED lines=13> */
.L_x_2352:
        /* <DEDUP_REMOVED lines=14> */
.L_x_2354:
[----:B------:R-:W-:Y:S05]  /*2b80*/  BSYNC B0 ;  /* 0x0000000000007941 */ /* 0x000fea0003800000 */
.L_x_2353:
        /* <DEDUP_REMOVED lines=24> */
.L_x_2355:
        /* <DEDUP_REMOVED lines=14> */
.L_x_2357:
[----:B------:R-:W-:Y:S05]  /*2df0*/  BSYNC B0 ;  /* 0x0000000000007941 */ /* 0x000fea0003800000 */
.L_x_2356:
        /* <DEDUP_REMOVED lines=23> */
.L_x_2358:
        /* <DEDUP_REMOVED lines=14> */
.L_x_2360:
[----:B------:R-:W-:Y:S05]  /*3050*/  BSYNC B0 ;  /* 0x0000000000007941 */ /* 0x000fea0003800000 */
.L_x_2359:
        /* <DEDUP_REMOVED lines=17> */
.L_x_2361:
        /* <DEDUP_REMOVED lines=14> */
.L_x_2363:
[----:B------:R-:W-:Y:S05]  /*3250*/  BSYNC B0 ;  /* 0x0000000000007941 */ /* 0x000fea0003800000 */
.L_x_2362:
        /* <DEDUP_REMOVED lines=32> */
.L_x_2364:
        /* <DEDUP_REMOVED lines=14> */
.L_x_2366:
[----:B------:R-:W-:Y:S05]  /*3540*/  BSYNC B0 ;  /* 0x0000000000007941 */ /* 0x000fea0003800000 */
.L_x_2365:
        /* <DEDUP_REMOVED lines=17> */
.L_x_2367:
        /* <DEDUP_REMOVED lines=14> */
.L_x_2369:
[----:B------:R-:W-:Y:S05]  /*3740*/  BSYNC B0 ;  /* 0x0000000000007941 */ /* 0x000fea0003800000 */
.L_x_2368:
        /* <DEDUP_REMOVED lines=34> */
.L_x_2370:
        /* <DEDUP_REMOVED lines=14> */
.L_x_2372:
[----:B------:R-:W-:Y:S05]  /*3a50*/  BSYNC B0 ;  /* 0x0000000000007941 */ /* 0x000fea0003800000 */
.L_x_2371:
        /* <DEDUP_REMOVED lines=11> */
.L_x_2373:
        /* <DEDUP_REMOVED lines=13> */
.L_x_2375:
[----:B------:R-:W-:Y:S05]  /*3be0*/  BSYNC B0 ;  /* 0x0000000000007941 */ /* 0x000fea0003800000 */
.L_x_2374:
[----:B------:R-:W-:Y:S02]  /*3bf0*/  UIADD3 UR11, UR12, UR11, URZ ;  /* 0x0000000b0c0b7290 */ /* 0x000fe4000fffe03f */
[----:B------:R-:W-:Y:S02]  /*3c00*/  UIADD3 UR4, UR4, 0x1, URZ ;  /* 0x0000000104047890 */ /* 0x000fe4000fffe03f */
[----:B------:R-:W-:-:S06]  /*3c10*/  UISETP.GE.AND UP0, UPT, UR11, UR5, UPT ;  /* 0x000000050b00728c */ /* 0x000fcc000bf06270 */
[----:B------:R-:W-:-:S13]  /*3c20*/  PLOP3.LUT P0, PT, PT, PT, UP0, 0x80, 0x0 ;  /* 0x000000000000781c */ /* 0x000fda0003f0f008 */
[----:B------:R-:W-:Y:S05]  /*3c30*/  @!P0 BRA `(.L_x_2376) ;  /* 0xffffffc400b48947 */ /* 0x000fea000383ffff */
[----:B------:R-:W-:Y:S05]  /*3c40*/  EXIT ;  /* 0x000000000000794d */ /* 0x000fea0003800000 */
.L_x_2377:
        /* <DEDUP_REMOVED lines=11> */
.L_x_3324:


//--------------------- .text._Z35group_norm_nhwc_fwd_one_pass_kernelI11Bf16IOFp16WLi512ELi14ELi224EEv26Group_norm_nhwc_fwd_params --------------------------
	.section	.text._Z35group_norm_nhwc_fwd_one_pass_kernelI11Bf16IOFp16WLi512ELi14ELi224EEv26Group_norm_nhwc_fwd_params,"ax",@progbits
	.align	128
        .global         _Z35group_norm_nhwc_fwd_one_pass_kernelI11Bf16IOFp16WLi512ELi14ELi224EEv26Group_norm_nhwc_fwd_params
        .type           _Z35group_norm_nhwc_fwd_one_pass_kernelI11Bf16IOFp16WLi512ELi14ELi224EEv26Group_norm_nhwc_fwd_params,@function
        .size           _Z35group_norm_nhwc_fwd_one_pass_kernelI11Bf16IOFp16WLi512ELi14ELi224EEv26Group_norm_nhwc_fwd_params,(.L_x_3325 - _Z35group_norm_nhwc_fwd_one_pass_kernelI11Bf16IOFp16WLi512ELi14ELi224EEv26Group_norm_nhwc_fwd_params)
        .other          _Z35group_norm_nhwc_fwd_one_pass_kernelI11Bf16IOFp16WLi512ELi14ELi224EEv26Group_norm_nhwc_fwd_params,@"STO_CUDA_ENTRY STV_DEFAULT"
_Z35group_norm_nhwc_fwd_one_pass_kernelI11Bf16IOFp16WLi512ELi14ELi224EEv26Group_norm_nhwc_fwd_params:
.text._Z35group_norm_nhwc_fwd_one_pass_kernelI11Bf16IOFp16WLi512ELi14ELi224EEv26Group_norm_nhwc_fwd_params:
        /* <DEDUP_REMOVED lines=56> */
.L_x_2435:
        /* <DEDUP_REMOVED lines=29> */
[----:B------:R-:W-:Y:S02]  /*0550*/  ISETP.GE.U32.AND P6, PT, R18, R19, PT ;  /* 0x000000131200720c */ /* 0x000fe40003fc6070 */
[----:B------:R-:W-:Y:S01]  /*0560*/  ISETP.GE.AND P5, PT, R16, RZ, PT ;  /* 0x000000ff1000720c */ /* 0x000fe20003fa6270 */
[----:B------:R-:W1:Y:S10]  /*0570*/  @P0 LDC.64 R18, c[0x0][0x270] ;  /* 0x00009c00ff120b82 */ /* 0x000e740000000a00 */
[----:B------:R-:W-:Y:S01]  /*0580*/  @P6 VIADD R17, R17, 0x1 ;  /* 0x0000000111116836 */ /* 0x000fe20000000000 */
[----:B------:R-:W-:-:S04]  /*0590*/  ISETP.NE.AND P6, PT, R22, RZ, PT ;  /* 0x000000ff1600720c */ /* 0x000fc80003fc5270 */
[----:B------:R-:W-:Y:S02]  /*05a0*/  MOV R21, R17 ;  /* 0x0000001100157202 */ /* 0x000fe40000000f00 */
[----:B------:R-:W3:Y:S02]  /*05b0*/  @P1 LDC.64 R16, c[0x0][0x270] ;  /* 0x00009c00ff101b82 */ /* 0x000ee40000000a00 */
[----:B------:R-:W-:-:S05]  /*05c0*/  @!P5 IADD3 R21, -R21, RZ, RZ ;  /* 0x000000ff1515d210 */ /* 0x000fca0007ffe1ff */
        /* <DEDUP_REMOVED lines=24> */
[----:B------:R-:W-:Y:S02]  /*0750*/  @P0 IADD3 R19, R19, R21, RZ ;  /* 0x0000001513130210 */ /* 0x000fe40007ffe0ff */
[----:B------:R-:W-:Y:S02]  /*0760*/  @P1 MOV R21, R63 ;  /* 0x0000003f00151202 */ /* 0x000fe40000000f00 */
[----:B------:R-:W-:Y:S01]  /*0770*/  @P0 LEA R40, P5, R18, R40, 0x1 ;  /* 0x0000002812280211 */ /* 0x000fe200078a08ff */
[----:B------:R-:W-:-:S03]  /*0780*/  @P1 IMAD.WIDE.U32 R16, R48, R16, R20 ;  /* 0x0000001030101225 */ /* 0x000fc600078e0014 */
[----:B------:R-:W-:Y:S02]  /*0790*/  @P0 LEA.HI.X R41, R18, R41, R19, 0x1, P5 ;  /* 0x0000002912290211 */ /* 0x000fe400028f0c13 */
[----:B------:R-:W3:Y:S01]  /*07a0*/  @!P6 LDC.64 R18, c[0x0][0x270] ;  /* 0x00009c00ff12eb82 */ /* 0x000ee20000000a00 */
[----:B------:R-:W-:Y:S01]  /*07b0*/  @P1 IMAD.IADD R17, R17, 0x1, R37 ;  /* 0x0000000111111824 */ /* 0x000fe200078e0225 */
[----:B--2---:R-:W-:Y:S01]  /*07c0*/  @P1 LEA R26, P5, R16, R26, 0x1 ;  /* 0x0000001a101a1211 */ /* 0x004fe200078a08ff */
[----:B0-----:R-:W-:-:S03]  /*07d0*/  @P2 IMAD R20, R9, R34, RZ ;  /* 0x0000002209142224 */ /* 0x001fc600078e02ff */
[----:B------:R-:W-:Y:S01]  /*07e0*/  @P1 LEA.HI.X R27, R16, R27, R17, 0x1, P5 ;  /* 0x0000001b101b1211 */ /* 0x000fe200028f0c11 */
[----:B------:R-:W-:Y:S01]  /*07f0*/  @P2 IMAD R37, R47, R35, R20 ;  /* 0x000000232f252224 */ /* 0x000fe200078e0214 */
[----:B------:R-:W-:Y:S01]  /*0800*/  @P2 MOV R16, R60 ;  /* 0x0000003c00102202 */ /* 0x000fe20000000f00 */
[----:B------:R-:W0:Y:S01]  /*0810*/  @P4 LDC.64 R20, c[0x0][0x220] ;  /* 0x00008800ff144b82 */ /* 0x000e220000000a00 */
        /* <DEDUP_REMOVED lines=8> */
[----:B------:R-:W2:Y:S01]  /*08a0*/  @!P6 LDC.64 R16, c[0x0][0x220] ;  /* 0x00008800ff10eb82 */ /* 0x000ea20000000a00 */
[----:B------:R-:W-:Y:S01]  /*08b0*/  @P2 LEA.HI.X R25, R34, R25, R35, 0x1, P5 ;  /* 0x0000001922192211 */ /* 0x000fe200028f0c23 */
[----:B---3--:R-:W-:Y:S01]  /*08c0*/  @!P6 IMAD R29, R29, R18, RZ ;  /* 0x000000121d1de224 */ /* 0x008fe200078e02ff */
[----:B------:R-:W-:-:S02]  /*08d0*/  @P3 IADD3 R33, R33, R39, RZ ;  /* 0x0000002721213210 */ /* 0x000fc40007ffe0ff */
[----:B-1----:R-:W-:Y:S01]  /*08e0*/  @P3 LEA R22, P5, R32, R22, 0x1 ;  /* 0x0000001620163211 */ /* 0x002fe200078a08ff */
[----:B------:R-:W-:Y:S01]  /*08f0*/  @!P6 IMAD R19, R12, R19, R29 ;  /* 0x000000130c13e224 */ /* 0x000fe200078e021d */
[----:B------:R-:W-:Y:S02]  /*0900*/  @P4 MOV R34, R60 ;  /* 0x0000003c00224202 */ /* 0x000fe40000000f00 */
[----:B------:R-:W-:Y:S02]  /*0910*/  @P4 MOV R35, R63 ;  /* 0x0000003f00234202 */ /* 0x000fe40000000f00 */
[----:B------:R-:W-:Y:S01]  /*0920*/  @P3 LEA.HI.X R23, R32, R23, R33, 0x1, P5 ;  /* 0x0000001720173211 */ /* 0x000fe200028f0c21 */
[----:B------:R-:W-:Y:S01]  /*0930*/  @!P6 IMAD.MOV.U32 R32, RZ, RZ, R60 ;  /* 0x000000ffff20e224 */ /* 0x000fe200078e003c */
[----:B------:R-:W-:Y:S01]  /*0940*/  @!P6 MOV R33, R63 ;  /* 0x0000003f0021e202 */ /* 0x000fe20000000f00 */
[----:B------:R-:W-:Y:S01]  /*0950*/  @P4 IMAD.WIDE.U32 R30, R5, R30, R34 ;  /* 0x0000001e051e4225 */ /* 0x000fe200078e0022 */
[----:B------:R-:W-:-:S03]  /*0960*/  SHF.R.S32.HI R29, RZ, 0x1f, R14 ;  /* 0x0000001fff1d7819 */ /* 0x000fc6000001140e */
[----:B------:R-:W-:Y:S01]  /*0970*/  @!P6 IMAD.WIDE.U32 R32, R12, R18, R32 ;  /* 0x000000120c20e225 */ /* 0x000fe200078e0020 */
[----:B------:R-:W-:Y:S02]  /*0980*/  @P4 IADD3 R18, R31, R37, RZ ;  /* 0x000000251f124210 */ /* 0x000fe40007ffe0ff */
[C---:B0-----:R-:W-:Y:S02]  /*0990*/  @P4 LEA R20, P5, R30.reuse, R20, 0x1 ;  /* 0x000000141e144211 */ /* 0x041fe400078a08ff */
[----:B------:R-:W-:Y:S02]  /*09a0*/  @!P6 IADD3 R19, R33, R19, RZ ;  /* 0x000000132113e210 */ /* 0x000fe40007ffe0ff */
        /* <DEDUP_REMOVED lines=29> */
[----:B------:R-:W-:-:S04]  /*0b80*/  HFMA2.MMA R30, -RZ, RZ, 0, 0 ;  /* 0x00000000ff1e7435 */ /* 0x000fc800000001ff */
[----:B------:R-:W-:-:S06]  /*0b90*/  @!P6 IADD3 R16, R19, R17, RZ ;  /* 0x000000111310e210 */ /* 0x000fcc0007ffe0ff */
        /* <DEDUP_REMOVED lines=60> */
[----:B0-----:R-:W-:Y:S01]  /*0f60*/  @!P6 IMAD R42, R37, R16, RZ ;  /* 0x00000010252ae224 */ /* 0x001fe200078e02ff */
[----:B------:R-:W-:-:S03]  /*0f70*/  HFMA2.MMA R37, -RZ, RZ, 0, 0 ;  /* 0x00000000ff257435 */ /* 0x000fc600000001ff */
[----:B------:R-:W-:Y:S01]  /*0f80*/  @!P6 IMAD R17, R45, R17, R42 ;  /* 0x000000112d11e224 */ /* 0x000fe200078e022a */
[----:B------:R-:W-:-:S05]  /*0f90*/  @!P6 MOV R42, R60 ;  /* 0x0000003c002ae202 */ /* 0x000fca0000000f00 */
[----:B------:R-:W-:Y:S01]  /*0fa0*/  @!P6 IMAD.WIDE.U32 R42, R45, R16, R42 ;  /* 0x000000102d2ae225 */ /* 0x000fe200078e002a */
[----:B------:R0:W3:Y:S01]  /*0fb0*/  @!P5 LDG.E R37, desc[UR10][R38.64] ;  /* 0x0000000a2625d981 */ /* 0x0000e2000c1e1900 */
[----:B------:R-:W-:Y:S02]  /*0fc0*/  IADD3 R51, R49, 0x140, RZ ;  /* 0x0000014031337810 */ /* 0x000fe40007ffe0ff */
[----:B------:R-:W-:Y:S01]  /*0fd0*/  @!P6 IMAD.IADD R16, R43, 0x1, R17 ;  /* 0x000000012b10e824 */ /* 0x000fe200078e0211 */
[C---:B-1----:R-:W-:Y:S02]  /*0fe0*/  @!P6 LEA R44, P5, R42.reuse, R18, 0x1 ;  /* 0x000000122a2ce211 */ /* 0x042fe400078a08ff */
[----:B------:R-:W-:Y:S02]  /*0ff0*/  SHF.R.S32.HI R43, RZ, 0x1f, R51 ;  /* 0x0000001fff2b7819 */ /* 0x000fe40000011433 */
[----:B------:R-:W-:Y:S02]  /*1000*/  @!P6 LEA.HI.X R45, R42, R19, R16, 0x1, P5 ;  /* 0x000000132a2de211 */ /* 0x000fe400028f0c10 */
        /* <DEDUP_REMOVED lines=10> */
[----:B------:R-:W-:Y:S01]  /*10b0*/  @!P5 IMAD.WIDE.U32 R16, R51, R16, R42 ;  /* 0x000000103310d225 */ /* 0x000fe200078e002a */
[----:B------:R-:W-:-:S04]  /*10c0*/  IADD3 R51, R49, 0x160, RZ ;  /* 0x0000016031337810 */ /* 0x000fc80007ffe0ff */
        /* <DEDUP_REMOVED lines=18> */
[----:B------:R-:W-:Y:S01]  /*11f0*/  HFMA2.MMA R46, -RZ, RZ, 0, 0 ;  /* 0x00000000ff2e7435 */ /* 0x000fe200000001ff */
[----:B------:R-:W-:Y:S01]  /*1200*/  @!P6 IMAD.IADD R16, R45, 0x1, R17 ;  /* 0x000000012d10e824 */ /* 0x000fe200078e0211 */
[C---:B0-----:R-:W-:Y:S02]  /*1210*/  @!P6 LEA R54, P5, R44.reuse, R18, 0x1 ;  /* 0x000000122c36e211 */ /* 0x041fe400078a08ff */
[----:B------:R-:W-:Y:S02]  /*1220*/  SHF.R.S32.HI R51, RZ, 0x1f, R57 ;  /* 0x0000001fff337819 */ /* 0x000fe40000011439 */
[----:B------:R-:W-:Y:S02]  /*1230*/  @!P6 LEA.HI.X R55, R44, R19, R16, 0x1, P5 ;  /* 0x000000132c37e211 */ /* 0x000fe400028f0c10 */
[----:B------:R-:W-:-:S02]  /*1240*/  CS2R R44, SRZ ;  /* 0x00000000002c7805 */ /* 0x000fc4000001ff00 */
[----:B------:R-:W-:Y:S01]  /*1250*/  ISETP.GE.U32.AND P5, PT, R57, UR14, PT ;  /* 0x0000000e39007c0c */ /* 0x000fe2000bfa6070 */
[----:B------:R-:W2:Y:S03]  /*1260*/  @P0 LDG.E R46, desc[UR10][R40.64] ;  /* 0x0000000a282e0981 */ /* 0x000ea6000c1e1900 */
[----:B------:R-:W-:Y:S01]  /*1270*/  ISETP.GE.AND.EX P5, PT, R51, UR15, PT, P5 ;  /* 0x0000000f33007c0c */ /* 0x000fe2000bfa6350 */
[----:B------:R-:W4:Y:S03]  /*1280*/  @P1 LDG.E R44, desc[UR10][R26.64] ;  /* 0x0000000a1a2c1981 */ /* 0x000f26000c1e1900 */
[----:B------:R-:W-:Y:S02]  /*1290*/  ISETP.GT.U32.OR P5, PT, R0, 0xdf, P5 ;  /* 0x000000df0000780c */ /* 0x000fe40002fa4470 */
[----:B-1----:R-:W-:Y:S01]  /*12a0*/  CS2R R42, SRZ ;  /* 0x00000000002a7805 */ /* 0x002fe2000001ff00 */
[----:B------:R-:W5:Y:S05]  /*12b0*/  @P2 LDG.E R45, desc[UR10][R24.64] ;  /* 0x0000000a182d2981 */ /* 0x000f6a000c1e1900 */
[----:B------:R-:W3:Y:S04]  /*12c0*/  @P3 LDG.E R42, desc[UR10][R22.64] ;  /* 0x0000000a162a3981 */ /* 0x000ee8000c1e1900 */
[----:B------:R0:W3:Y:S01]  /*12d0*/  @P4 LDG.E R43, desc[UR10][R20.64] ;  /* 0x0000000a142b4981 */ /* 0x0000e2000c1e1900 */
[----:B------:R-:W1:Y:S08]  /*12e0*/  @!P5 LDC.64 R16, c[0x0][0x270] ;  /* 0x00009c00ff10db82 */ /* 0x000e700000000a00 */
[----:B------:R-:W1:Y:S01]  /*12f0*/  @!P5 LDC.64 R18, c[0x0][0x220] ;  /* 0x00008800ff12db82 */ /* 0x000e620000000a00 */
[----:B0-----:R-:W-:-:S02]  /*1300*/  @!P5 MOV R20, R60 ;  /* 0x0000003c0014d202 */ /* 0x001fc40000000f00 */
[----:B------:R-:W-:Y:S01]  /*1310*/  @!P5 MOV R21, R63 ;  /* 0x0000003f0015d202 */ /* 0x000fe20000000f00 */
[----:B-1----:R-:W-:Y:S01]  /*1320*/  @!P5 IMAD R52, R51, R16, RZ ;  /* 0x000000103334d224 */ /* 0x002fe200078e02ff */
[----:B------:R-:W-:-:S03]  /*1330*/  MOV R51, RZ ;  /* 0x000000ff00337202 */ /* 0x000fc60000000f00 */
[C---:B------:R-:W-:Y:S02]  /*1340*/  @!P5 IMAD R41, R57.reuse, R17, R52 ;  /* 0x000000113929d224 */ /* 0x040fe400078e0234 */
[----:B------:R-:W-:Y:S01]  /*1350*/  @!P5 IMAD.WIDE.U32 R16, R57, R16, R20 ;  /* 0x000000103910d225 */ /* 0x000fe200078e0014 */
[----:B------:R-:W3:Y:S04]  /*1360*/  @!P6 LDG.E R51, desc[UR10][R54.64] ;  /* 0x0000000a3633e981 */ /* 0x000ee8000c1e1900 */
[----:B------:R-:W-:Y:S02]  /*1370*/  @!P5 IADD3 R17, R17, R41, RZ ;  /* 0x000000291111d210 */ /* 0x000fe40007ffe0ff */
[----:B------:R-:W-:Y:S02]  /*1380*/  @!P5 LEA R22, P6, R16, R18, 0x1 ;  /* 0x000000121016d211 */ /* 0x000fe400078c08ff */
        /* <DEDUP_REMOVED lines=14> */
[----:B------:R-:W-:-:S04]  /*1470*/  @!P6 IMAD.WIDE.U32 R20, R15, R16, R20 ;  /* 0x000000100f14e225 */ /* 0x000fc800078e0014 */
[----:B------:R-:W-:Y:S01]  /*1480*/  @!P6 IMAD.IADD R16, R21, 0x1, R17 ;  /* 0x000000011510e824 */ /* 0x000fe200078e0211 */
[----:B-1----:R-:W-:-:S04]  /*1490*/  @!P6 LEA R18, P5, R20, R18, 0x1 ;  /* 0x000000121412e211 */ /* 0x002fc800078a08ff */
[----:B------:R-:W-:-:S05]  /*14a0*/  @!P6 LEA.HI.X R19, R20, R19, R16, 0x1, P5 ;  /* 0x000000131413e211 */ /* 0x000fca00028f0c10 */
[----:B------:R0:W3:Y:S01]  /*14b0*/  @!P6 LDG.E R57, desc[UR10][R18.64] ;  /* 0x0000000a1239e981 */ /* 0x0000e2000c1e1900 */
[----:B------:R-:W-:Y:S02]  /*14c0*/  ISETP.GT.AND P5, PT, R2, 0x1e, PT ;  /* 0x0000001e0200780c */ /* 0x000fe40003fa4270 */
[----:B--2---:R-:W-:Y:S02]  /*14d0*/  PRMT R16, R46, 0x7632, R16 ;  /* 0x000076322e107816 */ /* 0x004fe40000000010 */
[----:B----4-:R-:W-:Y:S02]  /*14e0*/  PRMT R20, R44, 0x7632, R20 ;  /* 0x000076322c147816 */ /* 0x010fe40000000014 */
[----:B------:R-:W-:Y:S02]  /*14f0*/  SHF.L.U32 R17, R16, 0x10, RZ ;  /* 0x0000001010117819 */ /* 0x000fe400000006ff */
        /* <DEDUP_REMOVED lines=23> */
[----:B------:R-:W-:Y:S01]  /*1670*/  PRMT R22, R43, 0x7632, R22 ;  /* 0x000076322b167816 */ /* 0x000fe20000000016 */
[----:B------:R-:W-:Y:S01]  /*1680*/  FMUL.FTZ R19, R21, R21 ;  /* 0x0000001515137220 */ /* 0x000fe20000410000 */
[----:B------:R-:W-:-:S03]  /*1690*/  FADD.FTZ R21, R18, R21 ;  /* 0x0000001512157221 */ /* 0x000fc60000010000 */
        /* <DEDUP_REMOVED lines=23> */
[----:B------:R-:W-:-:S02]  /*1810*/  SHF.L.U32 R19, R34, 0x10, RZ ;  /* 0x0000001022137819 */ /* 0x000fc400000006ff */
        /* <DEDUP_REMOVED lines=14> */
[--C-:B------:R-:W-:Y:S01]  /*1900*/  FADD.FTZ R21, R21, R24.reuse ;  /* 0x0000001815157221 */ /* 0x100fe20000010000 */
[----:B------:R-:W-:Y:S01]  /*1910*/  IMAD.U32 R23, R22, 0x10000, RZ ;  /* 0x0001000016177824 */ /* 0x000fe200078e00ff */
[----:B------:R-:W-:-:S02]  /*1920*/  PRMT R24, R38, 0x7632, R24 ;  /* 0x0000763226187816 */ /* 0x000fc40000000018 */
        /* <DEDUP_REMOVED lines=36> */
[----:B------:R-:W-:Y:S01]  /*1b70*/  FADD.FTZ R23, R21, R24 ;  /* 0x0000001815177221 */ /* 0x000fe20000010000 */
[----:B------:R-:W-:-:S02]  /*1b80*/  IMAD.U32 R26, R25, 0x10000, RZ ;  /* 0x00010000191a7824 */ /* 0x000fc400078e00ff */
        /* <DEDUP_REMOVED lines=75> */
.L_x_2379:
[----:B------:R-:W-:Y:S05]  /*2040*/  BSYNC B0 ;  /* 0x0000000000007941 */ /* 0x000fea0003800000 */
.L_x_2378:
        /* <DEDUP_REMOVED lines=33> */
.L_x_2382:
[----:B0-----:R-:W2:Y:S04]  /*2260*/  LDG.E.STRONG.GPU R18, desc[UR10][R16.64] ;  /* 0x0000000a10127981 */ /* 0x001ea8000c1ef900 */
[----:B--2---:R-:W-:Y:S01]  /*2270*/  CCTL.IVALL ;  /* 0x00000000ff00798f */ /* 0x004fe20002000000 */
[----:B------:R-:W-:Y:S05]  /*2280*/  YIELD ;  /* 0x0000000000007946 */ /* 0x000fea0003800000 */
[----:B------:R-:W-:-:S13]  /*2290*/  ISETP.NE.AND P6, PT, R18, R25, PT ;  /* 0x000000191200720c */ /* 0x000fda0003fc5270 */
[----:B------:R-:W-:Y:S05]  /*22a0*/  @P6 BRA `(.L_x_2382) ;  /* 0xfffffffc00ec6947 */ /* 0x000fea000383ffff */
.L_x_2381:
        /* <DEDUP_REMOVED lines=11> */
.L_x_2384:
        /* <DEDUP_REMOVED lines=39> */
[----:B------:R-:W-:-:S04]  /*25d0*/  @!P6 IMAD R59, R59, R58, RZ ;  /* 0x0000003a3b3be224 */ /* 0x000fc800078e02ff */
[----:B------:R-:W-:Y:S02]  /*25e0*/  @!P6 IMAD.SHL.U32 R59, R59, 0x2, RZ ;  /* 0x000000023b3be824 */ /* 0x000fe400078e00ff */
[----:B-1----:R-:W-:Y:S02]  /*25f0*/  @!P6 IMAD R27, R25, R64, R65 ;  /* 0x00000040191be224 */ /* 0x002fe400078e0241 */
        /* <DEDUP_REMOVED lines=25> */
.L_x_2383:
        /* <DEDUP_REMOVED lines=22> */
.L_x_2386:
[----:B------:R-:W-:Y:S05]  /*28f0*/  BSYNC B0 ;  /* 0x0000000000007941 */ /* 0x000fea0003800000 */
.L_x_2385:
        /* <DEDUP_REMOVED lines=16> */
[----:B------:R-:W-:Y:S01]  /*2a00*/  VIADD R25, R18, 0x2 ;  /* 0x0000000212197836 */ /* 0x000fe20000000000 */
[----:B------:R-:W-:Y:S01]  /*2a10*/  MOV R27, UR4 ;  /* 0x00000004001b7c02 */ /* 0x000fe20008000f00 */
[----:B--2---:R-:W-:Y:S01]  /*2a20*/  @!P6 FADD.FTZ R40, R40, R16 ;  /* 0x000000102828e221 */ /* 0x004fe20000010000 */
[----:B------:R-:W-:Y:S02]  /*2a30*/  @!P6 FADD.FTZ R41, R41, R17 ;  /* 0x000000112929e221 */ /* 0x000fe40000010000 */
        /* <DEDUP_REMOVED lines=15> */
.L_x_2380:
        /* <DEDUP_REMOVED lines=21> */
[----:B------:R0:W-:Y:S01]  /*2c80*/  @!P6 STG.E.64 desc[UR10][R58.64], R16 ;  /* 0x000000103a00e986 */ /* 0x0001e2000c101b0a */
[----:B------:R-:W-:Y:S06]  /*2c90*/  BAR.SYNC.DEFER_BLOCKING 0x0 ;  /* 0x0000000000007b1d */ /* 0x000fec0000010000 */
[----:B------:R-:W2:Y:S04]  /*2ca0*/  LDG.E.U16 R25, desc[UR10][R26.64] ;  /* 0x0000000a1a197981 */ /* 0x000ea8000c1e1500 */
[----:B------:R-:W3:Y:S04]  /*2cb0*/  LDG.E.U16 R67, desc[UR10][R26.64+0x2] ;  /* 0x0000020a1a437981 */ /* 0x000ee8000c1e1500 */
[----:B------:R-:W4:Y:S04]  /*2cc0*/  LDG.E.U16 R66, desc[UR10][R64.64] ;  /* 0x0000000a40427981 */ /* 0x000f28000c1e1500 */
[----:B------:R-:W5:Y:S01]  /*2cd0*/  LDG.E.U16 R53, desc[UR10][R64.64+0x2] ;  /* 0x0000020a40357981 */ /* 0x000f62000c1e1500 */
[----:B------:R-:W-:Y:S01]  /*2ce0*/  ISETP.NE.AND P6, PT, RZ, UR12, PT ;  /* 0x0000000cff007c0c */ /* 0x000fe2000bfc5270 */
[----:B------:R-:W-:Y:S01]  /*2cf0*/  IMAD.U32 R45, R45, 0x10000, RZ ;  /* 0x000100002d2d7824 */ /* 0x000fe200078e00ff */
[----:B0-----:R-:W-:Y:S01]  /*2d00*/  SHF.L.U32 R16, R46, 0x10, RZ ;  /* 0x000000102e107819 */ /* 0x001fe200000006ff */
[----:B------:R-:W0:Y:S01]  /*2d10*/  LDS.64 R18, [UR7+0x48] ;  /* 0x00004807ff127984 */ /* 0x000e220008000a00 */
[----:B------:R-:W-:-:S02]  /*2d20*/  SHF.L.U32 R56, R56, 0x10, RZ ;  /* 0x0000001038387819 */ /* 0x000fc400000006ff */
[----:B------:R-:W-:Y:S02]  /*2d30*/  SHF.L.U32 R41, R44, 0x10, RZ ;  /* 0x000000102c297819 */ /* 0x000fe400000006ff */
[----:B------:R-:W-:Y:S02]  /*2d40*/  SHF.L.U32 R44, R55, 0x10, RZ ;  /* 0x00000010372c7819 */ /* 0x000fe400000006ff */
[----:B------:R-:W-:Y:S01]  /*2d50*/  SHF.L.U32 R54, R54, 0x10, RZ ;  /* 0x0000001036367819 */ /* 0x000fe200000006ff */
[----:B0-----:R-:W-:-:S05]  /*2d60*/  FMUL.FTZ R18, R18, UR8 ;  /* 0x0000000812127c20 */ /* 0x001fca0008410000 */
[----:B------:R-:W-:-:S13]  /*2d70*/  R2UR UR7, R18 ;  /* 0x00000000120772ca */ /* 0x000fda00000e0000 */
[----:B------:R-:W-:Y:S01]  /*2d80*/  MOV R18, UR7 ;  /* 0x0000000700127c02 */ /* 0x000fe20008000f00 */
[----:B------:R-:W-:Y:S01]  /*2d90*/  FADD.FTZ R16, R16, -UR7 ;  /* 0x8000000710107e21 */ /* 0x000fe20008010000 */
[----:B------:R-:W-:Y:S01]  /*2da0*/  FADD.FTZ R56, R56, -UR7 ;  /* 0x8000000738387e21 */ /* 0x000fe20008010000 */
[----:B------:R-:W-:Y:S01]  /*2db0*/  FADD.FTZ R41, R41, -UR7 ;  /* 0x8000000729297e21 */ /* 0x000fe20008010000 */
[----:B------:R-:W-:Y:S01]  /*2dc0*/  FADD.FTZ R44, R44, -UR7 ;  /* 0x800000072c2c7e21 */ /* 0x000fe20008010000 */
[----:B------:R-:W-:-:S04]  /*2dd0*/  FMUL.FTZ R18, R18, UR7 ;  /* 0x0000000712127c20 */ /* 0x000fc80008410000 */
[----:B------:R-:W-:-:S05]  /*2de0*/  FFMA.FTZ R18, R19, UR8, -R18 ;  /* 0x0000000813127c23 */ /* 0x000fca0008010812 */
[----:B------:R-:W-:-:S13]  /*2df0*/  FSETP.GTU.FTZ.AND P5, PT, R18, RZ, PT ;  /* 0x000000ff1200720b */ /* 0x000fda0003fbc000 */
        /* <DEDUP_REMOVED lines=9> */
[----:B------:R-:W-:Y:S01]  /*2e90*/  FMUL.FTZ R56, R56, UR8 ;  /* 0x0000000838387c20 */ /* 0x000fe20008410000 */
[----:B--2---:R-:W-:Y:S02]  /*2ea0*/  HADD2.F32 R25, -RZ, R25.H0_H0 ;  /* 0x20000019ff197230 */ /* 0x004fe40000004100 */
[----:B---3--:R-:W-:Y:S02]  /*2eb0*/  HADD2.F32 R26, -RZ, R67.H0_H0 ;  /* 0x20000043ff1a7230 */ /* 0x008fe40000004100 */
[----:B----4-:R-:W-:Y:S02]  /*2ec0*/  HADD2.F32 R40, -RZ, R66.H0_H0 ;  /* 0x20000042ff287230 */ /* 0x010fe40000004100 */
[----:B-----5:R-:W-:-:S03]  /*2ed0*/  HADD2.F32 R27, -RZ, R53.H0_H0 ;  /* 0x20000035ff1b7230 */ /* 0x020fc60000004100 */
        /* <DEDUP_REMOVED lines=13> */
.L_x_2387:
        /* <DEDUP_REMOVED lines=14> */
.L_x_2389:
[----:B------:R-:W-:Y:S05]  /*3090*/  BSYNC B0 ;  /* 0x0000000000007941 */ /* 0x000fea0003800000 */
.L_x_2388:
        /* <DEDUP_REMOVED lines=17> */
.L_x_2390:
        /* <DEDUP_REMOVED lines=14> */
.L_x_2392:
[----:B------:R-:W-:Y:S05]  /*3290*/  BSYNC B0 ;  /* 0x0000000000007941 */ /* 0x000fea0003800000 */
.L_x_2391:
[----:B------:R-:W-:Y:S01]  /*32a0*/  FMUL.FTZ R45, R45, UR8 ;  /* 0x000000082d2d7c20 */ /* 0x000fe20008410000 */
[----:B------:R-:W-:Y:S01]  /*32b0*/  FMUL.FTZ R54, R54, UR8 ;  /* 0x0000000836367c20 */ /* 0x000fe20008410000 */
[----:B------:R-:W-:Y:S01]  /*32c0*/  SHF.L.U32 R42, R42, 0x10, RZ ;  /* 0x000000102a2a7819 */ /* 0x000fe200000006ff */
[----:B------:R-:W-:Y:S01]  /*32d0*/  IMAD.U32 R43, R43, 0x10000, RZ ;  /* 0x000100002b2b7824 */ /* 0x000fe200078e00ff */
[----:B------:R-:W-:Y:S01]  /*32e0*/  SHF.L.U32 R24, R24, 0x10, RZ ;  /* 0x0000001018187819 */ /* 0x000fe200000006ff */
[----:B------:R-:W-:Y:S01]  /*32f0*/  FFMA.FTZ R45, R25, R45, R40 ;  /* 0x0000002d192d7223 */ /* 0x000fe20000010028 */
[----:B------:R-:W-:Y:S01]  /*3300*/  SHF.L.U32 R23, R23, 0x10, RZ ;  /* 0x0000001017177819 */ /* 0x000fe200000006ff */
        /* <DEDUP_REMOVED lines=12> */
.L_x_2393:
        /* <DEDUP_REMOVED lines=14> */
.L_x_2395:
[----:B------:R-:W-:Y:S05]  /*34b0*/  BSYNC B0 ;  /* 0x0000000000007941 */ /* 0x000fea0003800000 */
.L_x_2394:
        /* <DEDUP_REMOVED lines=21> */
.L_x_2396:
        /* <DEDUP_REMOVED lines=14> */
.L_x_2398:
[----:B------:R-:W-:Y:S05]  /*36f0*/  BSYNC B0 ;  /* 0x0000000000007941 */ /* 0x000fea0003800000 */
.L_x_2397:
        /* <DEDUP_REMOVED lines=14> */
.L_x_2399:
        /* <DEDUP_REMOVED lines=14> */
.L_x_2401:
[----:B------:R-:W-:Y:S05]  /*38c0*/  BSYNC B0 ;  /* 0x0000000000007941 */ /* 0x000fea0003800000 */
.L_x_2400:
        /* <DEDUP_REMOVED lines=22> */
.L_x_2402:
        /* <DEDUP_REMOVED lines=14> */
.L_x_2404:
[----:B------:R-:W-:Y:S05]  /*3b10*/  BSYNC B0 ;  /* 0x0000000000007941 */ /* 0x000fea0003800000 */
.L_x_2403:
        /* <DEDUP_REMOVED lines=22> */
.L_x_2405:
        /* <DEDUP_REMOVED lines=11> */
[----:B0123--:R-:W-:-:S04]  /*3d30*/  LEA R18, P5, R16, UR16, 0x1 ;  /* 0x0000001010127c11 */ /* 0x00ffc8000f8a08ff */
[----:B------:R-:W-:-:S05]  /*3d40*/  LEA.HI.X R19, R16, UR17, R33, 0x1, P5 ;  /* 0x0000001110137c11 */ /* 0x000fca000a8f0c21 */
[----:B------:R4:W-:Y:S04]  /*3d50*/  STG.E desc[UR10][R18.64], R21 ;  /* 0x0000001512007986 */ /* 0x0009e8000c10190a */
.L_x_2407:
[----:B------:R-:W-:Y:S05]  /*3d60*/  BSYNC B0 ;  /* 0x0000000000007941 */ /* 0x000fea0003800000 */
.L_x_2406:
        /* <DEDUP_REMOVED lines=24> */
.L_x_2408:
        /* <DEDUP_REMOVED lines=14> */
.L_x_2410:
[----:B------:R-:W-:Y:S05]  /*3fd0*/  BSYNC B0 ;  /* 0x0000000000007941 */ /* 0x000fea0003800000 */
.L_x_2409:
        /* <DEDUP_REMOVED lines=25> */
.L_x_2411:
        /* <DEDUP_REMOVED lines=14> */
.L_x_2413:
[----:B------:R-:W-:Y:S05]  /*4250*/  BSYNC B0 ;  /* 0x0000000000007941 */ /* 0x000fea0003800000 */
.L_x_2412:
        /* <DEDUP_REMOVED lines=25> */
.L_x_2414:
        /* <DEDUP_REMOVED lines=14> */
.L_x_2416:
[----:B------:R-:W-:Y:S05]  /*44d0*/  BSYNC B0 ;  /* 0x0000000000007941 */ /* 0x000fea0003800000 */
.L_x_2415:
        /* <DEDUP_REMOVED lines=25> */
.L_x_2417:
        /* <DEDUP_REMOVED lines=14> */
.L_x_2419:
[----:B------:R-:W-:Y:S05]  /*4750*/  BSYNC B0 ;  /* 0x0000000000007941 */ /* 0x000fea0003800000 */
.L_x_2418:
        /* <DEDUP_REMOVED lines=25> */
.L_x_2420:
        /* <DEDUP_REMOVED lines=14> */
.L_x_2422:
[----:B------:R-:W-:Y:S05]  /*49d0*/  BSYNC B0 ;  /* 0x0000000000007941 */ /* 0x000fea0003800000 */
.L_x_2421:
[----:B------:R-:W-:Y:S02]  /*49e0*/  SHF.L.U32 R17, R52, 0x10, RZ ;  /* 0x0000001034117819 */ /* 0x000fe400000006ff */
[----:B------:R-:W-:Y:S02]  /*49f0*/  SHF.L.U32 R16, R33, 0x10, RZ ;  /* 0x0000001021107819 */ /* 0x000fe400000006ff */
[----:B------:R-:W-:Y:S01]  /*4a00*/  ISETP.GE.U32.AND P5, PT, R20, UR14, PT ;  /* 0x0000000e14007c0c */ /* 0x000fe2000bfa6070 */
[----:B------:R-:W-:Y:S01]  /*4a10*/  FADD.FTZ R17, R17, -UR7 ;  /* 0x8000000711117e21 */ /* 0x000fe20008010000 */
[----:B---3--:R-:W-:Y:S01]  /*4a20*/  SHF.R.S32.HI R31, RZ, 0x1f, R20 ;  /* 0x0000001fff1f7819 */ /* 0x008fe20000011414 */
[----:B------:R-:W-:Y:S01]  /*4a30*/  FADD.FTZ R16, R16, -UR7 ;  /* 0x8000000710107e21 */ /* 0x000fe20008010000 */
[----:B------:R-:W-:Y:S01]  /*4a40*/  PRMT R32, R29, 0x7632, R32 ;  /* 0x000076321d207816 */ /* 0x000fe20000000020 */
[----:B------:R-:W-:Y:S01]  /*4a50*/  FMUL.FTZ R17, R17, UR8 ;  /* 0x0000000811117c20 */ /* 0x000fe20008410000 */
[----:B------:R-:W-:Y:S01]  /*4a60*/  ISETP.GE.AND.EX P5, PT, R31, UR15, PT, P5 ;  /* 0x0000000f1f007c0c */ /* 0x000fe2000bfa6350 */
[----:B------:R-:W-:Y:S01]  /*4a70*/  FMUL.FTZ R16, R16, UR8 ;  /* 0x0000000810107c20 */ /* 0x000fe20008410000 */
[----:B----4-:R-:W-:Y:S01]  /*4a80*/  SHF.R.S32.HI R21, RZ, 0x1f, R12 ;  /* 0x0000001fff157819 */ /* 0x010fe2000001140c */
        /* <DEDUP_REMOVED lines=14> */
.L_x_2423:
        /* <DEDUP_REMOVED lines=14> */
.L_x_2425:
[----:B------:R-:W-:Y:S05]  /*4c50*/  BSYNC B0 ;  /* 0x0000000000007941 */ /* 0x000fea0003800000 */
.L_x_2424:
        /* <DEDUP_REMOVED lines=24> */
.L_x_2426:
        /* <DEDUP_REMOVED lines=11> */
[----:B012---:R-:W-:-:S04]  /*4e90*/  LEA R18, P5, R16, UR16, 0x1 ;  /* 0x0000001010127c11 */ /* 0x007fc8000f8a08ff */
[----:B------:R-:W-:-:S05]  /*4ea0*/  LEA.HI.X R19, R16, UR17, R21, 0x1, P5 ;  /* 0x0000001110137c11 */ /* 0x000fca000a8f0c15 */
[----:B------:R3:W-:Y:S04]  /*4eb0*/  STG.E desc[UR10][R18.64], R23 ;  /* 0x0000001712007986 */ /* 0x0007e8000c10190a */
.L_x_2428:
[----:B------:R-:W-:Y:S05]  /*4ec0*/  BSYNC B0 ;  /* 0x0000000000007941 */ /* 0x000fea0003800000 */
.L_x_2427:
        /* <DEDUP_REMOVED lines=24> */
.L_x_2429:
        /* <DEDUP_REMOVED lines=14> */
.L_x_2431:
[----:B------:R-:W-:Y:S05]  /*5130*/  BSYNC B0 ;  /* 0x0000000000007941 */ /* 0x000fea0003800000 */
.L_x_2430:
        /* <DEDUP_REMOVED lines=22> */
.L_x_2432:
        /* <DEDUP_REMOVED lines=13> */
.L_x_2434:
[----:B------:R-:W-:Y:S05]  /*5370*/  BSYNC B0 ;  /* 0x0000000000007941 */ /* 0x000fea0003800000 */
.L_x_2433:
[----:B------:R-:W-:Y:S01]  /*5380*/  ULDC UR7, c[0x0][0x10] ;  /* 0x0000040000077ab9 */ /* 0x000fe20000000800 */
[----:B------:R-:W-:Y:S02]  /*5390*/  UIADD3 UR4, UR4, 0x1, URZ ;  /* 0x0000000104047890 */ /* 0x000fe4000fffe03f */
[----:B------:R-:W-:-:S04]  /*53a0*/  UIADD3 UR6, UR7, UR6, URZ ;  /* 0x0000000607067290 */ /* 0x000fc8000fffe03f */
[----:B------:R-:W-:-:S06]  /*53b0*/  UISETP.GE.AND UP0, UPT, UR6, UR5, UPT ;  /* 0x000000050600728c */ /* 0x000fcc000bf06270 */
[----:B------:R-:W-:-:S13]  /*53c0*/  PLOP3.LUT P5, PT, PT, PT, UP0, 0x80, 0x0 ;  /* 0x000000000000781c */ /* 0x000fda0003faf008 */
[----:B------:R-:W-:Y:S05]  /*53d0*/  @!P5 BRA `(.L_x_2435) ;  /* 0xffffffac00e8d947 */ /* 0x000fea000383ffff */
[----:B------:R-:W-:Y:S05]  /*53e0*/  EXIT ;  /* 0x000000000000794d */ /* 0x000fea0003800000 */
.L_x_2436:
        /* <DEDUP_REMOVED lines=9> */
.L_x_3325:


//--------------------- .text._Z35group_norm_nhwc_fwd_one_pass_kernelI11Fp16IOFp32WLi64ELi14ELi224EEv26Group_norm_nhwc_fwd_params --------------------------
	.section	.text._Z35group_norm_nhwc_fwd_one_pass_kernelI11Fp16IOFp32WLi64ELi14ELi224EEv26Group_norm_nhwc_fwd_params,"ax",@progbits
	.align	128
        .global         _Z35group_norm_nhwc_fwd_one_pass_kernelI11Fp16IOFp32WLi64ELi14ELi224EEv26Group_norm_nhwc_fwd_params
        .type           _Z35group_norm_nhwc_fwd_one_pass_kernelI11Fp16IOFp32WLi64ELi14ELi224EEv26Group_norm_nhwc_fwd_params,@function
        .size           _Z35group_norm_nhwc_fwd_one_pass_kernelI11Fp16IOFp32WLi64ELi14ELi224EEv26Group_norm_nhwc_fwd_params,(.L_x_3326 - _Z35group_norm_nhwc_fwd_one_pass_kernelI11Fp16IOFp32WLi64ELi14ELi224EEv26Group_norm_nhwc_fwd_params)
        .other          _Z35group_norm_nhwc_fwd_one_pass_kernelI11Fp16IOFp32WLi64ELi14ELi224EEv26Group_norm_nhwc_fwd_params,@"STO_CUDA_ENTRY STV_DEFAULT"
_Z35group_norm_nhwc_fwd_one_pass_kernelI11Fp16IOFp32WLi64ELi14ELi224EEv26Group_norm_nhwc_fwd_params:
.text._Z35group_norm_nhwc_fwd_one_pass_kernelI11Fp16IOFp32WLi64ELi14ELi224EEv26Group_norm_nhwc_fwd_params:
        /* <DEDUP_REMOVED lines=33> */
.L_x_2455:
        /* <DEDUP_REMOVED lines=70> */
[----:B------:R-:W-:Y:S01]  /*0670*/  ISETP.NE.AND P2, PT, R0, RZ, PT ;  /* 0x000000ff0000720c */ /* 0x000fe20003f45270 */
[----:B--2---:R-:W-:-:S02]  /*0680*/  HADD2.F32 R9, -RZ, R22.H1_H1 ;  /* 0x30000016ff097230 */ /* 0x004fc40000004100 */
[----:B------:R-:W-:Y:S02]  /*0690*/  HADD2.F32 R8, -RZ, R22.H0_H0 ;  /* 0x20000016ff087230 */ /* 0x000fe40000004100 */
[--C-:B---3--:R-:W-:Y:S02]  /*06a0*/  HADD2.F32 R13, -RZ, R24.reuse.H1_H1 ;  /* 0x30000018ff0d7230 */ /* 0x108fe40000004100 */
[----:B------:R-:W-:Y:S01]  /*06b0*/  FMUL.FTZ R11, R9, R9 ;  /* 0x00000009090b7220 */ /* 0x000fe20000410000 */
[----:B------:R-:W-:Y:S02]  /*06c0*/  HADD2.F32 R10, -RZ, R24.H0_H0 ;  /* 0x20000018ff0a7230 */ /* 0x000fe40000004100 */
[C---:B------:R-:W-:Y:S01]  /*06d0*/  FADD.FTZ R9, R8.reuse, R9 ;  /* 0x0000000908097221 */ /* 0x040fe20000010000 */
[----:B------:R-:W-:Y:S01]  /*06e0*/  FMUL.FTZ R15, R13, R13 ;  /* 0x0000000d0d0f7220 */ /* 0x000fe20000410000 */
[----:B------:R-:W-:Y:S01]  /*06f0*/  FFMA.FTZ R11, R8, R8, R11 ;  /* 0x00000008080b7223 */ /* 0x000fe2000001000b */
[C---:B------:R-:W-:Y:S01]  /*0700*/  FADD.FTZ R8, R10.reuse, R13 ;  /* 0x0000000d0a087221 */ /* 0x040fe20000010000 */
[----:B------:R-:W-:Y:S01]  /*0710*/  FADD.FTZ R9, RZ, R9 ;  /* 0x00000009ff097221 */ /* 0x000fe20000010000 */
[----:B------:R-:W-:Y:S01]  /*0720*/  FFMA.FTZ R10, R10, R10, R15 ;  /* 0x0000000a0a0a7223 */ /* 0x000fe2000001000f */
[----:B------:R-:W-:-:S02]  /*0730*/  FADD.FTZ R11, RZ, R11 ;  /* 0x0000000bff0b7221 */ /* 0x000fc40000010000 */
[----:B------:R-:W-:Y:S02]  /*0740*/  FADD.FTZ R8, R9, R8 ;  /* 0x0000000809087221 */ /* 0x000fe40000010000 */
[----:B------:R-:W-:-:S03]  /*0750*/  FADD.FTZ R10, R11, R10 ;  /* 0x0000000a0b0a7221 */ /* 0x000fc60000010000 */
        /* <DEDUP_REMOVED lines=47> */
.L_x_2438:
[----:B------:R-:W-:Y:S05]  /*0a50*/  BSYNC B0 ;  /* 0x0000000000007941 */ /* 0x000fea0003800000 */
.L_x_2437:
        /* <DEDUP_REMOVED lines=28> */
.L_x_2441:
[----:B-1----:R-:W2:Y:S04]  /*0c20*/  LDG.E.STRONG.GPU R8, desc[UR8][R6.64] ;  /* 0x0000000806087981 */ /* 0x002ea8000c1ef900 */
[----:B--2---:R-:W-:Y:S01]  /*0c30*/  CCTL.IVALL ;  /* 0x00000000ff00798f */ /* 0x004fe20002000000 */
[----:B------:R-:W-:Y:S05]  /*0c40*/  YIELD ;  /* 0x0000000000007946 */ /* 0x000fea0003800000 */
[----:B------:R-:W-:-:S13]  /*0c50*/  ISETP.NE.AND P0, PT, R8, R13, PT ;  /* 0x0000000d0800720c */ /* 0x000fda0003f05270 */
[----:B------:R-:W-:Y:S05]  /*0c60*/  @P0 BRA `(.L_x_2441) ;  /* 0xfffffffc00ec0947 */ /* 0x000fea000383ffff */
.L_x_2440:
        /* <DEDUP_REMOVED lines=17> */
.L_x_2445:
        /* <DEDUP_REMOVED lines=115> */
.L_x_2444:
        /* <DEDUP_REMOVED lines=61> */
.L_x_2446:
[----:B------:R-:W-:-:S13]  /*1880*/  ISETP.NE.OR P0, PT, R11, RZ, P0 ;  /* 0x000000ff0b00720c */ /* 0x000fda0000705670 */
[----:B------:R-:W-:Y:S05]  /*1890*/  @!P0 BRA `(.L_x_2442) ;  /* 0x00000000007c8947 */ /* 0x000fea0003800000 */
.L_x_2443:
        /* <DEDUP_REMOVED lines=31> */
.L_x_2442:
        /* <DEDUP_REMOVED lines=11> */
.L_x_2448:
[----:B------:R-:W-:Y:S05]  /*1b40*/  BSYNC B0 ;  /* 0x0000000000007941 */ /* 0x000fea0003800000 */
.L_x_2447:
        /* <DEDUP_REMOVED lines=16> */
.L_x_2439:
        /* <DEDUP_REMOVED lines=23> */
[--C-:B------:R-:W-:Y:S01]  /*1dc0*/  HADD2.F32 R7, -RZ, R22.reuse.H0_H0 ;  /* 0x20000016ff077230 */ /* 0x100fe20000004100 */
[----:B------:R-:W-:Y:S01]  /*1dd0*/  IADD3 R10, R3, 0x20, RZ ;  /* 0x00000020030a7810 */ /* 0x000fe20007ffe0ff */
[----:B------:R-:W1:Y:S01]  /*1de0*/  LDS.64 R12, [UR5+0x48] ;  /* 0x00004805ff0c7984 */ /* 0x000e620008000a00 */
[----:B------:R-:W-:-:S02]  /*1df0*/  HADD2.F32 R11, -RZ, R22.H1_H1 ;  /* 0x30000016ff0b7230 */ /* 0x000fc40000004100 */
[--C-:B------:R-:W-:Y:S02]  /*1e00*/  HADD2.F32 R15, -RZ, R24.reuse.H0_H0 ;  /* 0x20000018ff0f7230 */ /* 0x100fe40000004100 */
[----:B0-----:R-:W-:Y:S02]  /*1e10*/  HADD2.F32 R21, -RZ, R24.H1_H1 ;  /* 0x30000018ff157230 */ /* 0x001fe40000004100 */
[----:B-1----:R-:W-:-:S04]  /*1e20*/  FMUL.FTZ R12, R12, UR6 ;  /* 0x000000060c0c7c20 */ /* 0x002fc80008410000 */
[----:B------:R-:W-:Y:S01]  /*1e30*/  FMUL.FTZ R14, R12, R12 ;  /* 0x0000000c0c0e7220 */ /* 0x000fe20000410000 */
[--C-:B------:R-:W-:Y:S01]  /*1e40*/  FADD.FTZ R7, R7, -R12.reuse ;  /* 0x8000000c07077221 */ /* 0x100fe20000010000 */
[--C-:B------:R-:W-:Y:S01]  /*1e50*/  FADD.FTZ R11, R11, -R12.reuse ;  /* 0x8000000c0b0b7221 */ /* 0x100fe20000010000 */
[----:B------:R-:W-:Y:S01]  /*1e60*/  FADD.FTZ R15, R15, -R12 ;  /* 0x8000000c0f0f7221 */ /* 0x000fe20000010000 */
[----:B------:R-:W-:Y:S01]  /*1e70*/  FFMA.FTZ R13, R13, UR6, -R14 ;  /* 0x000000060d0d7c23 */ /* 0x000fe2000801080e */
[----:B------:R-:W-:-:S04]  /*1e80*/  FADD.FTZ R21, R21, -R12 ;  /* 0x8000000c15157221 */ /* 0x000fc80000010000 */
        /* <DEDUP_REMOVED lines=24> */
.L_x_2449:
[----:B------:R-:W-:Y:S04]  /*2010*/  BSSY B0, `(.L_x_2450) ;  /* 0x000000f000007945 */ /* 0x000fe80003800000 */
[----:B------:R-:W-:Y:S05]  /*2020*/  @!P1 BRA `(.L_x_2451) ;  /* 0x0000000000349947 */ /* 0x000fea0003800000 */
[----:B------:R-:W-:Y:S01]  /*2030*/  SHF.R.S32.HI R6, RZ, 0x1f, R3 ;  /* 0x0000001fff067819 */ /* 0x000fe20000011403 */
[----:B------:R-:W-:Y:S01]  /*2040*/  ULDC.64 UR12, c[0x0][0x270] ;  /* 0x00009c00000c7ab9 */ /* 0x000fe20000000a00 */
[----:B------:R-:W-:Y:S02]  /*2050*/  MOV R4, R26 ;  /* 0x0000001a00047202 */ /* 0x000fe40000000f00 */
[----:B------:R-:W-:Y:S01]  /*2060*/  MOV R5, R29 ;  /* 0x0000001d00057202 */ /* 0x000fe20000000f00 */
[----:B------:R-:W-:Y:S01]  /*2070*/  IMAD R6, R6, UR12, RZ ;  /* 0x0000000c06067c24 */ /* 0x000fe2000f8e02ff */
[----:B------:R-:W-:Y:S01]  /*2080*/  F2FP.F16.F32.PACK_AB R9, R9, R12 ;  /* 0x0000000c0909723e */ /* 0x000fe200000000ff */
[----:B------:R-:W-:-:S04]  /*2090*/  IMAD.WIDE.U32 R4, R3, UR12, R4 ;  /* 0x0000000c03047c25 */ /* 0x000fc8000f8e0004 */
[----:B------:R-:W-:Y:S01]  /*20a0*/  IMAD R7, R3, UR13, R6 ;  /* 0x0000000d03077c24 */ /* 0x000fe2000f8e0206 */
[----:B------:R-:W-:Y:S02]  /*20b0*/  ULDC.64 UR12, c[0x0][0x210] ;  /* 0x00008400000c7ab9 */ /* 0x000fe40000000a00 */
[----:B------:R-:W-:Y:S02]  /*20c0*/  LEA R6, P2, R4, UR12, 0x1 ;  /* 0x0000000c04067c11 */ /* 0x000fe4000f8408ff */
[----:B------:R-:W-:-:S04]  /*20d0*/  IADD3 R7, R5, R7, RZ ;  /* 0x0000000705077210 */ /* 0x000fc80007ffe0ff */
[----:B------:R-:W-:-:S05]  /*20e0*/  LEA.HI.X R7, R4, UR13, R7, 0x1, P2 ;  /* 0x0000000d04077c11 */ /* 0x000fca00090f0c07 */
[----:B------:R0:W-:Y:S02]  /*20f0*/  STG.E desc[UR8][R6.64], R9 ;  /* 0x0000000906007986 */ /* 0x0001e4000c101908 */
.L_x_2451:
[----:B------:R-:W-:Y:S05]  /*2100*/  BSYNC B0 ;  /* 0x0000000000007941 */ /* 0x000fea0003800000 */
.L_x_2450:
        /* <DEDUP_REMOVED lines=11> */
.L_x_2452:
        /* <DEDUP_REMOVED lines=11> */
[----:B------:R-:W-:Y:S01]  /*2270*/  F2FP.F16.F32.PACK_AB R11, R11, R8 ;  /* 0x000000080b0b723e */ /* 0x000fe200000000ff */
[C---:B------:R-:W-:Y:S02]  /*2280*/  IMAD R7, R10.reuse, UR13, R7 ;  /* 0x0000000d0a077c24 */ /* 0x040fe4000f8e0207 */
[----:B------:R-:W-:Y:S01]  /*2290*/  IMAD.WIDE.U32 R4, R10, UR12, R4 ;  /* 0x0000000c0a047c25 */ /* 0x000fe2000f8e0004 */
[----:B------:R-:W-:Y:S02]  /*22a0*/  ULDC.64 UR12, c[0x0][0x210] ;  /* 0x00008400000c7ab9 */ /* 0x000fe40000000a00 */
[----:B------:R-:W-:-:S02]  /*22b0*/  LEA R6, P0, R4, UR12, 0x1 ;  /* 0x0000000c04067c11 */ /* 0x000fc4000f8008ff */
[----:B------:R-:W-:-:S04]  /*22c0*/  IADD3 R7, R5, R7, RZ ;  /* 0x0000000705077210 */ /* 0x000fc80007ffe0ff */
[----:B------:R-:W-:-:S05]  /*22d0*/  LEA.HI.X R7, R4, UR13, R7, 0x1, P0 ;  /* 0x0000000d04077c11 */ /* 0x000fca00080f0c07 */
[----:B------:R0:W-:Y:S02]  /*22e0*/  STG.E desc[UR8][R6.64], R11 ;  /* 0x0000000b06007986 */ /* 0x0001e4000c101908 */
.L_x_2454:
[----:B------:R-:W-:Y:S05]  /*22f0*/  BSYNC B0 ;  /* 0x0000000000007941 */ /* 0x000fea0003800000 */
.L_x_2453:
[----:B------:R-:W1:Y:S01]  /*2300*/  LDC R5, c[0x0][0x10] ;  /* 0x00000400ff057b82 */ /* 0x000e620000000800 */
[----:B------:R-:W-:Y:S02]  /*2310*/  IADD3 R17, R17, 0x1, RZ ;  /* 0x0000000111117810 */ /* 0x000fe40007ffe0ff */
[----:B-1----:R-:W-:-:S04]  /*2320*/  IADD3 R16, R5, R16, RZ ;  /* 0x0000001005107210 */ /* 0x002fc80007ffe0ff */
[----:B------:R-:W-:-:S13]  /*2330*/  ISETP.GE.AND P0, PT, R16, UR4, PT ;  /* 0x0000000410007c0c */ /* 0x000fda000bf06270 */
[----:B------:R-:W-:Y:S05]  /*2340*/  @!P0 BRA `(.L_x_2455) ;  /* 0xffffffdc00b08947 */ /* 0x000fea000383ffff */
[----:B------:R-:W-:Y:S05]  /*2350*/  EXIT ;  /* 0x000000000000794d */ /* 0x000fea0003800000 */
.L_x_2456:
        /* <DEDUP_REMOVED lines=10> */
.L_x_3326:


//--------------------- .text._Z35group_norm_nhwc_fwd_one_pass_kernelI11Fp16IOFp32WLi128ELi14ELi224EEv26Group_norm_nhwc_fwd_params --------------------------
	.section	.text._Z35group_norm_nhwc_fwd_one_pass_kernelI11Fp16IOFp32WLi128ELi14ELi224EEv26Group_norm_nhwc_fwd_params,"ax",@progbits
	.align	128
        .global         _Z35group_norm_nhwc_fwd_one_pass_kernelI11Fp16IOFp32WLi128ELi14ELi224EEv26Group_norm_nhwc_fwd_params
        .type           _Z35group_norm_nhwc_fwd_one_pass_kernelI11Fp16IOFp32WLi128ELi14ELi224EEv26Group_norm_nhwc_fwd_params,@function
        .size           _Z35group_norm_nhwc_fwd_one_pass_kernelI11Fp16IOFp32WLi128ELi14ELi224EEv26Group_norm_nhwc_fwd_params,(.L_x_3327 - _Z35group_norm_nhwc_fwd_one_pass_kernelI11Fp16IOFp32WLi128ELi14ELi224EEv26Group_norm_nhwc_fwd_params)
        .other          _Z35group_norm_nhwc_fwd_one_pass_kernelI11Fp16IOFp32WLi128ELi14ELi224EEv26Group_norm_nhwc_fwd_params,@"STO_CUDA_ENTRY STV_DEFAULT"
_Z35group_norm_nhwc_fwd_one_pass_kernelI11Fp16IOFp32WLi128ELi14ELi224EEv26Group_norm_nhwc_fwd_params:
.text._Z35group_norm_nhwc_fwd_one_pass_kernelI11Fp16IOFp32WLi128ELi14ELi224EEv26Group_norm_nhwc_fwd_params:
        /* <DEDUP_REMOVED lines=10> */
[----:B------:R-:W1:Y:S01]  /*00a0*/  S2R R20, SR_LANEID ;  /* 0x0000000000147919 */ /* 0x000e620000000000 */
[----:B------:R-:W-:Y:S01]  /*00b0*/  SHF.R.S32.HI R0, RZ, 0x1f, R21 ;  /* 0x0000001fff007819 */ /* 0x000fe20000011415 */
[----:B------:R-:W-:Y:S01]  /*00c0*/  ULDC.64 UR8, c[0x0][0x278] ;  /* 0x00009e0000087ab9 */ /* 0x000fe20000000a00 */
[----:B------:R-:W-:Y:S01]  /*00d0*/  UMOV UR5, 0x400 ;  /* 0x0000040000057882 */ /* 0x000fe20000000000 */
[-C--:B------:R-:W-:Y:S01]  /*00e0*/  IADD3 R2, -R3, R21.reuse, RZ ;  /* 0x0000001503027210 */ /* 0x080fe20007ffe1ff */
[----:B------:R-:W-:Y:S01]  /*00f0*/  HFMA2.MMA R16, -RZ, RZ, 0, 0 ;  /* 0x00000000ff107435 */ /* 0x000fe200000001ff */
[----:B------:R-:W0:Y:S01]  /*0100*/  LDC R17, c[0x0][0x294] ;  /* 0x0000a500ff117b82 */ /* 0x000e220000000800 */
[----:B------:R-:W-:Y:S01]  /*0110*/  LEA.HI R0, R0, R21, RZ, 0x5 ;  /* 0x0000001500007211 */ /* 0x000fe200078f28ff */
[----:B------:R-:W-:Y:S01]  /*0120*/  ULDC.U8 UR10, c[0x0][0x28c] ;  /* 0x0000a300000a7ab9 */ /* 0x000fe20000000000 */
[----:B------:R-:W-:-:S02]  /*0130*/  LEA.HI R2, R2, R3, RZ, 0x1f ;  /* 0x0000000302027211 */ /* 0x000fc400078ff8ff */
[----:B------:R-:W-:Y:S02]  /*0140*/  SHF.R.S32.HI R0, RZ, 0x5, R0 ;  /* 0x00000005ff007819 */ /* 0x000fe40000011400 */
[----:B------:R-:W-:Y:S01]  /*0150*/  SHF.R.U32.HI R2, RZ, 0x2, R2 ;  /* 0x00000002ff027819 */ /* 0x000fe20000011602 */
[----:B------:R-:W2:Y:S04]  /*0160*/  S2UR UR6, SR_CgaCtaId ;  /* 0x00000000000679c3 */ /* 0x000ea80000008800 */
[----:B------:R-:W-:-:S05]  /*0170*/  IMAD R23, R2, -0x7, R21 ;  /* 0xfffffff902177824 */ /* 0x000fca00078e0215 */
[----:B------:R-:W-:Y:S01]  /*0180*/  SHF.L.U32 R23, R23, 0x1, RZ ;  /* 0x0000000117177819 */ /* 0x000fe200000006ff */
[----:B0-----:R-:W-:-:S05]  /*0190*/  IMAD R17, R17, UR7, R2 ;  /* 0x0000000711117c24 */ /* 0x001fca000f8e0202 */
[C---:B------:R-:W-:Y:S02]  /*01a0*/  ISETP.GE.U32.AND P0, PT, R17.reuse, UR8, PT ;  /* 0x0000000811007c0c */ /* 0x040fe4000bf06070 */
[----:B------:R-:W-:Y:S01]  /*01b0*/  SHF.R.S32.HI R3, RZ, 0x1f, R17 ;  /* 0x0000001fff037819 */ /* 0x000fe20000011411 */
[----:B--2---:R-:W-:Y:S01]  /*01c0*/  ULEA UR5, UR6, UR5, 0x18 ;  /* 0x0000000506057291 */ /* 0x004fe2000f8ec03f */
[----:B------:R-:W-:Y:S02]  /*01d0*/  IADD3 R7, R17, 0x20, RZ ;  /* 0x0000002011077810 */ /* 0x000fe40007ffe0ff */
[----:B------:R-:W-:Y:S01]  /*01e0*/  ISETP.GE.AND.EX P0, PT, R3, UR9, PT, P0 ;  /* 0x0000000903007c0c */ /* 0x000fe2000bf06300 */
[----:B------:R-:W-:Y:S02]  /*01f0*/  ULDC.64 UR8, c[0x0][0x208] ;  /* 0x0000820000087ab9 */ /* 0x000fe40000000a00 */
[----:B------:R-:W-:Y:S02]  /*0200*/  LEA R6, R0, UR5, 0x3 ;  /* 0x0000000500067c11 */ /* 0x000fe4000f8e18ff */
[----:B-1----:R-:W-:-:S13]  /*0210*/  ISETP.LT.U32.AND P0, PT, R21, 0xe0, !P0 ;  /* 0x000000e01500780c */ /* 0x002fda0004701070 */
.L_x_2478:
[----:B0-----:R-:W0:Y:S01]  /*0220*/  LDC R5, c[0x0][0x288] ;  /* 0x0000a200ff057b82 */ /* 0x001e220000000800 */
[----:B------:R-:W-:Y:S01]  /*0230*/  ULDC.64 UR14, c[0x0][0x278] ;  /* 0x00009e00000e7ab9 */ /* 0x000fe20000000a00 */
[----:B------:R-:W-:Y:S01]  /*0240*/  ULDC.64 UR12, c[0x0][0x280] ;  /* 0x0000a000000c7ab9 */ /* 0x000fe20000000a00 */
        /* <DEDUP_REMOVED lines=25> */
[----:B------:R-:W-:Y:S02]  /*03e0*/  SHF.R.S32.HI R3, RZ, 0x1f, R23 ;  /* 0x0000001fff037819 */ /* 0x000fe40000011417 */
[----:B------:R-:W-:Y:S02]  /*03f0*/  @!P3 IADD3 R9, -R9, RZ, RZ ;  /* 0x000000ff0909b210 */ /* 0x000fe40007ffe1ff */
[----:B------:R-:W-:-:S02]  /*0400*/  @!P2 LOP3.LUT R9, RZ, R5, RZ, 0x33, !PT ;  /* 0x00000005ff09a212 */ /* 0x000fc400078e33ff */
[----:B------:R-:W-:Y:S02]  /*0410*/  ISETP.GE.AND.EX P1, PT, R4, UR15, PT, P1 ;  /* 0x0000000f04007c0c */ /* 0x000fe4000bf26310 */
[----:B------:R-:W-:Y:S02]  /*0420*/  IADD3 R24, -R9, RZ, RZ ;  /* 0x000000ff09187210 */ /* 0x000fe40007ffe1ff */
[----:B------:R-:W-:Y:S02]  /*0430*/  SHF.R.S32.HI R0, RZ, 0x1f, R9 ;  /* 0x0000001fff007819 */ /* 0x000fe40000011409 */
[----:B------:R-:W-:Y:S01]  /*0440*/  ISETP.LT.U32.AND P1, PT, R21, 0xe0, !P1 ;  /* 0x000000e01500780c */ /* 0x000fe20004f21070 */
[----:B------:R-:W-:Y:S01]  /*0450*/  IMAD R24, R5, R24, R22 ;  /* 0x0000001805187224 */ /* 0x000fe200078e0216 */
[----:B------:R-:W-:Y:S01]  /*0460*/  SHF.R.S32.HI R5, RZ, 0x1f, R17 ;  /* 0x0000001fff057819 */ /* 0x000fe20000011411 */
[----:B------:R-:W-:Y:S01]  /*0470*/  IMAD R8, R0, UR12, RZ ;  /* 0x0000000c00087c24 */ /* 0x000fe2000f8e02ff */
[----:B------:R-:W-:Y:S01]  /*0480*/  IADD3 R0, R17, 0x40, RZ ;  /* 0x0000004011007810 */ /* 0x000fe20007ffe0ff */
[----:B------:R-:W-:-:S02]  /*0490*/  IMAD R24, R24, 0xe, RZ ;  /* 0x0000000e18187824 */ /* 0x000fc400078e02ff */
[----:B------:R-:W-:Y:S01]  /*04a0*/  IMAD R29, R9, UR13, R8 ;  /* 0x0000000d091d7c24 */ /* 0x000fe2000f8e0208 */
[----:B------:R-:W-:Y:S01]  /*04b0*/  SHF.R.S32.HI R12, RZ, 0x1f, R0 ;  /* 0x0000001fff0c7819 */ /* 0x000fe20000011400 */
[----:B0-----:R-:W-:Y:S01]  /*04c0*/  @P0 IMAD R14, R5, R10, RZ ;  /* 0x0000000a050e0224 */ /* 0x001fe200078e02ff */
[----:B------:R-:W-:-:S03]  /*04d0*/  IADD3 R26, P2, R23, R24, RZ ;  /* 0x00000018171a7210 */ /* 0x000fc60007f5e0ff */
[----:B------:R-:W-:Y:S01]  /*04e0*/  @P0 IMAD R13, R17, R11, R14 ;  /* 0x0000000b110d0224 */ /* 0x000fe200078e020e */
[----:B------:R-:W-:Y:S02]  /*04f0*/  LEA.HI.X.SX32 R27, R24, R3, 0x1, P2 ;  /* 0x00000003181b7211 */ /* 0x000fe400010f0eff */
[----:B------:R-:W0:Y:S01]  /*0500*/  @P0 LDC.64 R2, c[0x0][0x220] ;  /* 0x00008800ff020b82 */ /* 0x000e220000000a00 */
[----:B------:R-:W-:Y:S01]  /*0510*/  ISETP.GE.U32.AND P2, PT, R0, UR14, PT ;  /* 0x0000000e00007c0c */ /* 0x000fe2000bf46070 */
[----:B------:R-:W-:-:S03]  /*0520*/  IMAD.WIDE.U32 R26, R9, UR12, R26 ;  /* 0x0000000c091a7c25 */ /* 0x000fc6000f8e001a */
[----:B------:R-:W-:Y:S02]  /*0530*/  ISETP.GE.AND.EX P2, PT, R12, UR15, PT, P2 ;  /* 0x0000000f0c007c0c */ /* 0x000fe4000bf46320 */
[----:B------:R-:W-:Y:S01]  /*0540*/  IADD3 R29, R27, R29, RZ ;  /* 0x0000001d1b1d7210 */ /* 0x000fe20007ffe0ff */
[----:B------:R-:W1:Y:S01]  /*0550*/  @P1 LDC.64 R8, c[0x0][0x270] ;  /* 0x00009c00ff081b82 */ /* 0x000e620000000a00 */
[----:B------:R-:W-:Y:S02]  /*0560*/  @P0 MOV R28, R26 ;  /* 0x0000001a001c0202 */ /* 0x000fe40000000f00 */
[----:B------:R-:W-:-:S03]  /*0570*/  ISETP.GT.U32.OR P2, PT, R21, 0xdf, P2 ;  /* 0x000000df1500780c */ /* 0x000fc60001744470 */
[----:B------:R-:W-:Y:S02]  /*0580*/  @P0 IMAD.WIDE.U32 R18, R17, R10, R28 ;  /* 0x0000000a11120225 */ /* 0x000fe400078e001c */
[----:B------:R-:W2:Y:S03]  /*0590*/  @P1 LDC.64 R10, c[0x0][0x220] ;  /* 0x00008800ff0a1b82 */ /* 0x000ea60000000a00 */
[----:B------:R-:W-:Y:S02]  /*05a0*/  @P0 IADD3 R13, R19, R13, RZ ;  /* 0x0000000d130d0210 */ /* 0x000fe40007ffe0ff */
[----:B------:R-:W-:Y:S02]  /*05b0*/  @P1 MOV R19, R29 ;  /* 0x0000001d00131202 */ /* 0x000fe40000000f00 */
[----:B0-----:R-:W-:-:S04]  /*05c0*/  @P0 LEA R14, P3, R18, R2, 0x1 ;  /* 0x00000002120e0211 */ /* 0x001fc800078608ff */
[----:B------:R-:W-:Y:S02]  /*05d0*/  @P0 LEA.HI.X R15, R18, R3, R13, 0x1, P3 ;  /* 0x00000003120f0211 */ /* 0x000fe400018f0c0d */
[----:B------:R-:W0:Y:S01]  /*05e0*/  @!P2 LDC.64 R2, c[0x0][0x270] ;  /* 0x00009c00ff02ab82 */ /* 0x000e220000000a00 */
[----:B------:R-:W-:Y:S01]  /*05f0*/  @P1 MOV R18, R26 ;  /* 0x0000001a00121202 */ /* 0x000fe20000000f00 */
[----:B-1----:R-:W-:-:S04]  /*0600*/  @P1 IMAD R4, R4, R8, RZ ;  /* 0x0000000804041224 */ /* 0x002fc800078e02ff */
[----:B------:R-:W-:-:S04]  /*0610*/  @P1 IMAD.WIDE.U32 R18, R7, R8, R18 ;  /* 0x0000000807121225 */ /* 0x000fc800078e0012 */
[----:B------:R-:W-:Y:S01]  /*0620*/  @P1 IMAD R4, R7, R9, R4 ;  /* 0x0000000907041224 */ /* 0x000fe200078e0204 */
[----:B--2---:R-:W-:Y:S01]  /*0630*/  @P1 LEA R10, P3, R18, R10, 0x1 ;  /* 0x0000000a120a1211 */ /* 0x004fe200078608ff */
[----:B------:R-:W1:Y:S03]  /*0640*/  @!P2 LDC.64 R8, c[0x0][0x220] ;  /* 0x00008800ff08ab82 */ /* 0x000e660000000a00 */
[----:B------:R-:W-:-:S04]  /*0650*/  @P1 IADD3 R4, R19, R4, RZ ;  /* 0x0000000413041210 */ /* 0x000fc80007ffe0ff */
[----:B------:R-:W-:Y:S02]  /*0660*/  @P1 LEA.HI.X R11, R18, R11, R4, 0x1, P3 ;  /* 0x0000000b120b1211 */ /* 0x000fe400018f0c04 */
[----:B------:R-:W-:Y:S01]  /*0670*/  MOV R4, RZ ;  /* 0x000000ff00047202 */ /* 0x000fe20000000f00 */
[----:B0-----:R-:W-:Y:S01]  /*0680*/  @!P2 IMAD R12, R12, R2, RZ ;  /* 0x000000020c0ca224 */ /* 0x001fe200078e02ff */
[----:B------:R-:W-:-:S04]  /*0690*/  @!P2 MOV R13, R29 ;  /* 0x0000001d000da202 */ /* 0x000fc80000000f00 */
[----:B------:R0:W2:Y:S01]  /*06a0*/  @P0 LDG.E R4, desc[UR8][R14.64] ;  /* 0x000000080e040981 */ /* 0x0000a2000c1e1900 */
[----:B------:R-:W-:Y:S01]  /*06b0*/  @!P2 IMAD R19, R0, R3, R12 ;  /* 0x000000030013a224 */ /* 0x000fe200078e020c */
[----:B------:R-:W-:Y:S02]  /*06c0*/  @!P2 MOV R12, R26 ;  /* 0x0000001a000ca202 */ /* 0x000fe40000000f00 */
[----:B------:R-:W-:-:S03]  /*06d0*/  MOV R3, RZ ;  /* 0x000000ff00037202 */ /* 0x000fc60000000f00 */
[----:B------:R-:W-:-:S03]  /*06e0*/  @!P2 IMAD.WIDE.U32 R12, R0, R2, R12 ;  /* 0x00000002000ca225 */ /* 0x000fc600078e000c */
[----:B------:R-:W3:Y:S01]  /*06f0*/  @P1 LDG.E R3, desc[UR8][R10.64] ;  /* 0x000000080a031981 */ /* 0x000ee2000c1e1900 */
[----:B------:R-:W-:Y:S02]  /*0700*/  MOV R2, RZ ;  /* 0x000000ff00027202 */ /* 0x000fe40000000f00 */
[----:B------:R-:W-:Y:S02]  /*0710*/  @!P2 IADD3 R0, R13, R19, RZ ;  /* 0x000000130d00a210 */ /* 0x000fe40007ffe0ff */
[----:B-1----:R-:W-:-:S04]  /*0720*/  @!P2 LEA R8, P1, R12, R8, 0x1 ;  /* 0x000000080c08a211 */ /* 0x002fc800078208ff */
[----:B------:R-:W-:-:S05]  /*0730*/  @!P2 LEA.HI.X R9, R12, R9, R0, 0x1, P1 ;  /* 0x000000090c09a211 */ /* 0x000fca00008f0c00 */
[----:B------:R1:W4:Y:S01]  /*0740*/  @!P2 LDG.E R2, desc[UR8][R8.64] ;  /* 0x000000080802a981 */ /* 0x000322000c1e1900 */
[----:B------:R-:W-:-:S04]  /*0750*/  IADD3 R25, R17, 0x60, RZ ;  /* 0x0000006011197810 */ /* 0x000fc80007ffe0ff */
[----:B------:R-:W-:Y:S02]  /*0760*/  ISETP.GE.U32.AND P1, PT, R25, UR14, PT ;  /* 0x0000000e19007c0c */ /* 0x000fe4000bf26070 */
[----:B0-----:R-:W-:-:S04]  /*0770*/  SHF.R.S32.HI R15, RZ, 0x1f, R25 ;  /* 0x0000001fff0f7819 */ /* 0x001fc80000011419 */
[----:B------:R-:W-:-:S04]  /*0780*/  ISETP.GE.AND.EX P1, PT, R15, UR15, PT, P1 ;  /* 0x0000000f0f007c0c */ /* 0x000fc8000bf26310 */
[----:B------:R-:W-:-:S13]  /*0790*/  ISETP.GT.U32.OR P1, PT, R21, 0xdf, P1 ;  /* 0x000000df1500780c */ /* 0x000fda0000f24470 */
[----:B-1----:R-:W0:Y:S01]  /*07a0*/  @!P1 LDC.64 R8, c[0x0][0x270] ;  /* 0x00009c00ff089b82 */ /* 0x002e220000000a00 */
[----:B------:R-:W-:Y:S01]  /*07b0*/  @!P1 MOV R14, R26 ;  /* 0x0000001a000e9202 */ /* 0x000fe20000000f00 */
[--C-:B--2---:R-:W-:Y:S02]  /*07c0*/  HADD2.F32 R11, -RZ, R4.reuse.H1_H1 ;  /* 0x30000004ff0b7230 */ /* 0x104fe40000004100 */
[----:B------:R-:W-:-:S03]  /*07d0*/  HADD2.F32 R10, -RZ, R4.H0_H0 ;  /* 0x20000004ff0a7230 */ /* 0x000fc60000004100 */
[----:B------:R-:W-:Y:S02]  /*07e0*/  FMUL.FTZ R13, R11, R11 ;  /* 0x0000000b0b0d7220 */ /* 0x000fe40000410000 */
[C---:B------:R-:W-:Y:S02]  /*07f0*/  FADD.FTZ R11, R10.reuse, R11 ;  /* 0x0000000b0a0b7221 */ /* 0x040fe40000010000 */
[----:B------:R-:W-:Y:S01]  /*0800*/  FFMA.FTZ R13, R10, R10, R13 ;  /* 0x0000000a0a0d7223 */ /* 0x000fe2000001000d */
[--C-:B---3--:R-:W-:Y:S02]  /*0810*/  HADD2.F32 R19, -RZ, R3.reuse.H1_H1 ;  /* 0x30000003ff137230 */ /* 0x108fe40000004100 */
[----:B------:R-:W-:Y:S01]  /*0820*/  FADD.FTZ R11, RZ, R11 ;  /* 0x0000000bff0b7221 */ /* 0x000fe20000010000 */
[----:B------:R-:W-:Y:S02]  /*0830*/  HADD2.F32 R0, -RZ, R3.H0_H0 ;  /* 0x20000003ff007230 */ /* 0x000fe40000004100 */
[----:B------:R-:W-:-:S03]  /*0840*/  FMUL.FTZ R12, R19, R19 ;  /* 0x00000013130c7220 */ /* 0x000fc60000410000 */
[C---:B------:R-:W-:Y:S01]  /*0850*/  FADD.FTZ R10, R0.reuse, R19 ;  /* 0x00000013000a7221 */ /* 0x040fe20000010000 */
[----:B------:R-:W-:Y:S01]  /*0860*/  FFMA.FTZ R19, R0, R0, R12 ;  /* 0x0000000000137223 */ /* 0x000fe2000001000c */
[----:B------:R-:W-:Y:S02]  /*0870*/  FADD.FTZ R0, RZ, R13 ;  /* 0x0000000dff007221 */ /* 0x000fe40000010000 */
[----:B------:R-:W-:Y:S01]  /*0880*/  FADD.FTZ R13, R11, R10 ;  /* 0x0000000a0b0d7221 */ /* 0x000fe20000010000 */
[--C-:B----4-:R-:W-:Y:S02]  /*0890*/  HADD2.F32 R10, -RZ, R2.reuse.H1_H1 ;  /* 0x30000002ff0a7230 */ /* 0x110fe40000004100 */
[----:B------:R-:W-:Y:S01]  /*08a0*/  FADD.FTZ R11, R0, R19 ;  /* 0x00000013000b7221 */ /* 0x000fe20000010000 */
[----:B------:R-:W-:Y:S02]  /*08b0*/  HADD2.F32 R12, -RZ, R2.H0_H0 ;  /* 0x20000002ff0c7230 */ /* 0x000fe40000004100 */
[----:B0-----:R-:W-:-:S02]  /*08c0*/  @!P1 IMAD R0, R15, R8, RZ ;  /* 0x000000080f009224 */ /* 0x001fc400078e02ff */
[----:B------:R-:W-:Y:S01]  /*08d0*/  FMUL.FTZ R19, R10, R10 ;  /* 0x0000000a0a137220 */ /* 0x000fe20000410000 */
[----:B------:R-:W-:Y:S01]  /*08e0*/  @!P1 MOV R15, R29 ;  /* 0x0000001d000f9202 */ /* 0x000fe20000000f00 */
[C---:B------:R-:W-:Y:S02]  /*08f0*/  FADD.FTZ R10, R12.reuse, R10 ;  /* 0x0000000a0c0a7221 */ /* 0x040fe40000010000 */
[----:B------:R-:W-:Y:S01]  /*0900*/  FFMA.FTZ R12, R12, R12, R19 ;  /* 0x0000000c0c0c7223 */ /* 0x000fe20000010013 */
[C---:B------:R-:W-:Y:S01]  /*0910*/  @!P1 IMAD R19, R25.reuse, R9, R0 ;  /* 0x0000000919139224 */ /* 0x040fe200078e0200 */
[----:B------:R-:W-:Y:S01]  /*0920*/  MOV R0, RZ ;  /* 0x000000ff00007202 */ /* 0x000fe20000000f00 */
[----:B------:R-:W-:Y:S02]  /*0930*/  @!P1 IMAD.WIDE.U32 R14, R25, R8, R14 ;  /* 0x00000008190e9225 */ /* 0x000fe400078e000e */
[----:B------:R-:W0:Y:S03]  /*0940*/  @!P1 LDC.64 R8, c[0x0][0x220] ;  /* 0x00008800ff089b82 */ /* 0x000e260000000a00 */
[----:B------:R-:W-:-:S02]  /*0950*/  @!P1 IADD3 R19, R15, R19, RZ ;  /* 0x000000130f139210 */ /* 0x000fc40007ffe0ff */
[----:B0-----:R-:W-:-:S04]  /*0960*/  @!P1 LEA R8, P2, R14, R8, 0x1 ;  /* 0x000000080e089211 */ /* 0x001fc800078408ff */
[----:B------:R-:W-:-:S05]  /*0970*/  @!P1 LEA.HI.X R9, R14, R9, R19, 0x1, P2 ;  /* 0x000000090e099211 */ /* 0x000fca00010f0c13 */
[----:B------:R-:W2:Y:S01]  /*0980*/  @!P1 LDG.E R0, desc[UR8][R8.64] ;  /* 0x0000000808009981 */ /* 0x000ea2000c1e1900 */
[----:B------:R-:W-:Y:S01]  /*0990*/  FADD.FTZ R10, R13, R10 ;  /* 0x0000000a0d0a7221 */ /* 0x000fe20000010000 */
[----:B------:R-:W-:Y:S01]  /*09a0*/  FADD.FTZ R11, R11, R12 ;  /* 0x0000000c0b0b7221 */ /* 0x000fe20000010000 */
[C---:B------:R-:W-:Y:S01]  /*09b0*/  ISETP.GT.AND P1, PT, R20.reuse, 0x1e, PT ;  /* 0x0000001e1400780c */ /* 0x040fe20003f24270 */
[----:B------:R-:W-:Y:S01]  /*09c0*/  BSSY B0, `(.L_x_2457) ;  /* 0x0000037000007945 */ /* 0x000fe20003800000 */
[----:B------:R-:W-:Y:S02]  /*09d0*/  ISETP.NE.AND P3, PT, R20, RZ, PT ;  /* 0x000000ff1400720c */ /* 0x000fe40003f65270 */
[----:B------:R-:W-:Y:S01]  /*09e0*/  ISETP.NE.AND P2, PT, R21, RZ, PT ;  /* 0x000000ff1500720c */ /* 0x000fe20003f45270 */
[--C-:B--2---:R-:W-:Y:S02]  /*09f0*/  HADD2.F32 R15, -RZ, R0.reuse.H1_H1 ;  /* 0x30000000ff0f7230 */ /* 0x104fe40000004100 */
[----:B------:R-:W-:-:S03]  /*0a00*/  HADD2.F32 R14, -RZ, R0.H0_H0 ;  /* 0x20000000ff0e7230 */ /* 0x000fc60000004100 */
        /* <DEDUP_REMOVED lines=50> */
.L_x_2458:
[----:B------:R-:W-:Y:S05]  /*0d30*/  BSYNC B0 ;  /* 0x0000000000007941 */ /* 0x000fea0003800000 */
.L_x_2457:
        /* <DEDUP_REMOVED lines=28> */
.L_x_2461:
[----:B------:R-:W2:Y:S04]  /*0f00*/  LDG.E.STRONG.GPU R11, desc[UR8][R8.64] ;  /* 0x00000008080b7981 */ /* 0x000ea8000c1ef900 */
[----:B--2---:R-:W-:Y:S01]  /*0f10*/  CCTL.IVALL ;  /* 0x00000000ff00798f */ /* 0x004fe20002000000 */
[----:B------:R-:W-:Y:S05]  /*0f20*/  YIELD ;  /* 0x0000000000007946 */ /* 0x000fea0003800000 */
[----:B------:R-:W-:-:S13]  /*0f30*/  ISETP.NE.AND P1, PT, R11, R14, PT ;  /* 0x0000000e0b00720c */ /* 0x000fda0003f25270 */
[----:B------:R-:W-:Y:S05]  /*0f40*/  @P1 BRA `(.L_x_2461) ;  /* 0xfffffffc00ec1947 */ /* 0x000fea000383ffff */
.L_x_2460:
        /* <DEDUP_REMOVED lines=11> */
.L_x_2463:
        /* <DEDUP_REMOVED lines=10> */
[----:B------:R-:W-:-:S06]  /*10a0*/  @!P1 IMAD.WIDE.U32 R8, R13, 0x8, R8 ;  /* 0x000000080d089825 */ /* 0x000fcc00078e0008 */
[----:B------:R-:W0:Y:S01]  /*10b0*/  @!P1 LDG.E.64 R8, desc[UR8][R8.64] ;  /* 0x0000000808089981 */ /* 0x000e22000c1e1b00 */
[----:B------:R-:W-:-:S04]  /*10c0*/  IADD3 R14, R11, 0x1, RZ ;  /* 0x000000010b0e7810 */ /* 0x000fc80007ffe0ff */
[----:B------:R-:W-:-:S13]  /*10d0*/  ISETP.EQ.OR P3, PT, R14, UR7, P2 ;  /* 0x000000070e007c0c */ /* 0x000fda0009762670 */
[----:B------:R-:W1:Y:S01]  /*10e0*/  @!P3 S2R R13, SR_CTAID.Y ;  /* 0x00000000000db919 */ /* 0x000e620000002600 */
[----:B------:R-:W1:Y:S01]  /*10f0*/  @!P3 LDC R15, c[0x0][0x10] ;  /* 0x00000400ff0fbb82 */ /* 0x000e620000000800 */
[----:B------:R-:W-:Y:S01]  /*1100*/  @!P3 LOP3.LUT R25, R16, 0x1, RZ, 0xc0, !PT ;  /* 0x000000011019b812 */ /* 0x000fe200078ec0ff */
[----:B-1----:R-:W-:-:S04]  /*1110*/  @!P3 IMAD R13, R14, R15, R13 ;  /* 0x0000000f0e0db224 */ /* 0x002fc800078e020d */
[----:B------:R-:W-:-:S04]  /*1120*/  @!P3 IMAD R15, R25, R15, RZ ;  /* 0x0000000f190fb224 */ /* 0x000fc800078e02ff */
[----:B------:R-:W-:-:S05]  /*1130*/  @!P3 IMAD R15, R15, R10, RZ ;  /* 0x0000000a0f0fb224 */ /* 0x000fca00078e02ff */
[----:B------:R-:W-:Y:S01]  /*1140*/  @!P3 SHF.L.U32 R15, R15, 0x1, RZ ;  /* 0x000000010f0fb819 */ /* 0x000fe200000006ff */
[----:B0-----:R-:W-:Y:S01]  /*1150*/  @!P1 FADD.FTZ R18, R18, R8 ;  /* 0x0000000812129221 */ /* 0x001fe20000010000 */
[----:B------:R-:W-:Y:S02]  /*1160*/  @!P1 FADD.FTZ R19, R19, R9 ;  /* 0x0000000913139221 */ /* 0x000fe40000010000 */
[----:B------:R-:W0:Y:S02]  /*1170*/  @!P3 LDC.64 R8, c[0x0][0x248] ;  /* 0x00009200ff08bb82 */ /* 0x000e240000000a00 */
[----:B0-----:R-:W-:-:S04]  /*1180*/  @!P3 IMAD.WIDE R8, R15, 0x4, R8 ;  /* 0x000000040f08b825 */ /* 0x001fc800078e0208 */
[----:B------:R-:W-:-:S06]  /*1190*/  @!P3 IMAD.WIDE.U32 R8, R13, 0x8, R8 ;  /* 0x000000080d08b825 */ /* 0x000fcc00078e0008 */
[----:B------:R-:W2:Y:S01]  /*11a0*/  @!P3 LDG.E.64 R8, desc[UR8][R8.64] ;  /* 0x000000080808b981 */ /* 0x000ea2000c1e1b00 */
[----:B------:R-:W-:-:S04]  /*11b0*/  IADD3 R14, R11, 0x2, RZ ;  /* 0x000000020b0e7810 */ /* 0x000fc80007ffe0ff */
[----:B------:R-:W-:-:S13]  /*11c0*/  ISETP.EQ.OR P1, PT, R14, UR7, P2 ;  /* 0x000000070e007c0c */ /* 0x000fda0009722670 */
[----:B------:R-:W0:Y:S01]  /*11d0*/  @!P1 S2R R13, SR_CTAID.Y ;  /* 0x00000000000d9919 */ /* 0x000e220000002600 */
[----:B------:R-:W0:Y:S01]  /*11e0*/  @!P1 LDC R15, c[0x0][0x10] ;  /* 0x00000400ff0f9b82 */ /* 0x000e220000000800 */
[----:B------:R-:W-:Y:S01]  /*11f0*/  @!P1 LOP3.LUT R25, R16, 0x1, RZ, 0xc0, !PT ;  /* 0x0000000110199812 */ /* 0x000fe200078ec0ff */
[----:B0-----:R-:W-:-:S04]  /*1200*/  @!P1 IMAD R13, R14, R15, R13 ;  /* 0x0000000f0e0d9224 */ /* 0x001fc800078e020d */
[----:B------:R-:W-:-:S04]  /*1210*/  @!P1 IMAD R15, R25, R15, RZ ;  /* 0x0000000f190f9224 */ /* 0x000fc800078e02ff */
[----:B------:R-:W-:-:S05]  /*1220*/  @!P1 IMAD R15, R15, R10, RZ ;  /* 0x0000000a0f0f9224 */ /* 0x000fca00078e02ff */
[----:B------:R-:W-:Y:S01]  /*1230*/  @!P1 SHF.L.U32 R15, R15, 0x1, RZ ;  /* 0x000000010f0f9819 */ /* 0x000fe200000006ff */
[----:B--2---:R-:W-:Y:S01]  /*1240*/  @!P3 FADD.FTZ R18, R18, R8 ;  /* 0x000000081212b221 */ /* 0x004fe20000010000 */
        /* <DEDUP_REMOVED lines=26> */
.L_x_2462:
        /* <DEDUP_REMOVED lines=19> */
.L_x_2465:
[----:B------:R-:W-:Y:S05]  /*1520*/  BSYNC B0 ;  /* 0x0000000000007941 */ /* 0x000fea0003800000 */
.L_x_2464:
        /* <DEDUP_REMOVED lines=23> */
[----:B------:R-:W-:-:S04]  /*16a0*/  @!P3 IMAD.WIDE.U32 R10, R13, 0x8, R10 ;  /* 0x000000080d0ab825 */ /* 0x000fc800078e000a */
[----:B-1----:R-:W-:-:S04]  /*16b0*/  @!P1 IMAD.WIDE R8, R15, 0x4, R8 ;  /* 0x000000040f089825 */ /* 0x002fc800078e0208 */
[----:B------:R-:W-:Y:S02]  /*16c0*/  @!P1 IMAD.WIDE.U32 R12, R12, 0x8, R8 ;  /* 0x000000080c0c9825 */ /* 0x000fe400078e0008 */
[----:B------:R-:W0:Y:S04]  /*16d0*/  @!P3 LDG.E.64 R8, desc[UR8][R10.64] ;  /* 0x000000080a08b981 */ /* 0x000e28000c1e1b00 */
[----:B------:R-:W2:Y:S01]  /*16e0*/  @!P1 LDG.E.64 R10, desc[UR8][R12.64] ;  /* 0x000000080c0a9981 */ /* 0x000ea2000c1e1b00 */
[----:B0-----:R-:W-:Y:S01]  /*16f0*/  @!P3 FADD.FTZ R18, R18, R8 ;  /* 0x000000081212b221 */ /* 0x001fe20000010000 */
[----:B------:R-:W-:-:S03]  /*1700*/  @!P3 FADD.FTZ R19, R19, R9 ;  /* 0x000000091313b221 */ /* 0x000fc60000010000 */
[----:B--2---:R-:W-:Y:S01]  /*1710*/  @!P1 FADD.FTZ R18, R18, R10 ;  /* 0x0000000a12129221 */ /* 0x004fe20000010000 */
[----:B------:R-:W-:-:S07]  /*1720*/  @!P1 FADD.FTZ R19, R19, R11 ;  /* 0x0000000b13139221 */ /* 0x000fce0000010000 */
.L_x_2459:
[----:B------:R-:W-:Y:S01]  /*1730*/  ULDC.64 UR12, c[0x0][0x218] ;  /* 0x00008600000c7ab9 */ /* 0x000fe20000000a00 */
[----:B------:R-:W-:Y:S01]  /*1740*/  LOP3.LUT P1, RZ, R21, UR7, RZ, 0xfc, !PT ;  /* 0x0000000715ff7c12 */ /* 0x000fe2000f82fcff */
[----:B------:R-:W1:Y:S01]  /*1750*/  S2UR UR6, SR_CgaCtaId ;  /* 0x00000000000679c3 */ /* 0x000e620000008800 */
[----:B------:R-:W-:Y:S01]  /*1760*/  ISETP.EQ.U32.AND P3, PT, RZ, UR12, PT ;  /* 0x0000000cff007c0c */ /* 0x000fe2000bf62070 */
[----:B------:R-:W-:Y:S01]  /*1770*/  UMOV UR5, 0x400 ;  /* 0x0000040000057882 */ /* 0x000fe20000000000 */
[----:B------:R-:W-:Y:S02]  /*1780*/  IADD3 R24, R23, R24, RZ ;  /* 0x0000001817187210 */ /* 0x000fe40007ffe0ff */
[----:B------:R-:W-:-:S03]  /*1790*/  ISETP.EQ.OR.EX P1, PT, RZ, UR13, P1, P3 ;  /* 0x0000000dff007c0c */ /* 0x000fc60008f22730 */
[----:B------:R-:W2:Y:S08]  /*17a0*/  LDC.64 R10, c[0x0][0x228] ;  /* 0x00008a00ff0a7b82 */ /* 0x000eb00000000a00 */
[----:B------:R-:W3:Y:S08]  /*17b0*/  LDC.64 R8, c[0x0][0x230] ;  /* 0x00008c00ff087b82 */ /* 0x000ef00000000a00 */
[----:B------:R-:W4:Y:S01]  /*17c0*/  @!P1 LDC.64 R12, c[0x0][0x218] ;  /* 0x00008600ff0c9b82 */ /* 0x000f220000000a00 */
[----:B-1----:R-:W-:-:S03]  /*17d0*/  ULEA UR5, UR6, UR5, 0x18 ;  /* 0x0000000506057291 */ /* 0x002fc6000f8ec03f */
[----:B------:R-:W-:Y:S01]  /*17e0*/  ULDC UR6, c[0x0][0x2a4] ;  /* 0x0000a90000067ab9 */ /* 0x000fe20000000800 */
[----:B--2---:R-:W-:-:S05]  /*17f0*/  IMAD.WIDE R10, R24, 0x4, R10 ;  /* 0x00000004180a7825 */ /* 0x004fca00078e020a */
[----:B------:R0:W-:Y:S01]  /*1800*/  @!P2 STS.64 [UR5+0x48], R18 ;  /* 0x00004812ff00a988 */ /* 0x0001e20008000a05 */
[----:B---3--:R-:W-:-:S04]  /*1810*/  IMAD.WIDE R24, R24, 0x4, R8 ;  /* 0x0000000418187825 */ /* 0x008fc800078e0208 */
[----:B0-----:R-:W-:Y:S01]  /*1820*/  @!P1 FMUL.FTZ R19, R19, UR6 ;  /* 0x0000000613139c20 */ /* 0x001fe20008410000 */
[----:B------:R-:W-:Y:S01]  /*1830*/  @!P1 FMUL.FTZ R18, R18, UR6 ;  /* 0x0000000612129c20 */ /* 0x000fe20008410000 */
[----:B----4-:R-:W-:-:S05]  /*1840*/  @!P1 IMAD.WIDE R12, R22, 0x8, R12 ;  /* 0x00000008160c9825 */ /* 0x010fca00078e020c */
[----:B------:R0:W-:Y:S01]  /*1850*/  @!P1 STG.E.64 desc[UR8][R12.64], R18 ;  /* 0x000000120c009986 */ /* 0x0001e2000c101b08 */
[----:B------:R-:W-:Y:S06]  /*1860*/  BAR.SYNC.DEFER_BLOCKING 0x0 ;  /* 0x0000000000007b1d */ /* 0x000fec0000010000 */
[----:B------:R-:W2:Y:S04]  /*1870*/  LDG.E.64 R8, desc[UR8][R10.64] ;  /* 0x000000080a087981 */ /* 0x000ea8000c1e1b00 */
[----:B------:R-:W1:Y:S04]  /*1880*/  LDS.64 R12, [UR5+0x48] ;  /* 0x00004805ff0c7984 */ /* 0x000e680008000a00 */
[----:B------:R3:W2:Y:S01]  /*1890*/  LDG.E.64 R10, desc[UR8][R24.64] ;  /* 0x00000008180a7981 */ /* 0x0006a2000c1e1b00 */
[----:B0-----:R-:W-:Y:S01]  /*18a0*/  HADD2.F32 R19, -RZ, R4.H0_H0 ;  /* 0x20000004ff137230 */ /* 0x001fe20000004100 */
[----:B------:R-:W-:Y:S01]  /*18b0*/  ISETP.NE.AND P4, PT, RZ, UR10, PT ;  /* 0x0000000aff007c0c */ /* 0x000fe2000bf85270 */
[----:B---3--:R-:W-:-:S02]  /*18c0*/  HADD2.F32 R25, -RZ, R3.H0_H0 ;  /* 0x20000003ff197230 */ /* 0x008fc40000004100 */
[----:B------:R-:W-:Y:S02]  /*18d0*/  HADD2.F32 R3, -RZ, R3.H1_H1 ;  /* 0x30000003ff037230 */ /* 0x000fe40000004100 */
[----:B-1----:R-:W-:Y:S01]  /*18e0*/  FMUL.FTZ R18, R12, UR6 ;  /* 0x000000060c127c20 */ /* 0x002fe20008410000 */
[----:B------:R-:W-:-:S03]  /*18f0*/  HADD2.F32 R12, -RZ, R2.H0_H0 ;  /* 0x20000002ff0c7230 */ /* 0x000fc60000004100 */
[----:B------:R-:W-:Y:S01]  /*1900*/  FMUL.FTZ R14, R18, R18 ;  /* 0x00000012120e7220 */ /* 0x000fe20000410000 */
[--C-:B------:R-:W-:Y:S01]  /*1910*/  FADD.FTZ R24, R19, -R18.reuse ;  /* 0x8000001213187221 */ /* 0x100fe20000010000 */
[--C-:B------:R-:W-:Y:S01]  /*1920*/  FADD.FTZ R19, R25, -R18.reuse ;  /* 0x8000001219137221 */ /* 0x100fe20000010000 */
[----:B------:R-:W-:Y:S01]  /*1930*/  FADD.FTZ R12, R12, -R18 ;  /* 0x800000120c0c7221 */ /* 0x000fe20000010000 */
[----:B------:R-:W-:Y:S01]  /*1940*/  FFMA.FTZ R14, R13, UR6, -R14 ;  /* 0x000000060d0e7c23 */ /* 0x000fe2000801080e */
[----:B------:R-:W-:-:S04]  /*1950*/  HADD2.F32 R13, -RZ, R0.H0_H0 ;  /* 0x20000000ff0d7230 */ /* 0x000fc80000004100 */
[----:B------:R-:W-:-:S13]  /*1960*/  FSETP.GTU.FTZ.AND P1, PT, R14, RZ, PT ;  /* 0x000000ff0e00720b */ /* 0x000fda0003f3c000 */
[----:B------:R-:W0:Y:S02]  /*1970*/  @P1 LDC R15, c[0x0][0x238] ;  /* 0x00008e00ff0f1b82 */ /* 0x000e240000000800 */
[----:B0-----:R-:W-:Y:S01]  /*1980*/  @P1 FADD.FTZ R14, R14, R15 ;  /* 0x0000000f0e0e1221 */ /* 0x001fe20000010000 */
[----:B------:R-:W-:-:S06]  /*1990*/  MOV R15, 0x3f800000 ;  /* 0x3f800000000f7802 */ /* 0x000fcc0000000f00 */
[----:B------:R0:W1:Y:S02]  /*19a0*/  @P1 MUFU.RSQ R15, R14 ;  /* 0x0000000e000f1308 */ /* 0x0000640000001400 */
[----:B0-----:R-:W-:Y:S01]  /*19b0*/  FADD.FTZ R14, R13, -R18 ;  /* 0x800000120d0e7221 */ /* 0x001fe20000010000 */
[-C--:B-1----:R-:W-:Y:S01]  /*19c0*/  FMUL.FTZ R13, R19, R15.reuse ;  /* 0x0000000f130d7220 */ /* 0x082fe20000410000 */
[-C--:B------:R-:W-:Y:S01]  /*19d0*/  FMUL.FTZ R19, R12, R15.reuse ;  /* 0x0000000f0c137220 */ /* 0x080fe20000410000 */
[-C--:B------:R-:W-:Y:S01]  /*19e0*/  FMUL.FTZ R24, R24, R15.reuse ;  /* 0x0000000f18187220 */ /* 0x080fe20000410000 */
[----:B------:R-:W-:Y:S02]  /*19f0*/  FMUL.FTZ R25, R14, R15 ;  /* 0x0000000f0e197220 */ /* 0x000fe40000410000 */
[C-C-:B--2---:R-:W-:Y:S01]  /*1a00*/  FFMA.FTZ R12, R8.reuse, R19, R10.reuse ;  /* 0x00000013080c7223 */ /* 0x144fe2000001000a */
[----:B------:R-:W-:Y:S02]  /*1a10*/  HADD2.F32 R19, -RZ, R4.H1_H1 ;  /* 0x30000004ff137230 */ /* 0x000fe40000004100 */
[C-C-:B------:R-:W-:Y:S01]  /*1a20*/  FFMA.FTZ R14, R8.reuse, R24, R10.reuse ;  /* 0x00000018080e7223 */ /* 0x140fe2000001000a */
[C-C-:B------:R-:W-:Y:S01]  /*1a30*/  FFMA.FTZ R13, R8.reuse, R13, R10.reuse ;  /* 0x0000000d080d7223 */ /* 0x140fe2000001000a */
[----:B------:R-:W-:Y:S01]  /*1a40*/  FFMA.FTZ R8, R8, R25, R10 ;  /* 0x0000001908087223 */ /* 0x000fe2000001000a */
[----:B------:R-:W-:-:S02]  /*1a50*/  HADD2.F32 R25, -RZ, R0.H1_H1 ;  /* 0x30000000ff197230 */ /* 0x000fc40000004100 */
[--C-:B------:R-:W-:Y:S01]  /*1a60*/  FADD.FTZ R4, R19, -R18.reuse ;  /* 0x8000001213047221 */ /* 0x100fe20000010000 */
[----:B------:R-:W-:Y:S02]  /*1a70*/  HADD2.F32 R19, -RZ, R2.H1_H1 ;  /* 0x30000002ff137230 */ /* 0x000fe40000004100 */
[--C-:B------:R-:W-:Y:S01]  /*1a80*/  FADD.FTZ R0, R3, -R18.reuse ;  /* 0x8000001203007221 */ /* 0x100fe20000010000 */
[----:B------:R-:W-:Y:S02]  /*1a90*/  FMUL.FTZ R4, R4, R15 ;  /* 0x0000000f04047220 */ /* 0x000fe40000410000 */
[--C-:B------:R-:W-:Y:S01]  /*1aa0*/  FADD.FTZ R10, R19, -R18.reuse ;  /* 0x80000012130a7221 */ /* 0x100fe20000010000 */
[----:B------:R-:W-:Y:S01]  /*1ab0*/  FADD.FTZ R18, R25, -R18 ;  /* 0x8000001219127221 */ /* 0x000fe20000010000 */
        /* <DEDUP_REMOVED lines=12> */
.L_x_2466:
[----:B------:R-:W-:Y:S04]  /*1b80*/  BSSY B0, `(.L_x_2467) ;  /* 0x000000e000007945 */ /* 0x000fe80003800000 */
[----:B------:R-:W-:Y:S05]  /*1b90*/  @!P0 BRA `(.L_x_2468) ;  /* 0x0000000000308947 */ /* 0x000fea0003800000 */
[----:B------:R-:W-:Y:S01]  /*1ba0*/  ULDC.64 UR12, c[0x0][0x270] ;  /* 0x00009c00000c7ab9 */ /* 0x000fe20000000a00 */
[----:B------:R-:W-:Y:S01]  /*1bb0*/  MOV R2, R26 ;  /* 0x0000001a00027202 */ /* 0x000fe20000000f00 */
[----:B------:R-:W-:Y:S01]  /*1bc0*/  IMAD R4, R5, UR12, RZ ;  /* 0x0000000c05047c24 */ /* 0x000fe2000f8e02ff */
[----:B------:R-:W-:Y:S02]  /*1bd0*/  MOV R3, R29 ;  /* 0x0000001d00037202 */ /* 0x000fe40000000f00 */
[----:B------:R-:W-:Y:S01]  /*1be0*/  F2FP.F16.F32.PACK_AB R19, R19, R14 ;  /* 0x0000000e1313723e */ /* 0x000fe200000000ff */
[C---:B------:R-:W-:Y:S02]  /*1bf0*/  IMAD R5, R17.reuse, UR13, R4 ;  /* 0x0000000d11057c24 */ /* 0x040fe4000f8e0204 */
[----:B------:R-:W-:Y:S01]  /*1c00*/  IMAD.WIDE.U32 R2, R17, UR12, R2 ;  /* 0x0000000c11027c25 */ /* 0x000fe2000f8e0002 */
[----:B------:R-:W-:-:S04]  /*1c10*/  ULDC.64 UR12, c[0x0][0x210] ;  /* 0x00008400000c7ab9 */ /* 0x000fc80000000a00 */
[----:B------:R-:W-:Y:S02]  /*1c20*/  IADD3 R5, R3, R5, RZ ;  /* 0x0000000503057210 */ /* 0x000fe40007ffe0ff */
[----:B------:R-:W-:-:S04]  /*1c30*/  LEA R4, P1, R2, UR12, 0x1 ;  /* 0x0000000c02047c11 */ /* 0x000fc8000f8208ff */
[----:B------:R-:W-:-:S05]  /*1c40*/  LEA.HI.X R5, R2, UR13, R5, 0x1, P1 ;  /* 0x0000000d02057c11 */ /* 0x000fca00088f0c05 */
[----:B------:R0:W-:Y:S04]  /*1c50*/  STG.E desc[UR8][R4.64], R19 ;  /* 0x0000001304007986 */ /* 0x0001e8000c101908 */
.L_x_2468:
[----:B------:R-:W-:Y:S05]  /*1c60*/  BSYNC B0 ;  /* 0x0000000000007941 */ /* 0x000fea0003800000 */
.L_x_2467:
[C---:B------:R-:W-:Y:S01]  /*1c70*/  IADD3 R14, R17.reuse, 0x40, RZ ;  /* 0x00000040110e7810 */ /* 0x040fe20007ffe0ff */
[----:B------:R-:W-:Y:S01]  /*1c80*/  ULDC.64 UR12, c[0x0][0x278] ;  /* 0x00009e00000c7ab9 */ /* 0x000fe20000000a00 */
[----:B0-----:R-:W-:Y:S01]  /*1c90*/  IADD3 R19, R17, 0x60, RZ ;  /* 0x0000006011137810 */ /* 0x001fe20007ffe0ff */
[-C--:B------:R-:W-:Y:S01]  /*1ca0*/  FMUL.FTZ R4, R18, R15.reuse ;  /* 0x0000000f12047220 */ /* 0x080fe20000410000 */
[----:B------:R-:W-:Y:S01]  /*1cb0*/  SHF.R.S32.HI R2, RZ, 0x1f, R7 ;  /* 0x0000001fff027819 */ /* 0x000fe20000011407 */
[-C--:B------:R-:W-:Y:S01]  /*1cc0*/  FMUL.FTZ R10, R10, R15.reuse ;  /* 0x0000000f0a0a7220 */ /* 0x080fe20000410000 */
[----:B------:R-:W-:Y:S01]  /*1cd0*/  ISETP.GE.U32.AND P3, PT, R7, UR12, PT ;  /* 0x0000000c07007c0c */ /* 0x000fe2000bf66070 */
[----:B------:R-:W-:Y:S01]  /*1ce0*/  FMUL.FTZ R18, R0, R15 ;  /* 0x0000000f00127220 */ /* 0x000fe20000410000 */
[----:B------:R-:W-:Y:S01]  /*1cf0*/  ISETP.GE.U32.AND P1, PT, R14, UR12, PT ;  /* 0x0000000c0e007c0c */ /* 0x000fe2000bf26070 */
[--C-:B------:R-:W-:Y:S01]  /*1d00*/  FFMA.FTZ R10, R9, R10, R11.reuse ;  /* 0x0000000a090a7223 */ /* 0x100fe2000001000b */
[----:B------:R-:W-:Y:S01]  /*1d10*/  ISETP.GE.U32.AND P2, PT, R19, UR12, PT ;  /* 0x0000000c13007c0c */ /* 0x000fe2000bf46070 */
[C-C-:B------:R-:W-:Y:S01]  /*1d20*/  FFMA.FTZ R0, R9.reuse, R4, R11.reuse ;  /* 0x0000000409007223 */ /* 0x140fe2000001000b */
[----:B------:R-:W-:Y:S01]  /*1d30*/  SHF.R.S32.HI R24, RZ, 0x1f, R14 ;  /* 0x0000001fff187819 */ /* 0x000fe2000001140e */
[----:B------:R-:W-:Y:S01]  /*1d40*/  FFMA.FTZ R18, R9, R18, R11 ;  /* 0x0000001209127223 */ /* 0x000fe2000001000b */
[----:B------:R-:W-:-:S02]  /*1d50*/  SHF.R.S32.HI R25, RZ, 0x1f, R19 ;  /* 0x0000001fff197819 */ /* 0x000fc40000011413 */
[----:B------:R-:W-:Y:S02]  /*1d60*/  ISETP.GE.AND.EX P3, PT, R2, UR13, PT, P3 ;  /* 0x0000000d02007c0c */ /* 0x000fe4000bf66330 */
[----:B------:R-:W-:Y:S02]  /*1d70*/  ISETP.GE.AND.EX P1, PT, R24, UR13, PT, P1 ;  /* 0x0000000d18007c0c */ /* 0x000fe4000bf26310 */
[----:B------:R-:W-:Y:S02]  /*1d80*/  ISETP.GE.AND.EX P2, PT, R25, UR13, PT, P2 ;  /* 0x0000000d19007c0c */ /* 0x000fe4000bf46320 */
[C---:B------:R-:W-:Y:S02]  /*1d90*/  ISETP.LT.U32.AND P3, PT, R21.reuse, 0xe0, !P3 ;  /* 0x000000e01500780c */ /* 0x040fe40005f61070 */
        /* <DEDUP_REMOVED lines=13> */
.L_x_2469:
        /* <DEDUP_REMOVED lines=14> */
.L_x_2471:
[----:B------:R-:W-:Y:S05]  /*1f50*/  BSYNC B0 ;  /* 0x0000000000007941 */ /* 0x000fea0003800000 */
.L_x_2470:
        /* <DEDUP_REMOVED lines=11> */
.L_x_2472:
[----:B------:R-:W-:Y:S04]  /*2010*/  BSSY B0, `(.L_x_2473) ;  /* 0x000000e000007945 */ /* 0x000fe80003800000 */
[----:B------:R-:W-:Y:S05]  /*2020*/  @P1 BRA `(.L_x_2474) ;  /* 0x0000000000301947 */ /* 0x000fea0003800000 */
[----:B------:R-:W-:Y:S01]  /*2030*/  ULDC.64 UR12, c[0x0][0x270] ;  /* 0x00009c00000c7ab9 */ /* 0x000fe20000000a00 */
[----:B------:R-:W-:Y:S01]  /*2040*/  MOV R2, R26 ;  /* 0x0000001a00027202 */ /* 0x000fe20000000f00 */
[----:B0-----:R-:W-:Y:S01]  /*2050*/  IMAD R5, R24, UR12, RZ ;  /* 0x0000000c18057c24 */ /* 0x001fe2000f8e02ff */
[----:B------:R-:W-:-:S03]  /*2060*/  MOV R3, R29 ;  /* 0x0000001d00037202 */ /* 0x000fc60000000f00 */
[C---:B------:R-:W-:Y:S02]  /*2070*/  IMAD R5, R14.reuse, UR13, R5 ;  /* 0x0000000d0e057c24 */ /* 0x040fe4000f8e0205 */
[----:B------:R-:W-:Y:S01]  /*2080*/  IMAD.WIDE.U32 R2, R14, UR12, R2 ;  /* 0x0000000c0e027c25 */ /* 0x000fe2000f8e0002 */
[----:B------:R-:W-:Y:S02]  /*2090*/  ULDC.64 UR12, c[0x0][0x210] ;  /* 0x00008400000c7ab9 */ /* 0x000fe40000000a00 */
[----:B------:R-:W-:Y:S02]  /*20a0*/  LEA R4, P1, R2, UR12, 0x1 ;  /* 0x0000000c02047c11 */ /* 0x000fe4000f8208ff */
[----:B------:R-:W-:Y:S02]  /*20b0*/  IADD3 R5, R3, R5, RZ ;  /* 0x0000000503057210 */ /* 0x000fe40007ffe0ff */
[----:B------:R-:W-:Y:S02]  /*20c0*/  F2FP.F16.F32.PACK_AB R3, R10, R12 ;  /* 0x0000000c0a03723e */ /* 0x000fe400000000ff */
[----:B------:R-:W-:-:S05]  /*20d0*/  LEA.HI.X R5, R2, UR13, R5, 0x1, P1 ;  /* 0x0000000d02057c11 */ /* 0x000fca00088f0c05 */
[----:B------:R1:W-:Y:S02]  /*20e0*/  STG.E desc[UR8][R4.64], R3 ;  /* 0x0000000304007986 */ /* 0x0003e4000c101908 */
.L_x_2474:
[----:B------:R-:W-:Y:S05]  /*20f0*/  BSYNC B0 ;  /* 0x0000000000007941 */ /* 0x000fea0003800000 */
.L_x_2473:
[----:B------:R-:W-:Y:S05]  /*2100*/  @!P4 BRA `(.L_x_2475) ;  /* 0x000000000028c947 */ /* 0x000fea0003800000 */
        /* <DEDUP_REMOVED lines=10> */
.L_x_2475:
[----:B------:R-:W-:Y:S04]  /*21b0*/  BSSY B0, `(.L_x_2476) ;  /* 0x000000e000007945 */ /* 0x000fe80003800000 */
[----:B------:R-:W-:Y:S05]  /*21c0*/  @P2 BRA `(.L_x_2477) ;  /* 0x0000000000302947 */ /* 0x000fea0003800000 */
[----:B------:R-:W-:Y:S01]  /*21d0*/  ULDC.64 UR12, c[0x0][0x270] ;  /* 0x00009c00000c7ab9 */ /* 0x000fe20000000a00 */
[----:B------:R-:W-:Y:S01]  /*21e0*/  MOV R2, R26 ;  /* 0x0000001a00027202 */ /* 0x000fe20000000f00 */
[----:B01----:R-:W-:Y:S01]  /*21f0*/  IMAD R4, R25, UR12, RZ ;  /* 0x0000000c19047c24 */ /* 0x003fe2000f8e02ff */
[----:B------:R-:W-:-:S03]  /*2200*/  MOV R3, R29 ;  /* 0x0000001d00037202 */ /* 0x000fc60000000f00 */
[----:B------:R-:W-:-:S04]  /*2210*/  IMAD.WIDE.U32 R2, R19, UR12, R2 ;  /* 0x0000000c13027c25 */ /* 0x000fc8000f8e0002 */
[----:B------:R-:W-:Y:S01]  /*2220*/  IMAD R19, R19, UR13, R4 ;  /* 0x0000000d13137c24 */ /* 0x000fe2000f8e0204 */
[----:B------:R-:W-:Y:S02]  /*2230*/  ULDC.64 UR12, c[0x0][0x210] ;  /* 0x00008400000c7ab9 */ /* 0x000fe40000000a00 */
[----:B------:R-:W-:Y:S02]  /*2240*/  LEA R4, P1, R2, UR12, 0x1 ;  /* 0x0000000c02047c11 */ /* 0x000fe4000f8208ff */
[----:B------:R-:W-:Y:S02]  /*2250*/  IADD3 R19, R3, R19, RZ ;  /* 0x0000001303137210 */ /* 0x000fe40007ffe0ff */
[----:B------:R-:W-:Y:S02]  /*2260*/  F2FP.F16.F32.PACK_AB R3, R0, R8 ;  /* 0x000000080003723e */ /* 0x000fe400000000ff */
[----:B------:R-:W-:-:S05]  /*2270*/  LEA.HI.X R5, R2, UR13, R19, 0x1, P1 ;  /* 0x0000000d02057c11 */ /* 0x000fca00088f0c13 */
[----:B------:R2:W-:Y:S02]  /*2280*/  STG.E desc[UR8][R4.64], R3 ;  /* 0x0000000304007986 */ /* 0x0005e4000c101908 */
.L_x_2477:
[----:B------:R-:W-:Y:S05]  /*2290*/  BSYNC B0 ;  /* 0x0000000000007941 */ /* 0x000fea0003800000 */
.L_x_2476:
[----:B-12---:R-:W1:Y:S01]  /*22a0*/  LDC R3, c[0x0][0x10] ;  /* 0x00000400ff037b82 */ /* 0x006e620000000800 */
[----:B------:R-:W-:Y:S02]  /*22b0*/  IADD3 R16, R16, 0x1, RZ ;  /* 0x0000000110107810 */ /* 0x000fe40007ffe0ff */
[----:B-1----:R-:W-:-:S04]  /*22c0*/  IADD3 R22, R3, R22, RZ ;  /* 0x0000001603167210 */ /* 0x002fc80007ffe0ff */
[----:B------:R-:W-:-:S13]  /*22d0*/  ISETP.GE.AND P1, PT, R22, UR4, PT ;  /* 0x0000000416007c0c */ /* 0x000fda000bf26270 */
[----:B------:R-:W-:Y:S05]  /*22e0*/  @!P1 BRA `(.L_x_2478) ;  /* 0xffffffdc00cc9947 */ /* 0x000fea000383ffff */
[----:B------:R-:W-:Y:S05]  /*22f0*/  EXIT ;  /* 0x000000000000794d */ /* 0x000fea0003800000 */
.L_x_2479:
        /* <DEDUP_REMOVED lines=16> */
.L_x_3327:


//--------------------- .text._Z35group_norm_nhwc_fwd_one_pass_kernelI11Fp16IOFp32WLi256ELi14ELi224EEv26Group_norm_nhwc_fwd_params --------------------------
	.section	.text._Z35group_norm_nhwc_fwd_one_pass_kernelI11Fp16IOFp32WLi256ELi14ELi224EEv26Group_norm_nhwc_fwd_params,"ax",@progbits
	.align	128
        .global         _Z35group_norm_nhwc_fwd_one_pass_kernelI11Fp16IOFp32WLi256ELi14ELi224EEv26Group_norm_nhwc_fwd_params
        .type           _Z35group_norm_nhwc_fwd_one_pass_kernelI11Fp16IOFp32WLi256ELi14ELi224EEv26Group_norm_nhwc_fwd_params,@function
        .size           _Z35group_norm_nhwc_fwd_one_pass_kernelI11Fp16IOFp32WLi256ELi14ELi224EEv26Group_norm_nhwc_fwd_params,(.L_x_3328 - _Z35group_norm_nhwc_fwd_one_pass_kernelI11Fp16IOFp32WLi256ELi14ELi224EEv26Group_norm_nhwc_fwd_params)
        .other          _Z35group_norm_nhwc_fwd_one_pass_kernelI11Fp16IOFp32WLi256ELi14ELi224EEv26Group_norm_nhwc_fwd_params,@"STO_CUDA_ENTRY STV_DEFAULT"
_Z35group_norm_nhwc_fwd_one_pass_kernelI11Fp16IOFp32WLi256ELi14ELi224EEv26Group_norm_nhwc_fwd_params:
.text._Z35group_norm_nhwc_fwd_one_pass_kernelI11Fp16IOFp32WLi256ELi14ELi224EEv26Group_norm_nhwc_fwd_params:
        /* <DEDUP_REMOVED lines=49> */
.L_x_2516:
[----:B0-----:R-:W0:Y:S01]  /*0310*/  LDC R21, c[0x0][0x288] ;  /* 0x0000a200ff157b82 */ /* 0x001e220000000800 */
[----:B------:R-:W-:Y:S01]  /*0320*/  ULDC.64 UR14, c[0x0][0x278] ;  /* 0x00009e00000e7ab9 */ /* 0x000fe20000000a00 */
[----:B------:R-:W-:-:S06]  /*0330*/  ULDC.64 UR6, c[0x0][0x280] ;  /* 0x0000a00000067ab9 */ /* 0x000fcc0000000a00 */
        /* <DEDUP_REMOVED lines=24> */
[----:B------:R-:W3:Y:S10]  /*04c0*/  @P1 LDC.64 R14, c[0x0][0x270] ;  /* 0x00009c00ff0e1b82 */ /* 0x000ef40000000a00 */
[----:B------:R-:W-:-:S04]  /*04d0*/  @P0 IADD3 R13, R13, 0x1, RZ ;  /* 0x000000010d0d0810 */ /* 0x000fc80007ffe0ff */
[----:B------:R-:W-:Y:S01]  /*04e0*/  MOV R19, R13 ;  /* 0x0000000d00137202 */ /* 0x000fe20000000f00 */
[----:B------:R-:W-:-:S03]  /*04f0*/  IMAD.WIDE.U32 R12, R0, 0x24924925, RZ ;  /* 0x24924925000c7825 */ /* 0x000fc600078e00ff */
[----:B------:R-:W-:Y:S02]  /*0500*/  @!P5 IADD3 R19, -R19, RZ, RZ ;  /* 0x000000ff1313d210 */ /* 0x000fe40007ffe1ff */
[----:B------:R-:W-:Y:S02]  /*0510*/  IADD3 R12, -R13, R0, RZ ;  /* 0x000000000d0c7210 */ /* 0x000fe40007ffe1ff */
[----:B------:R-:W-:Y:S02]  /*0520*/  @!P6 LOP3.LUT R19, RZ, R21, RZ, 0x33, !PT ;  /* 0x00000015ff13e212 */ /* 0x000fe400078e33ff */
[----:B------:R-:W-:Y:S02]  /*0530*/  LEA.HI R12, R12, R13, RZ, 0x1f ;  /* 0x0000000d0c0c7211 */ /* 0x000fe400078ff8ff */
[----:B------:R-:W-:Y:S02]  /*0540*/  IADD3 R26, -R19, RZ, RZ ;  /* 0x000000ff131a7210 */ /* 0x000fe40007ffe1ff */
[----:B------:R-:W-:-:S02]  /*0550*/  SHF.R.U32.HI R12, RZ, 0x2, R12 ;  /* 0x00000002ff0c7819 */ /* 0x000fc4000001160c */
[----:B------:R-:W-:Y:S01]  /*0560*/  SHF.R.S32.HI R16, RZ, 0x1f, R19 ;  /* 0x0000001fff107819 */ /* 0x000fe20000011413 */
[----:B------:R-:W-:Y:S01]  /*0570*/  IMAD R26, R21, R26, UR11 ;  /* 0x0000000b151a7e24 */ /* 0x000fe2000f8e021a */
[----:B------:R-:W-:Y:S01]  /*0580*/  SHF.R.S32.HI R21, RZ, 0x1f, R39 ;  /* 0x0000001fff157819 */ /* 0x000fe20000011427 */
[----:B-1----:R-:W-:Y:S02]  /*0590*/  IMAD R24, R23, UR10, R12 ;  /* 0x0000000a17187c24 */ /* 0x002fe4000f8e020c */
[----:B------:R-:W-:Y:S01]  /*05a0*/  IMAD R26, R26, 0xe, RZ ;  /* 0x0000000e1a1a7824 */ /* 0x000fe200078e02ff */
[----:B------:R-:W1:Y:S01]  /*05b0*/  @P2 LDC.64 R12, c[0x0][0x270] ;  /* 0x00009c00ff0c2b82 */ /* 0x000e620000000a00 */
[----:B------:R-:W-:Y:S01]  /*05c0*/  IMAD R16, R16, UR6, RZ ;  /* 0x0000000610107c24 */ /* 0x000fe2000f8e02ff */
[----:B------:R-:W-:Y:S02]  /*05d0*/  IADD3 R29, R24, 0x80, RZ ;  /* 0x00000080181d7810 */ /* 0x000fe40007ffe0ff */
[----:B------:R-:W-:Y:S01]  /*05e0*/  IADD3 R40, P0, R39, R26, RZ ;  /* 0x0000001a27287210 */ /* 0x000fe20007f1e0ff */
[----:B------:R-:W-:Y:S01]  /*05f0*/  IMAD R43, R19, UR7, R16 ;  /* 0x00000007132b7c24 */ /* 0x000fe2000f8e0210 */
[----:B------:R-:W-:Y:S01]  /*0600*/  ISETP.GE.U32.AND P5, PT, R29, UR14, PT ;  /* 0x0000000e1d007c0c */ /* 0x000fe2000bfa6070 */
[----:B---3--:R-:W-:Y:S01]  /*0610*/  @P1 IMAD R16, R7, R14, RZ ;  /* 0x0000000e07101224 */ /* 0x008fe200078e02ff */
[----:B------:R-:W-:-:S02]  /*0620*/  SHF.R.S32.HI R35, RZ, 0x1f, R29 ;  /* 0x0000001fff237819 */ /* 0x000fc4000001141d */
[----:B------:R-:W-:Y:S01]  /*0630*/  LEA.HI.X.SX32 R41, R26, R21, 0x1, P0 ;  /* 0x000000151a297211 */ /* 0x000fe200000f0eff */
[----:B------:R-:W-:Y:S01]  /*0640*/  @P1 IMAD R23, R17, R15, R16 ;  /* 0x0000000f11171224 */ /* 0x000fe200078e0210 */
[----:B------:R-:W3:Y:S01]  /*0650*/  @P3 LDC.64 R20, c[0x0][0x270] ;  /* 0x00009c00ff143b82 */ /* 0x000ee20000000a00 */
[----:B------:R-:W-:Y:S01]  /*0660*/  ISETP.GE.AND.EX P5, PT, R35, UR15, PT, P5 ;  /* 0x0000000f23007c0c */ /* 0x000fe2000bfa6350 */
[----:B------:R-:W-:Y:S01]  /*0670*/  IMAD.WIDE.U32 R40, R19, UR6, R40 ;  /* 0x0000000613287c25 */ /* 0x000fe2000f8e0028 */
[----:B------:R-:W-:Y:S02]  /*0680*/  IADD3 R28, R24, 0xa0, RZ ;  /* 0x000000a0181c7810 */ /* 0x000fe40007ffe0ff */
[----:B------:R-:W-:Y:S02]  /*0690*/  ISETP.LT.U32.AND P5, PT, R0, 0xe0, !P5 ;  /* 0x000000e00000780c */ /* 0x000fe40006fa1070 */
[----:B------:R-:W-:Y:S01]  /*06a0*/  IADD3 R43, R41, R43, RZ ;  /* 0x0000002b292b7210 */ /* 0x000fe20007ffe0ff */
[----:B------:R-:W5:Y:S01]  /*06b0*/  @P4 LDC.64 R18, c[0x0][0x270] ;  /* 0x00009c00ff124b82 */ /* 0x000f620000000a00 */
[----:B------:R-:W-:-:S02]  /*06c0*/  @P1 MOV R42, R40 ;  /* 0x00000028002a1202 */ /* 0x000fc40000000f00 */
[----:B------:R-:W-:Y:S01]  /*06d0*/  ISETP.GE.U32.AND P0, PT, R28, UR14, PT ;  /* 0x0000000e1c007c0c */ /* 0x000fe2000bf06070 */
[----:B-1----:R-:W-:Y:S01]  /*06e0*/  @P2 IMAD R22, R9, R12, RZ ;  /* 0x0000000c09162224 */ /* 0x002fe200078e02ff */
[----:B------:R-:W-:Y:S01]  /*06f0*/  SHF.R.S32.HI R27, RZ, 0x1f, R28 ;  /* 0x0000001fff1b7819 */ /* 0x000fe2000001141c */
[----:B------:R-:W-:Y:S01]  /*0700*/  @P1 IMAD.WIDE.U32 R14, R17, R14, R42 ;  /* 0x0000000e110e1225 */ /* 0x000fe200078e002a */
[----:B------:R-:W-:Y:S02]  /*0710*/  @P2 MOV R30, R40 ;  /* 0x00000028001e2202 */ /* 0x000fe40000000f00 */
[----:B------:R-:W-:Y:S01]  /*0720*/  ISETP.GE.AND.EX P0, PT, R27, UR15, PT, P0 ;  /* 0x0000000f1b007c0c */ /* 0x000fe2000bf06300 */
[----:B------:R-:W1:Y:S01]  /*0730*/  @P5 LDC.64 R16, c[0x0][0x270] ;  /* 0x00009c00ff105b82 */ /* 0x000e620000000a00 */
[----:B------:R-:W-:Y:S02]  /*0740*/  @P1 IADD3 R15, R15, R23, RZ ;  /* 0x000000170f0f1210 */ /* 0x000fe40007ffe0ff */
[----:B------:R-:W-:-:S02]  /*0750*/  ISETP.LT.U32.AND P0, PT, R0, 0xe0, !P0 ;  /* 0x000000e00000780c */ /* 0x000fc40004701070 */
[C---:B--2---:R-:W-:Y:S02]  /*0760*/  @P1 LEA R36, P6, R14.reuse, R36, 0x1 ;  /* 0x000000240e241211 */ /* 0x044fe400078c08ff */
[----:B------:R-:W-:Y:S02]  /*0770*/  @P2 MOV R31, R43 ;  /* 0x0000002b001f2202 */ /* 0x000fe40000000f00 */
[----:B------:R-:W-:Y:S01]  /*0780*/  @P1 LEA.HI.X R37, R14, R37, R15, 0x1, P6 ;  /* 0x000000250e251211 */ /* 0x000fe200030f0c0f */
[C---:B------:R-:W-:Y:S01]  /*0790*/  @P2 IMAD R15, R4.reuse, R13, R22 ;  /* 0x0000000d040f2224 */ /* 0x040fe200078e0216 */
[----:B------:R-:W-:Y:S01]  /*07a0*/  @P3 MOV R13, R43 ;  /* 0x0000002b000d3202 */ /* 0x000fe20000000f00 */
[----:B------:R-:W-:Y:S01]  /*07b0*/  @P2 IMAD.WIDE.U32 R30, R4, R12, R30 ;  /* 0x0000000c041e2225 */ /* 0x000fe200078e001e */
[----:B------:R-:W-:Y:S01]  /*07c0*/  @P3 MOV R12, R40 ;  /* 0x00000028000c3202 */ /* 0x000fe20000000f00 */
[----:B------:R-:W2:Y:S02]  /*07d0*/  @P4 LDC.64 R22, c[0x0][0x220] ;  /* 0x00008800ff164b82 */ /* 0x000ea40000000a00 */
[----:B---3--:R-:W-:Y:S01]  /*07e0*/  @P3 IMAD R14, R11, R20, RZ ;  /* 0x000000140b0e3224 */ /* 0x008fe200078e02ff */
[----:B------:R-:W-:-:S02]  /*07f0*/  @P2 IADD3 R31, R31, R15, RZ ;  /* 0x0000000f1f1f2210 */ /* 0x000fc40007ffe0ff */
[C---:B0-----:R-:W-:Y:S01]  /*0800*/  @P2 LEA R44, P6, R30.reuse, R44, 0x1 ;  /* 0x0000002c1e2c2211 */ /* 0x041fe200078c08ff */
[C---:B------:R-:W-:Y:S02]  /*0810*/  @P3 IMAD R47, R5.reuse, R21, R14 ;  /* 0x00000015052f3224 */ /* 0x040fe400078e020e */
[----:B------:R-:W-:Y:S01]  /*0820*/  @P3 IMAD.WIDE.U32 R20, R5, R20, R12 ;  /* 0x0000001405143225 */ /* 0x000fe200078e000c */
[----:B------:R-:W0:Y:S01]  /*0830*/  @P5 LDC.64 R14, c[0x0][0x220] ;  /* 0x00008800ff0e5b82 */ /* 0x000e220000000a00 */
[----:B------:R-:W-:Y:S02]  /*0840*/  @P2 LEA.HI.X R45, R30, R45, R31, 0x1, P6 ;  /* 0x0000002d1e2d2211 */ /* 0x000fe400030f0c1f */
[----:B-----5:R-:W-:Y:S01]  /*0850*/  @P4 IMAD R30, R25, R18, RZ ;  /* 0x00000012191e4224 */ /* 0x020fe200078e02ff */
[----:B------:R-:W-:Y:S01]  /*0860*/  @P3 IADD3 R21, R21, R47, RZ ;  /* 0x0000002f15153210 */ /* 0x000fe20007ffe0ff */
[----:B-1----:R-:W-:Y:S01]  /*0870*/  @P5 IMAD R34, R35, R16, RZ ;  /* 0x0000001023225224 */ /* 0x002fe200078e02ff */
[----:B----4-:R-:W-:Y:S01]  /*0880*/  @P3 LEA R32, P6, R20, R32, 0x1 ;  /* 0x0000002014203211 */ /* 0x010fe200078c08ff */
[----:B------:R-:W-:Y:S01]  /*0890*/  @P4 IMAD R35, R6, R19, R30 ;  /* 0x0000001306234224 */ /* 0x000fe200078e021e */
[----:B------:R-:W1:Y:S01]  /*08a0*/  @P0 LDC.64 R12, c[0x0][0x270] ;  /* 0x00009c00ff0c0b82 */ /* 0x000e620000000a00 */
[----:B------:R-:W-:Y:S01]  /*08b0*/  @P5 MOV R30, R40 ;  /* 0x00000028001e5202 */ /* 0x000fe20000000f00 */
[----:B------:R-:W-:Y:S01]  /*08c0*/  @P5 IMAD R17, R29, R17, R34 ;  /* 0x000000111d115224 */ /* 0x000fe200078e0222 */
[----:B------:R-:W-:-:S02]  /*08d0*/  @P3 LEA.HI.X R33, R20, R33, R21, 0x1, P6 ;  /* 0x0000002114213211 */ /* 0x000fc400030f0c15 */
[----:B------:R-:W-:Y:S02]  /*08e0*/  @P4 MOV R20, R40 ;  /* 0x0000002800144202 */ /* 0x000fe40000000f00 */
[-C--:B------:R-:W-:Y:S02]  /*08f0*/  @P4 MOV R21, R43.reuse ;  /* 0x0000002b00154202 */ /* 0x080fe40000000f00 */
[----:B------:R-:W-:Y:S02]  /*0900*/  @P5 MOV R31, R43 ;  /* 0x0000002b001f5202 */ /* 0x000fe40000000f00 */
[----:B------:R-:W-:Y:S01]  /*0910*/  IADD3 R47, R24, 0xc0, RZ ;  /* 0x000000c0182f7810 */ /* 0x000fe20007ffe0ff */
[----:B------:R-:W-:Y:S02]  /*0920*/  @P4 IMAD.WIDE.U32 R18, R6, R18, R20 ;  /* 0x0000001206124225 */ /* 0x000fe400078e0014 */
[----:B------:R-:W3:Y:S02]  /*0930*/  @P0 LDC.64 R20, c[0x0][0x220] ;  /* 0x00008800ff140b82 */ /* 0x000ee40000000a00 */
[----:B------:R-:W-:Y:S01]  /*0940*/  @P5 IMAD.WIDE.U32 R30, R29, R16, R30 ;  /* 0x000000101d1e5225 */ /* 0x000fe200078e001e */
[----:B------:R-:W-:-:S02]  /*0950*/  @P4 IADD3 R16, R19, R35, RZ ;  /* 0x0000002313104210 */ /* 0x000fc40007ffe0ff */
[----:B--2---:R-:W-:-:S04]  /*0960*/  @P4 LEA R22, P6, R18, R22, 0x1 ;  /* 0x0000001612164211 */ /* 0x004fc800078c08ff */
[----:B------:R-:W-:Y:S01]  /*0970*/  @P4 LEA.HI.X R23, R18, R23, R16, 0x1, P6 ;  /* 0x0000001712174211 */ /* 0x000fe200030f0c10 */
[----:B-1----:R-:W-:Y:S01]  /*0980*/  @P0 IMAD R27, R27, R12, RZ ;  /* 0x0000000c1b1b0224 */ /* 0x002fe200078e02ff */
[----:B------:R-:W-:Y:S02]  /*0990*/  @P5 IADD3 R16, R31, R17, RZ ;  /* 0x000000111f105210 */ /* 0x000fe40007ffe0ff */
[----:B0-----:R-:W-:Y:S01]  /*09a0*/  @P5 LEA R14, P6, R30, R14, 0x1 ;  /* 0x0000000e1e0e5211 */ /* 0x001fe200078c08ff */
[----:B------:R-:W-:Y:S01]  /*09b0*/  @P0 IMAD R13, R28, R13, R27 ;  /* 0x0000000d1c0d0224 */ /* 0x000fe200078e021b */
[----:B------:R-:W-:Y:S01]  /*09c0*/  HFMA2.MMA R27, -RZ, RZ, 0, 0 ;  /* 0x00000000ff1b7435 */ /* 0x000fe200000001ff */
[----:B------:R-:W-:Y:S02]  /*09d0*/  @P0 MOV R17, R43 ;  /* 0x0000002b00110202 */ /* 0x000fe40000000f00 */
[----:B------:R-:W-:Y:S02]  /*09e0*/  @P5 LEA.HI.X R15, R30, R15, R16, 0x1, P6 ;  /* 0x0000000f1e0f5211 */ /* 0x000fe400030f0c10 */
[----:B------:R-:W-:-:S02]  /*09f0*/  @P0 MOV R16, R40 ;  /* 0x0000002800100202 */ /* 0x000fc40000000f00 */
[----:B------:R-:W-:Y:S02]  /*0a00*/  ISETP.GE.U32.AND P6, PT, R47, UR14, PT ;  /* 0x0000000e2f007c0c */ /* 0x000fe4000bfc6070 */
[----:B------:R-:W-:Y:S01]  /*0a10*/  SHF.R.S32.HI R35, RZ, 0x1f, R47 ;  /* 0x0000001fff237819 */ /* 0x000fe2000001142f */
[----:B------:R-:W-:Y:S01]  /*0a20*/  @P0 IMAD.WIDE.U32 R16, R28, R12, R16 ;  /* 0x0000000c1c100225 */ /* 0x000fe200078e0010 */
[----:B------:R0:W2:Y:S01]  /*0a30*/  @P5 LDG.E R27, desc[UR8][R14.64] ;  /* 0x000000080e1b5981 */ /* 0x0000a2000c1e1900 */
[----:B------:R-:W-:Y:S01]  /*0a40*/  SHF.R.S32.HI R29, RZ, 0x1f, R8 ;  /* 0x0000001fff1d7819 */ /* 0x000fe20000011408 */
[----:B------:R-:W-:Y:S01]  /*0a50*/  HFMA2.MMA R28, -RZ, RZ, 0, 0 ;  /* 0x00000000ff1c7435 */ /* 0x000fe200000001ff */
[----:B------:R-:W-:Y:S02]  /*0a60*/  ISETP.GE.AND.EX P6, PT, R35, UR15, PT, P6 ;  /* 0x0000000f23007c0c */ /* 0x000fe4000bfc6360 */
[----:B------:R-:W-:Y:S02]  /*0a70*/  @P0 IADD3 R12, R17, R13, RZ ;  /* 0x0000000d110c0210 */ /* 0x000fe40007ffe0ff */
[----:B---3--:R-:W-:-:S02]  /*0a80*/  @P0 LEA R20, P5, R16, R20, 0x1 ;  /* 0x0000001410140211 */ /* 0x008fc400078a08ff */
[----:B------:R-:W-:Y:S02]  /*0a90*/  ISETP.LT.U32.AND P6, PT, R0, 0xe0, !P6 ;  /* 0x000000e00000780c */ /* 0x000fe400077c1070 */
[----:B------:R-:W-:Y:S02]  /*0aa0*/  @P0 LEA.HI.X R21, R16, R21, R12, 0x1, P5 ;  /* 0x0000001510150211 */ /* 0x000fe400028f0c0c */
[----:B------:R-:W-:Y:S02]  /*0ab0*/  CS2R R30, SRZ ;  /* 0x00000000001e7805 */ /* 0x000fe4000001ff00 */
[----:B------:R-:W-:Y:S01]  /*0ac0*/  ISETP.GE.U32.AND P5, PT, R8, UR14, PT ;  /* 0x0000000e08007c0c */ /* 0x000fe2000bfa6070 */
[----:B------:R-:W3:Y:S03]  /*0ad0*/  @P2 LDG.E R28, desc[UR8][R44.64] ;  /* 0x000000082c1c2981 */ /* 0x000ee6000c1e1900 */
[----:B------:R-:W-:Y:S01]  /*0ae0*/  ISETP.GE.AND.EX P5, PT, R29, UR15, PT, P5 ;  /* 0x0000000f1d007c0c */ /* 0x000fe2000bfa6350 */
[----:B------:R-:W4:Y:S03]  /*0af0*/  @P1 LDG.E R30, desc[UR8][R36.64] ;  /* 0x00000008241e1981 */ /* 0x000f26000c1e1900 */
[----:B------:R-:W-:Y:S01]  /*0b00*/  ISETP.GT.U32.OR P5, PT, R0, 0xdf, P5 ;  /* 0x000000df0000780c */ /* 0x000fe20002fa4470 */
[----:B0-----:R-:W0:Y:S01]  /*0b10*/  @P6 LDC.64 R14, c[0x0][0x270] ;  /* 0x00009c00ff0e6b82 */ /* 0x001e220000000a00 */
[----:B------:R-:W-:Y:S01]  /*0b20*/  MOV R34, RZ ;  /* 0x000000ff00227202 */ /* 0x000fe20000000f00 */
[----:B------:R-:W5:Y:S05]  /*0b30*/  @P3 LDG.E R31, desc[UR8][R32.64] ;  /* 0x00000008201f3981 */ /* 0x000f6a000c1e1900 */
[----:B------:R1:W2:Y:S01]  /*0b40*/  @P4 LDG.E R34, desc[UR8][R22.64] ;  /* 0x0000000816224981 */ /* 0x0002a2000c1e1900 */
[----:B------:R-:W1:Y:S08]  /*0b50*/  @P6 LDC.64 R18, c[0x0][0x220] ;  /* 0x00008800ff126b82 */ /* 0x000e700000000a00 */
[----:B------:R-:W1:Y:S08]  /*0b60*/  @!P5 LDC.64 R16, c[0x0][0x270] ;  /* 0x00009c00ff10db82 */ /* 0x000e700000000a00 */
[----:B------:R-:W1:Y:S01]  /*0b70*/  @!P5 LDC.64 R12, c[0x0][0x220] ;  /* 0x00008800ff0cdb82 */ /* 0x000e620000000a00 */
[----:B0-----:R-:W-:Y:S01]  /*0b80*/  @P6 IMAD R38, R35, R14, RZ ;  /* 0x0000000e23266224 */ /* 0x001fe200078e02ff */
[----:B------:R-:W-:Y:S01]  /*0b90*/  HFMA2.MMA R35, -RZ, RZ, 0, 0 ;  /* 0x00000000ff237435 */ /* 0x000fe200000001ff */
[----:B-1----:R-:W-:-:S02]  /*0ba0*/  @P6 MOV R22, R40 ;  /* 0x0000002800166202 */ /* 0x002fc40000000f00 */
[----:B------:R-:W-:Y:S01]  /*0bb0*/  @P6 MOV R23, R43 ;  /* 0x0000002b00176202 */ /* 0x000fe20000000f00 */
[C---:B------:R-:W-:Y:S02]  /*0bc0*/  @P6 IMAD R45, R47.reuse, R15, R38 ;  /* 0x0000000f2f2d6224 */ /* 0x040fe400078e0226 */
[----:B------:R-:W-:-:S04]  /*0bd0*/  @P6 IMAD.WIDE.U32 R14, R47, R14, R22 ;  /* 0x0000000e2f0e6225 */ /* 0x000fc800078e0016 */
[----:B------:R0:W2:Y:S01]  /*0be0*/  @P0 LDG.E R35, desc[UR8][R20.64] ;  /* 0x0000000814230981 */ /* 0x0000a2000c1e1900 */
[----:B------:R-:W-:Y:S01]  /*0bf0*/  @!P5 IMAD R36, R29, R16, RZ ;  /* 0x000000101d24d224 */ /* 0x000fe200078e02ff */
[----:B------:R-:W-:Y:S02]  /*0c00*/  @P6 IADD3 R15, R15, R45, RZ ;  /* 0x0000002d0f0f6210 */ /* 0x000fe40007ffe0ff */
[----:B0-----:R-:W-:Y:S02]  /*0c10*/  @!P5 MOV R20, R40 ;  /* 0x000000280014d202 */ /* 0x001fe40000000f00 */
[----:B------:R-:W-:Y:S01]  /*0c20*/  @!P5 MOV R21, R43 ;  /* 0x0000002b0015d202 */ /* 0x000fe20000000f00 */
[----:B------:R-:W-:Y:S01]  /*0c30*/  @!P5 IMAD R37, R8, R17, R36 ;  /* 0x000000110825d224 */ /* 0x000fe200078e0224 */
[----:B------:R-:W-:Y:S01]  /*0c40*/  HFMA2.MMA R36, -RZ, RZ, 0, 0 ;  /* 0x00000000ff247435 */ /* 0x000fe200000001ff */
[----:B------:R-:W-:Y:S01]  /*0c50*/  @P6 LEA R18, P0, R14, R18, 0x1 ;  /* 0x000000120e126211 */ /* 0x000fe200078008ff */
[----:B------:R-:W-:-:S03]  /*0c60*/  @!P5 IMAD.WIDE.U32 R16, R8, R16, R20 ;  /* 0x000000100810d225 */ /* 0x000fc600078e0014 */
[----:B------:R-:W-:Y:S02]  /*0c70*/  @P6 LEA.HI.X R19, R14, R19, R15, 0x1, P0 ;  /* 0x000000130e136211 */ /* 0x000fe400000f0c0f */
[----:B------:R-:W-:Y:S02]  /*0c80*/  @!P5 IADD3 R14, R17, R37, RZ ;  /* 0x00000025110ed210 */ /* 0x000fe40007ffe0ff */
[C---:B------:R-:W-:Y:S01]  /*0c90*/  @!P5 LEA R12, P0, R16.reuse, R12, 0x1 ;  /* 0x0000000c100cd211 */ /* 0x040fe200078008ff */
[----:B------:R5:W2:Y:S01]  /*0ca0*/  @P6 LDG.E R36, desc[UR8][R18.64] ;  /* 0x0000000812246981 */ /* 0x000aa2000c1e1900 */
[----:B------:R-:W-:Y:S02]  /*0cb0*/  MOV R37, RZ ;  /* 0x000000ff00257202 */ /* 0x000fe40000000f00 */
[----:B------:R-:W-:-:S05]  /*0cc0*/  @!P5 LEA.HI.X R13, R16, R13, R14, 0x1, P0 ;  /* 0x0000000d100dd211 */ /* 0x000fca00000f0c0e */
[----:B------:R0:W2:Y:S01]  /*0cd0*/  @!P5 LDG.E R37, desc[UR8][R12.64] ;  /* 0x000000080c25d981 */ /* 0x0000a2000c1e1900 */
[C---:B------:R-:W-:Y:S02]  /*0ce0*/  ISETP.GT.AND P0, PT, R3.reuse, 0x1e, PT ;  /* 0x0000001e0300780c */ /* 0x040fe40003f04270 */
[----:B------:R-:W-:Y:S01]  /*0cf0*/  ISETP.NE.AND P5, PT, R3, RZ, PT ;  /* 0x000000ff0300720c */ /* 0x000fe20003fa5270 */
[----:B------:R-:W1:Y:S01]  /*0d00*/  LDC R38, c[0x0][0xc] ;  /* 0x00000300ff267b82 */ /* 0x000e620000000800 */
[----:B------:R-:W-:Y:S01]  /*0d10*/  BSSY B0, `(.L_x_2480) ;  /* 0x000006a000007945 */ /* 0x000fe20003800000 */
[--C-:B---3--:R-:W-:Y:S02]  /*0d20*/  HADD2.F32 R17, -RZ, R28.reuse.H1_H1 ;  /* 0x3000001cff117230 */ /* 0x108fe40000004100 */
[----:B------:R-:W-:Y:S02]  /*0d30*/  HADD2.F32 R16, -RZ, R28.H0_H0 ;  /* 0x2000001cff107230 */ /* 0x000fe40000004100 */
[----:B----4-:R-:W-:-:S02]  /*0d40*/  HADD2.F32 R15, -RZ, R30.H1_H1 ;  /* 0x3000001eff0f7230 */ /* 0x010fc40000004100 */
[----:B------:R-:W-:Y:S01]  /*0d50*/  FMUL.FTZ R21, R17, R17 ;  /* 0x0000001111157220 */ /* 0x000fe20000410000 */
[----:B------:R-:W-:Y:S02]  /*0d60*/  HADD2.F32 R14, -RZ, R30.H0_H0 ;  /* 0x2000001eff0e7230 */ /* 0x000fe40000004100 */
[----:B------:R-:W-:Y:S01]  /*0d70*/  FADD.FTZ R20, R16, R17 ;  /* 0x0000001110147221 */ /* 0x000fe20000010000 */
[----:B------:R-:W-:Y:S01]  /*0d80*/  FMUL.FTZ R17, R15, R15 ;  /* 0x0000000f0f117220 */ /* 0x000fe20000410000 */
[--C-:B-----5:R-:W-:Y:S02]  /*0d90*/  HADD2.F32 R19, -RZ, R31.reuse.H1_H1 ;  /* 0x3000001fff137230 */ /* 0x120fe40000004100 */
[C---:B------:R-:W-:Y:S01]  /*0da0*/  FADD.FTZ R15, R14.reuse, R15 ;  /* 0x0000000f0e0f7221 */ /* 0x040fe20000010000 */
[----:B------:R-:W-:Y:S01]  /*0db0*/  FFMA.FTZ R17, R14, R14, R17 ;  /* 0x0000000e0e117223 */ /* 0x000fe20000010011 */
[----:B------:R-:W-:Y:S01]  /*0dc0*/  FFMA.FTZ R16, R16, R16, R21 ;  /* 0x0000001010107223 */ /* 0x000fe20000010015 */
[----:B------:R-:W-:-:S02]  /*0dd0*/  HADD2.F32 R18, -RZ, R31.H0_H0 ;  /* 0x2000001fff127230 */ /* 0x000fc40000004100 */
[----:B0-----:R-:W-:Y:S01]  /*0de0*/  FMUL.FTZ R13, R19, R19 ;  /* 0x00000013130d7220 */ /* 0x001fe20000410000 */
[--C-:B--2---:R-:W-:Y:S02]  /*0df0*/  HADD2.F32 R21, -RZ, R34.reuse.H1_H1 ;  /* 0x30000022ff157230 */ /* 0x104fe40000004100 */
[----:B------:R-:W-:Y:S01]  /*0e00*/  FADD.FTZ R15, RZ, R15 ;  /* 0x0000000fff0f7221 */ /* 0x000fe20000010000 */
[----:B------:R-:W-:Y:S01]  /*0e10*/  FADD.FTZ R17, RZ, R17 ;  /* 0x00000011ff117221 */ /* 0x000fe20000010000 */
[----:B------:R-:W-:Y:S02]  /*0e20*/  HADD2.F32 R14, -RZ, R34.H0_H0 ;  /* 0x20000022ff0e7230 */ /* 0x000fe40000004100 */
[C---:B------:R-:W-:Y:S01]  /*0e30*/  FADD.FTZ R12, R18.reuse, R19 ;  /* 0x00000013120c7221 */ /* 0x040fe20000010000 */
[----:B------:R-:W-:Y:S01]  /*0e40*/  FFMA.FTZ R13, R18, R18, R13 ;  /* 0x00000012120d7223 */ /* 0x000fe2000001000d */
[----:B------:R-:W-:Y:S01]  /*0e50*/  FMUL.FTZ R19, R21, R21 ;  /* 0x0000001515137220 */ /* 0x000fe20000410000 */
[----:B------:R-:W-:Y:S01]  /*0e60*/  FADD.FTZ R15, R15, R20 ;  /* 0x000000140f0f7221 */ /* 0x000fe20000010000 */
[----:B------:R-:W-:Y:S01]  /*0e70*/  FADD.FTZ R16, R17, R16 ;  /* 0x0000001011107221 */ /* 0x000fe20000010000 */
[----:B------:R-:W-:Y:S01]  /*0e80*/  FADD.FTZ R21, R14, R21 ;  /* 0x000000150e157221 */ /* 0x000fe20000010000 */
[----:B------:R-:W-:-:S02]  /*0e90*/  HADD2.F32 R18, -RZ, R27.H1_H1 ;  /* 0x3000001bff127230 */ /* 0x000fc40000004100 */
[----:B------:R-:W-:Y:S01]  /*0ea0*/  FFMA.FTZ R14, R14, R14, R19 ;  /* 0x0000000e0e0e7223 */ /* 0x000fe20000010013 */
[----:B------:R-:W-:Y:S01]  /*0eb0*/  FADD.FTZ R12, R15, R12 ;  /* 0x0000000c0f0c7221 */ /* 0x000fe20000010000 */
[----:B------:R-:W-:Y:S01]  /*0ec0*/  FADD.FTZ R13, R16, R13 ;  /* 0x0000000d100d7221 */ /* 0x000fe20000010000 */
[----:B------:R-:W-:Y:S02]  /*0ed0*/  HADD2.F32 R15, -RZ, R27.H0_H0 ;  /* 0x2000001bff0f7230 */ /* 0x000fe40000004100 */
[----:B------:R-:W-:Y:S01]  /*0ee0*/  FMUL.FTZ R16, R18, R18 ;  /* 0x0000001212107220 */ /* 0x000fe20000410000 */
[----:B------:R-:W-:Y:S01]  /*0ef0*/  FADD.FTZ R13, R13, R14 ;  /* 0x0000000e0d0d7221 */ /* 0x000fe20000010000 */
[----:B------:R-:W-:Y:S01]  /*0f00*/  FADD.FTZ R12, R12, R21 ;  /* 0x000000150c0c7221 */ /* 0x000fe20000010000 */
[C---:B------:R-:W-:Y:S01]  /*0f10*/  FADD.FTZ R17, R15.reuse, R18 ;  /* 0x000000120f117221 */ /* 0x040fe20000010000 */
[----:B------:R-:W-:Y:S01]  /*0f20*/  FFMA.FTZ R16, R15, R15, R16 ;  /* 0x0000000f0f107223 */ /* 0x000fe20000010010 */
[----:B------:R-:W-:-:S02]  /*0f30*/  HADD2.F32 R19, -RZ, R35.H1_H1 ;  /* 0x30000023ff137230 */ /* 0x000fc40000004100 */
[----:B------:R-:W-:Y:S02]  /*0f40*/  HADD2.F32 R14, -RZ, R35.H0_H0 ;  /* 0x20000023ff0e7230 */ /* 0x000fe40000004100 */
[----:B------:R-:W-:Y:S01]  /*0f50*/  FADD.FTZ R12, R12, R17 ;  /* 0x000000110c0c7221 */ /* 0x000fe20000010000 */
[----:B------:R-:W-:Y:S02]  /*0f60*/  FMUL.FTZ R15, R19, R19 ;  /* 0x00000013130f7220 */ /* 0x000fe40000410000 */
[C---:B------:R-:W-:Y:S01]  /*0f70*/  FADD.FTZ R19, R14.reuse, R19 ;  /* 0x000000130e137221 */ /* 0x040fe20000010000 */
[----:B------:R-:W-:Y:S01]  /*0f80*/  FADD.FTZ R13, R13, R16 ;  /* 0x000000100d0d7221 */ /* 0x000fe20000010000 */
[----:B------:R-:W-:Y:S02]  /*0f90*/  FFMA.FTZ R14, R14, R14, R15 ;  /* 0x0000000e0e0e7223 */ /* 0x000fe4000001000f */
[----:B------:R-:W-:Y:S02]  /*0fa0*/  FADD.FTZ R12, R12, R19 ;  /* 0x000000130c0c7221 */ /* 0x000fe40000010000 */
[----:B------:R-:W-:Y:S01]  /*0fb0*/  FADD.FTZ R13, R13, R14 ;  /* 0x0000000e0d0d7221 */ /* 0x000fe20000010000 */
[----:B------:R-:W-:-:S02]  /*0fc0*/  HADD2.F32 R18, -RZ, R36.H1_H1 ;  /* 0x30000024ff127230 */ /* 0x000fc40000004100 */
[----:B------:R-:W-:-:S03]  /*0fd0*/  HADD2.F32 R15, -RZ, R36.H0_H0 ;  /* 0x20000024ff0f7230 */ /* 0x000fc60000004100 */
[----:B------:R-:W-:Y:S01]  /*0fe0*/  FMUL.FTZ R16, R18, R18 ;  /* 0x0000001212107220 */ /* 0x000fe20000410000 */
[--C-:B------:R-:W-:Y:S02]  /*0ff0*/  HADD2.F32 R19, -RZ, R37.reuse.H1_H1 ;  /* 0x30000025ff137230 */ /* 0x100fe40000004100 */
[C---:B------:R-:W-:Y:S01]  /*1000*/  FADD.FTZ R17, R15.reuse, R18 ;  /* 0x000000120f117221 */ /* 0x040fe20000010000 */
[----:B------:R-:W-:Y:S02]  /*1010*/  HADD2.F32 R14, -RZ, R37.H0_H0 ;  /* 0x20000025ff0e7230 */ /* 0x000fe40000004100 */
[----:B------:R-:W-:Y:S01]  /*1020*/  FFMA.FTZ R16, R15, R15, R16 ;  /* 0x0000000f0f107223 */ /* 0x000fe20000010010 */
[----:B------:R-:W-:Y:S01]  /*1030*/  FMUL.FTZ R15, R19, R19 ;  /* 0x00000013130f7220 */ /* 0x000fe20000410000 */
[----:B------:R-:W-:Y:S01]  /*1040*/  FADD.FTZ R12, R12, R17 ;  /* 0x000000110c0c7221 */ /* 0x000fe20000010000 */
[C---:B------:R-:W-:Y:S01]  /*1050*/  FADD.FTZ R19, R14.reuse, R19 ;  /* 0x000000130e137221 */ /* 0x040fe20000010000 */
[----:B------:R-:W-:Y:S01]  /*1060*/  FADD.FTZ R13, R13, R16 ;  /* 0x000000100d0d7221 */ /* 0x000fe20000010000 */
[----:B------:R-:W-:-:S02]  /*1070*/  FFMA.FTZ R14, R14, R14, R15 ;  /* 0x0000000e0e0e7223 */ /* 0x000fc4000001000f */
[----:B------:R-:W-:Y:S02]  /*1080*/  FADD.FTZ R12, R12, R19 ;  /* 0x000000130c0c7221 */ /* 0x000fe40000010000 */
[----:B------:R-:W-:-:S03]  /*1090*/  FADD.FTZ R13, R13, R14 ;  /* 0x0000000e0d0d7221 */ /* 0x000fc60000010000 */
[----:B------:R-:W0:Y:S04]  /*10a0*/  SHFL.DOWN PT, R15, R12, 0x1, 0x1f ;  /* 0x08201f000c0f7f89 */ /* 0x000e2800000e0000 */
[----:B------:R-:W2:Y:S01]  /*10b0*/  SHFL.DOWN PT, R14, R13, 0x1, 0x1f ;  /* 0x08201f000d0e7f89 */ /* 0x000ea200000e0000 */
[----:B0-----:R-:W-:Y:S01]  /*10c0*/  @!P0 FADD.FTZ R12, R12, R15 ;  /* 0x0000000f0c0c8221 */ /* 0x001fe20000010000 */
[----:B--2---:R-:W-:-:S04]  /*10d0*/  @!P0 FADD.FTZ R13, R13, R14 ;  /* 0x0000000e0d0d8221 */ /* 0x004fc80000010000 */
[----:B------:R-:W0:Y:S04]  /*10e0*/  SHFL.DOWN PT, R15, R12, 0x2, 0x1f ;  /* 0x08401f000c0f7f89 */ /* 0x000e2800000e0000 */
[----:B------:R-:W2:Y:S01]  /*10f0*/  SHFL.DOWN PT, R14, R13, 0x2, 0x1f ;  /* 0x08401f000d0e7f89 */ /* 0x000ea200000e0000 */
[----:B------:R-:W-:-:S13]  /*1100*/  ISETP.GT.AND P0, PT, R3, 0x1d, PT ;  /* 0x0000001d0300780c */ /* 0x000fda0003f04270 */
        /* <DEDUP_REMOVED lines=17> */
[----:B------:R-:W-:Y:S02]  /*1220*/  MOV R32, R12 ;  /* 0x0000000c00207202 */ /* 0x000fe40000000f00 */
[----:B------:R-:W-:-:S05]  /*1230*/  MOV R33, R13 ;  /* 0x0000000d00217202 */ /* 0x000fca0000000f00 */
[----:B------:R0:W-:Y:S01]  /*1240*/  @!P5 STS.64 [R10+0x8], R32 ;  /* 0x000008200a00d388 */ /* 0x0001e20000000a00 */
[----:B------:R-:W-:Y:S01]  /*1250*/  BAR.SYNC.DEFER_BLOCKING 0x0 ;  /* 0x0000000000007b1d */ /* 0x000fe20000010000 */
[----:B------:R-:W-:Y:S02]  /*1260*/  ISETP.NE.AND P5, PT, R0, RZ, PT ;  /* 0x000000ff0000720c */ /* 0x000fe40003fa5270 */
[----:B-1----:R-:W-:-:S11]  /*1270*/  ISETP.GE.U32.AND P0, PT, R38, 0x2, PT ;  /* 0x000000022600780c */ /* 0x002fd60003f06070 */
[----:B0-----:R-:W-:Y:S05]  /*1280*/  @P5 BRA `(.L_x_2481) ;  /* 0x0000000000485947 */ /* 0x001fea0003800000 */
        /* <DEDUP_REMOVED lines=18> */
.L_x_2481:
[----:B------:R-:W-:Y:S05]  /*13b0*/  BSYNC B0 ;  /* 0x0000000000007941 */ /* 0x000fea0003800000 */
.L_x_2480:
[----:B------:R-:W-:Y:S05]  /*13c0*/  @!P0 BRA `(.L_x_2482) ;  /* 0x00000010007c8947 */ /* 0x000fea0003800000 */
[----:B------:R-:W0:Y:S01]  /*13d0*/  LDC.64 R12, c[0x0][0x240] ;  /* 0x00009000ff0c7b82 */ /* 0x000e220000000a00 */
[----:B------:R-:W-:-:S04]  /*13e0*/  ULOP3.LUT UR6, UR4, 0x1, URZ, 0xc0, !UPT ;  /* 0x0000000104067892 */ /* 0x000fc8000f8ec03f */
[----:B------:R-:W-:-:S03]  /*13f0*/  UIMAD UR6, UR6, UR12, URZ ;  /* 0x0000000c060672a4 */ /* 0x000fc6000f8e023f */
[----:B------:R-:W1:Y:S03]  /*1400*/  LDC.64 R18, c[0x0][0x248] ;  /* 0x00009200ff127b82 */ /* 0x000e660000000a00 */
[----:B------:R-:W-:Y:S01]  /*1410*/  IMAD R14, R38, UR6, RZ ;  /* 0x00000006260e7c24 */ /* 0x000fe2000f8e02ff */
[----:B------:R-:W-:-:S04]  /*1420*/  IADD3 R15, R2, UR6, RZ ;  /* 0x00000006020f7c10 */ /* 0x000fc8000fffe0ff */
[----:B------:R-:W-:Y:S01]  /*1430*/  SHF.L.U32 R17, R14, 0x1, RZ ;  /* 0x000000010e117819 */ /* 0x000fe200000006ff */
[----:B0-----:R-:W-:-:S04]  /*1440*/  IMAD.WIDE.U32 R12, R15, 0x4, R12 ;  /* 0x000000040f0c7825 */ /* 0x001fc800078e000c */
[----:B-1----:R-:W-:Y:S01]  /*1450*/  IMAD.WIDE R18, R17, 0x4, R18 ;  /* 0x0000000411127825 */ /* 0x002fe200078e0212 */
[----:B------:R-:W-:Y:S06]  /*1460*/  @P5 BRA `(.L_x_2483) ;  /* 0x00000000005c5947 */ /* 0x000fec0003800000 */
[----:B------:R-:W0:Y:S01]  /*1470*/  S2R R15, SR_CTAID.X ;  /* 0x00000000000f7919 */ /* 0x000e220000002500 */
[----:B------:R-:W1:Y:S01]  /*1480*/  S2UR UR6, SR_CTAID.Y ;  /* 0x00000000000679c3 */ /* 0x000e620000002600 */
[----:B------:R-:W-:-:S06]  /*1490*/  ULOP3.LUT UP0, URZ, UR4, 0x2, URZ, 0xc0, !UPT ;  /* 0x00000002043f7892 */ /* 0x000fcc000f80c03f */
[----:B------:R-:W-:-:S04]  /*14a0*/  PLOP3.LUT P0, PT, PT, PT, UP0, 0x80, 0x0 ;  /* 0x000000000000781c */ /* 0x000fc80003f0f008 */
[----:B------:R-:W-:-:S04]  /*14b0*/  SEL R17, R38, RZ, !P0 ;  /* 0x000000ff26117207 */ /* 0x000fc80004000000 */
[----:B------:R-:W-:Y:S02]  /*14c0*/  ISETP.NE.AND P0, PT, R17, -0x1, PT ;  /* 0xffffffff1100780c */ /* 0x000fe40003f05270 */
[----:B-1----:R-:W-:Y:S01]  /*14d0*/  MOV R2, UR6 ;  /* 0x0000000600027c02 */ /* 0x002fe20008000f00 */
[----:B------:R-:W-:Y:S02]  /*14e0*/  UMOV UR6, 0xffffffff ;  /* 0xffffffff00067882 */ /* 0x000fe40000000000 */
[----:B------:R-:W-:Y:S02]  /*14f0*/  USEL UR6, UR6, 0x1, UP0 ;  /* 0x0000000106067887 */ /* 0x000fe40008000000 */
[----:B0-----:R-:W-:-:S04]  /*1500*/  IMAD R15, R15, UR12, R2 ;  /* 0x0000000c0f0f7c24 */ /* 0x001fc8000f8e0202 */
        /* <DEDUP_REMOVED lines=8> */
.L_x_2484:
[----:B0-----:R-:W2:Y:S04]  /*1590*/  LDG.E.STRONG.GPU R14, desc[UR8][R12.64] ;  /* 0x000000080c0e7981 */ /* 0x001ea8000c1ef900 */
[----:B--2---:R-:W-:Y:S01]  /*15a0*/  CCTL.IVALL ;  /* 0x00000000ff00798f */ /* 0x004fe20002000000 */
[----:B------:R-:W-:Y:S05]  /*15b0*/  YIELD ;  /* 0x0000000000007946 */ /* 0x000fea0003800000 */
[----:B------:R-:W-:-:S13]  /*15c0*/  ISETP.NE.AND P0, PT, R14, R17, PT ;  /* 0x000000110e00720c */ /* 0x000fda0003f05270 */
[----:B------:R-:W-:Y:S05]  /*15d0*/  @P0 BRA `(.L_x_2484) ;  /* 0xfffffffc00ec0947 */ /* 0x000fea000383ffff */
.L_x_2483:
        /* <DEDUP_REMOVED lines=17> */
.L_x_2488:
[----:B------:R-:W-:-:S13]  /*16f0*/  ISETP.EQ.OR P6, PT, R17, UR10, P5 ;  /* 0x0000000a11007c0c */ /* 0x000fda000afc2670 */
[----:B------:R-:W-:-:S04]  /*1700*/  @!P6 IMAD R15, R17, UR12, R2 ;  /* 0x0000000c110fec24 */ /* 0x000fc8000f8e0202 */
[----:B------:R-:W-:-:S05]  /*1710*/  @!P6 IMAD.WIDE.U32 R14, R15, 0x8, R18 ;  /* 0x000000080f0ee825 */ /* 0x000fca00078e0012 */
[----:B------:R-:W2:Y:S01]  /*1720*/  @!P6 LDG.E.64 R12, desc[UR8][R14.64] ;  /* 0x000000080e0ce981 */ /* 0x000ea2000c1e1b00 */
[----:B------:R-:W-:Y:S01]  /*1730*/  IADD3 R21, R17, 0x1, RZ ;  /* 0x0000000111157810 */ /* 0x000fe20007ffe0ff */
[----:B--2---:R-:W-:Y:S01]  /*1740*/  @!P6 FADD.FTZ R32, R32, R12 ;  /* 0x0000000c2020e221 */ /* 0x004fe20000010000 */
[----:B------:R-:W-:Y:S02]  /*1750*/  @!P6 FADD.FTZ R33, R33, R13 ;  /* 0x0000000d2121e221 */ /* 0x000fe40000010000 */
        /* <DEDUP_REMOVED lines=108> */
.L_x_2487:
[----:B------:R-:W-:-:S13]  /*1e20*/  ISETP.GT.AND P6, PT, R16, 0x4, PT ;  /* 0x000000041000780c */ /* 0x000fda0003fc4270 */
[----:B------:R-:W-:Y:S05]  /*1e30*/  @!P6 BRA `(.L_x_2489) ;  /* 0x0000000000ece947 */ /* 0x000fea0003800000 */
[C---:B------:R-:W-:Y:S02]  /*1e40*/  IADD3 R15, R17.reuse, 0x1, RZ ;  /* 0x00000001110f7810 */ /* 0x040fe40007ffe0ff */
[----:B------:R-:W-:Y:S02]  /*1e50*/  ISETP.EQ.OR P0, PT, R17, UR10, P5 ;  /* 0x0000000a11007c0c */ /* 0x000fe4000af02670 */
[----:B------:R-:W-:-:S11]  /*1e60*/  ISETP.EQ.OR P6, PT, R15, UR10, P5 ;  /* 0x0000000a0f007c0c */ /* 0x000fd6000afc2670 */
[--C-:B------:R-:W-:Y:S02]  /*1e70*/  @!P0 IMAD R13, R17, UR12, R2.reuse ;  /* 0x0000000c110d8c24 */ /* 0x100fe4000f8e0202 */
[----:B------:R-:W-:Y:S02]  /*1e80*/  @!P6 IMAD R15, R15, UR12, R2 ;  /* 0x0000000c0f0fec24 */ /* 0x000fe4000f8e0202 */
[----:B------:R-:W-:-:S04]  /*1e90*/  @!P0 IMAD.WIDE.U32 R12, R13, 0x8, R18 ;  /* 0x000000080d0c8825 */ /* 0x000fc800078e0012 */
[----:B------:R-:W-:Y:S02]  /*1ea0*/  @!P6 IMAD.WIDE.U32 R14, R15, 0x8, R18 ;  /* 0x000000080f0ee825 */ /* 0x000fe400078e0012 */
[----:B------:R-:W2:Y:S04]  /*1eb0*/  @!P0 LDG.E.64 R12, desc[UR8][R12.64] ;  /* 0x000000080c0c8981 */ /* 0x000ea8000c1e1b00 */
[----:B------:R-:W3:Y:S01]  /*1ec0*/  @!P6 LDG.E.64 R14, desc[UR8][R14.64] ;  /* 0x000000080e0ee981 */ /* 0x000ee2000c1e1b00 */
[C---:B------:R-:W-:Y:S02]  /*1ed0*/  IADD3 R21, R17.reuse, 0x2, RZ ;  /* 0x0000000211157810 */ /* 0x040fe40007ffe0ff */
[----:B------:R-:W-:Y:S01]  /*1ee0*/  IADD3 R23, R17, 0x3, RZ ;  /* 0x0000000311177810 */ /* 0x000fe20007ffe0ff */
[----:B--2---:R-:W-:Y:S01]  /*1ef0*/  @!P0 FADD.FTZ R32, R32, R12 ;  /* 0x0000000c20208221 */ /* 0x004fe20000010000 */
[----:B------:R-:W-:Y:S01]  /*1f00*/  @!P0 FADD.FTZ R33, R33, R13 ;  /* 0x0000000d21218221 */ /* 0x000fe20000010000 */
[----:B------:R-:W-:-:S02]  /*1f10*/  ISETP.EQ.OR P0, PT, R21, UR10, P5 ;  /* 0x0000000a15007c0c */ /* 0x000fc4000af02670 */
[----:B---3--:R-:W-:Y:S01]  /*1f20*/  @!P6 FADD.FTZ R32, R32, R14 ;  /* 0x0000000e2020e221 */ /* 0x008fe20000010000 */
[----:B------:R-:W-:Y:S01]  /*1f30*/  @!P6 FADD.FTZ R33, R33, R15 ;  /* 0x0000000f2121e221 */ /* 0x000fe20000010000 */
[----:B------:R-:W-:-:S09]  /*1f40*/  ISETP.EQ.OR P6, PT, R23, UR10, P5 ;  /* 0x0000000a17007c0c */ /* 0x000fd2000afc2670 */
[----:B------:R-:W-:-:S04]  /*1f50*/  @!P0 IMAD R21, R21, UR12, R2 ;  /* 0x0000000c15158c24 */ /* 0x000fc8000f8e0202 */
[----:B------:R-:W-:Y:S02]  /*1f60*/  @!P6 IMAD R23, R23, UR12, R2 ;  /* 0x0000000c1717ec24 */ /* 0x000fe4000f8e0202 */
[----:B------:R-:W-:-:S04]  /*1f70*/  @!P0 IMAD.WIDE.U32 R12, R21, 0x8, R18 ;  /* 0x00000008150c8825 */ /* 0x000fc800078e0012 */
[----:B------:R-:W-:Y:S02]  /*1f80*/  @!P6 IMAD.WIDE.U32 R14, R23, 0x8, R18 ;  /* 0x00000008170ee825 */ /* 0x000fe400078e0012 */
[----:B------:R-:W2:Y:S04]  /*1f90*/  @!P0 LDG.E.64 R12, desc[UR8][R12.64] ;  /* 0x000000080c0c8981 */ /* 0x000ea8000c1e1b00 */
[----:B------:R-:W3:Y:S01]  /*1fa0*/  @!P6 LDG.E.64 R14, desc[UR8][R14.64] ;  /* 0x000000080e0ee981 */ /* 0x000ee2000c1e1b00 */
[----:B------:R-:W-:-:S04]  /*1fb0*/  IADD3 R17, R17, 0x4, RZ ;  /* 0x0000000411117810 */ /* 0x000fc80007ffe0ff */
[----:B------:R-:W-:Y:S01]  /*1fc0*/  IADD3 R23, R17, 0x1, RZ ;  /* 0x0000000111177810 */ /* 0x000fe20007ffe0ff */
[----:B--2---:R-:W-:Y:S01]  /*1fd0*/  @!P0 FADD.FTZ R32, R32, R12 ;  /* 0x0000000c20208221 */ /* 0x004fe20000010000 */
[----:B------:R-:W-:Y:S01]  /*1fe0*/  @!P0 FADD.FTZ R33, R33, R13 ;  /* 0x0000000d21218221 */ /* 0x000fe20000010000 */
[----:B------:R-:W-:Y:S02]  /*1ff0*/  ISETP.EQ.OR P0, PT, R17, UR10, P5 ;  /* 0x0000000a11007c0c */ /* 0x000fe4000af02670 */
        /* <DEDUP_REMOVED lines=23> */
[----:B------:R-:W-:Y:S02]  /*2170*/  IADD3 R16, R16, -0x4, RZ ;  /* 0xfffffffc10107810 */ /* 0x000fe40007ffe0ff */
[----:B------:R-:W-:Y:S02]  /*2180*/  IADD3 R17, R17, 0x4, RZ ;  /* 0x0000000411117810 */ /* 0x000fe40007ffe0ff */
[----:B------:R-:W-:Y:S01]  /*2190*/  IADD3 R16, R16, -0x4, RZ ;  /* 0xfffffffc10107810 */ /* 0x000fe20007ffe0ff */
[----:B--2---:R-:W-:Y:S01]  /*21a0*/  @!P0 FADD.FTZ R32, R32, R12 ;  /* 0x0000000c20208221 */ /* 0x004fe20000010000 */
[----:B------:R-:W-:Y:S01]  /*21b0*/  @!P0 FADD.FTZ R33, R33, R13 ;  /* 0x0000000d21218221 */ /* 0x000fe20000010000 */
[----:B------:R-:W-:-:S02]  /*21c0*/  PLOP3.LUT P0, PT, PT, PT, PT, 0x8, 0x0 ;  /* 0x000000000000781c */ /* 0x000fc40003f0e170 */
[----:B---3--:R-:W-:Y:S01]  /*21d0*/  @!P6 FADD.FTZ R32, R32, R14 ;  /* 0x0000000e2020e221 */ /* 0x008fe20000010000 */
[----:B------:R-:W-:-:S10]  /*21e0*/  @!P6 FADD.FTZ R33, R33, R15 ;  /* 0x0000000f2121e221 */ /* 0x000fd40000010000 */
.L_x_2489:
[----:B------:R-:W-:-:S13]  /*21f0*/  ISETP.NE.OR P0, PT, R16, RZ, P0 ;  /* 0x000000ff1000720c */ /* 0x000fda0000705670 */
[----:B------:R-:W-:Y:S05]  /*2200*/  @!P0 BRA `(.L_x_2485) ;  /* 0x00000000007c8947 */ /* 0x000fea0003800000 */
.L_x_2486:
[C---:B------:R-:W-:Y:S02]  /*2210*/  ISETP.EQ.OR P0, PT, R17.reuse, UR10, P5 ;  /* 0x0000000a11007c0c */ /* 0x040fe4000af02670 */
[----:B------:R-:W-:-:S04]  /*2220*/  IADD3 R15, R17, 0x1, RZ ;  /* 0x00000001110f7810 */ /* 0x000fc80007ffe0ff */
[----:B------:R-:W-:-:S07]  /*2230*/  ISETP.EQ.OR P6, PT, R15, UR10, P5 ;  /* 0x0000000a0f007c0c */ /* 0x000fce000afc2670 */
[----:B------:R-:W-:-:S04]  /*2240*/  @!P0 IMAD R13, R17, UR12, R2 ;  /* 0x0000000c110d8c24 */ /* 0x000fc8000f8e0202 */
[----:B------:R-:W-:-:S04]  /*2250*/  @!P0 IMAD.WIDE.U32 R12, R13, 0x8, R18 ;  /* 0x000000080d0c8825 */ /* 0x000fc800078e0012 */
[----:B------:R-:W-:Y:S02]  /*2260*/  @!P6 IMAD R15, R15, UR12, R2 ;  /* 0x0000000c0f0fec24 */ /* 0x000fe4000f8e0202 */
        /* <DEDUP_REMOVED lines=12> */
[----:B------:R-:W-:-:S04]  /*2330*/  @!P0 IMAD.WIDE.U32 R12, R13, 0x8, R18 ;  /* 0x000000080d0c8825 */ /* 0x000fc800078e0012 */
[----:B------:R-:W-:Y:S02]  /*2340*/  @!P6 IMAD R15, R23, UR12, R2 ;  /* 0x0000000c170fec24 */ /* 0x000fe4000f8e0202 */
[----:B------:R-:W2:Y:S02]  /*2350*/  @!P0 LDG.E.64 R12, desc[UR8][R12.64] ;  /* 0x000000080c0c8981 */ /* 0x000ea4000c1e1b00 */
        /* <DEDUP_REMOVED lines=10> */
.L_x_2485:
        /* <DEDUP_REMOVED lines=8> */
[----:B------:R-:W2:Y:S02]  /*2480*/  LDG.E.64 R12, desc[UR8][R12.64] ;  /* 0x000000080c0c7981 */ /* 0x000ea4000c1e1b00 */
[----:B--2---:R-:W-:Y:S01]  /*2490*/  FADD.FTZ R32, R32, R12 ;  /* 0x0000000c20207221 */ /* 0x004fe20000010000 */
[----:B------:R-:W-:-:S07]  /*24a0*/  FADD.FTZ R33, R33, R13 ;  /* 0x0000000d21217221 */ /* 0x000fce0000010000 */
.L_x_2491:
[----:B------:R-:W-:Y:S05]  /*24b0*/  BSYNC B0 ;  /* 0x0000000000007941 */ /* 0x000fea0003800000 */
.L_x_2490:
        /* <DEDUP_REMOVED lines=16> */
.L_x_2482:
[----:B------:R-:W-:Y:S01]  /*25c0*/  ULDC.64 UR6, c[0x0][0x218] ;  /* 0x0000860000067ab9 */ /* 0x000fe20000000a00 */
[----:B------:R-:W-:Y:S01]  /*25d0*/  LOP3.LUT P0, RZ, R0, UR10, RZ, 0xfc, !PT ;  /* 0x0000000a00ff7c12 */ /* 0x000fe2000f80fcff */
[----:B0-----:R-:W0:Y:S01]  /*25e0*/  LDC.64 R14, c[0x0][0x228] ;  /* 0x00008a00ff0e7b82 */ /* 0x001e220000000a00 */
[----:B------:R-:W-:Y:S01]  /*25f0*/  ISETP.EQ.U32.AND P6, PT, RZ, UR6, PT ;  /* 0x00000006ff007c0c */ /* 0x000fe2000bfc2070 */
[----:B------:R-:W-:Y:S01]  /*2600*/  UMOV UR6, 0x400 ;  /* 0x0000040000067882 */ /* 0x000fe20000000000 */
[----:B------:R-:W-:Y:S02]  /*2610*/  MOV R19, UR11 ;  /* 0x0000000b00137c02 */ /* 0x000fe40008000f00 */
[----:B------:R-:W-:Y:S02]  /*2620*/  ISETP.EQ.OR.EX P0, PT, RZ, UR7, P0, P6 ;  /* 0x00000007ff007c0c */ /* 0x000fe40008702760 */
[----:B------:R-:W-:Y:S01]  /*2630*/  IADD3 R17, R39, R26, RZ ;  /* 0x0000001a27117210 */ /* 0x000fe20007ffe0ff */
[----:B------:R-:W1:Y:S08]  /*2640*/  S2UR UR7, SR_CgaCtaId ;  /* 0x00000000000779c3 */ /* 0x000e700000008800 */
[----:B------:R-:W2:Y:S08]  /*2650*/  LDC.64 R12, c[0x0][0x230] ;  /* 0x00008c00ff0c7b82 */ /* 0x000eb00000000a00 */
[----:B------:R-:W3:Y:S01]  /*2660*/  @!P0 LDC.64 R20, c[0x0][0x218] ;  /* 0x00008600ff148b82 */ /* 0x000ee20000000a00 */
[----:B0-----:R-:W-:Y:S01]  /*2670*/  IMAD.WIDE R22, R17, 0x4, R14 ;  /* 0x0000000411167825 */ /* 0x001fe200078e020e */
[----:B-1----:R-:W-:-:S03]  /*2680*/  ULEA UR6, UR7, UR6, 0x18 ;  /* 0x0000000607067291 */ /* 0x002fc6000f8ec03f */
[----:B------:R-:W-:Y:S02]  /*2690*/  ULDC UR7, c[0x0][0x2a4] ;  /* 0x0000a90000077ab9 */ /* 0x000fe40000000800 */
[----:B------:R-:W-:Y:S01]  /*26a0*/  @!P0 FMUL.FTZ R18, R32, UR7 ;  /* 0x0000000720128c20 */ /* 0x000fe20008410000 */
[----:B--2---:R-:W-:-:S03]  /*26b0*/  IMAD.WIDE R14, R17, 0x4, R12 ;  /* 0x00000004110e7825 */ /* 0x004fc600078e020c */
[----:B------:R-:W-:Y:S01]  /*26c0*/  @!P5 STS.64 [UR6+0x48], R32 ;  /* 0x00004820ff00d988 */ /* 0x000fe20008000a06 */
[----:B---3--:R-:W-:-:S04]  /*26d0*/  @!P0 IMAD.WIDE R20, R19, 0x8, R20 ;  /* 0x0000000813148825 */ /* 0x008fc800078e0214 */
[----:B------:R-:W-:-:S05]  /*26e0*/  @!P0 FMUL.FTZ R19, R33, UR7 ;  /* 0x0000000721138c20 */ /* 0x000fca0008410000 */
[----:B------:R0:W-:Y:S01]  /*26f0*/  @!P0 STG.E.64 desc[UR8][R20.64], R18 ;  /* 0x0000001214008986 */ /* 0x0001e2000c101b08 */
[----:B------:R-:W-:Y:S01]  /*2700*/  BAR.SYNC.DEFER_BLOCKING 0x0 ;  /* 0x0000000000007b1d */ /* 0x000fe20000010000 */
[----:B------:R-:W-:-:S07]  /*2710*/  ISETP.NE.AND P6, PT, RZ, UR13, PT ;  /* 0x0000000dff007c0c */ /* 0x000fce000bfc5270 */
[----:B0-----:R-:W0:Y:S01]  /*2720*/  LDC R20, c[0x0][0x294] ;  /* 0x0000a500ff147b82 */ /* 0x001e220000000800 */
[----:B------:R1:W2:Y:S04]  /*2730*/  LDG.E.64 R12, desc[UR8][R22.64] ;  /* 0x00000008160c7981 */ /* 0x0002a8000c1e1b00 */
[----:B------:R-:W2:Y:S01]  /*2740*/  LDG.E.64 R14, desc[UR8][R14.64] ;  /* 0x000000080e0e7981 */ /* 0x000ea2000c1e1b00 */
[--C-:B------:R-:W-:Y:S02]  /*2750*/  HADD2.F32 R19, -RZ, R30.reuse.H0_H0 ;  /* 0x2000001eff137230 */ /* 0x100fe40000004100 */
[----:B------:R-:W-:Y:S01]  /*2760*/  HADD2.F32 R21, -RZ, R30.H1_H1 ;  /* 0x3000001eff157230 */ /* 0x000fe20000004100 */
[----:B------:R-:W3:Y:S01]  /*2770*/  LDS.64 R16, [UR6+0x48] ;  /* 0x00004806ff107984 */ /* 0x000ee20008000a00 */
[----:B------:R-:W-:-:S02]  /*2780*/  HADD2.F32 R33, -RZ, R28.H1_H1 ;  /* 0x3000001cff217230 */ /* 0x000fc40000004100 */
[----:B-1----:R-:W-:Y:S02]  /*2790*/  HADD2.F32 R23, -RZ, R28.H0_H0 ;  /* 0x2000001cff177230 */ /* 0x002fe40000004100 */
[----:B---3--:R-:W-:-:S04]  /*27a0*/  FMUL.FTZ R26, R16, UR7 ;  /* 0x00000007101a7c20 */ /* 0x008fc80008410000 */
[----:B------:R-:W-:Y:S01]  /*27b0*/  FMUL.FTZ R16, R26, R26 ;  /* 0x0000001a1a107220 */ /* 0x000fe20000410000 */
[--C-:B------:R-:W-:Y:S01]  /*27c0*/  FADD.FTZ R22, R33, -R26.reuse ;  /* 0x8000001a21167221 */ /* 0x100fe20000010000 */
[----:B------:R-:W-:Y:S02]  /*27d0*/  FADD.FTZ R23, R23, -R26 ;  /* 0x8000001a17177221 */ /* 0x000fe40000010000 */
[----:B------:R-:W-:-:S05]  /*27e0*/  FFMA.FTZ R16, R17, UR7, -R16 ;  /* 0x0000000711107c23 */ /* 0x000fca0008010810 */
[----:B------:R-:W-:-:S13]  /*27f0*/  FSETP.GTU.FTZ.AND P0, PT, R16, RZ, PT ;  /* 0x000000ff1000720b */ /* 0x000fda0003f1c000 */
[----:B------:R-:W-:Y:S01]  /*2800*/  VOTEU.ANY UP0, P0 ;  /* 0x00000000003f7886 */ /* 0x000fe20000000100 */
[----:B------:R-:W-:-:S04]  /*2810*/  PLOP3.LUT P0, PT, PT, PT, UP0, 0x80, 0x0 ;  /* 0x000000000000781c */ /* 0x000fc80003f0f008 */
[----:B------:R-:W-:-:S09]  /*2820*/  @UP0 ULDC UR6, c[0x0][0x238] ;  /* 0x00008e0000060ab9 */ /* 0x000fd20000000800 */
[----:B------:R-:W-:Y:S01]  /*2830*/  @P0 FADD.FTZ R18, R16, UR6 ;  /* 0x0000000610120e21 */ /* 0x000fe20008010000 */
[----:B------:R-:W-:Y:S01]  /*2840*/  IMAD.WIDE.U32 R16, R0, 0x24924925, RZ ;  /* 0x2492492500107825 */ /* 0x000fe200078e00ff */
[----:B------:R-:W-:-:S03]  /*2850*/  UMOV UR6, 0x3f800000 ;  /* 0x3f80000000067882 */ /* 0x000fc60000000000 */
[--C-:B------:R-:W-:Y:S01]  /*2860*/  FADD.FTZ R16, R19, -R26.reuse ;  /* 0x8000001a13107221 */ /* 0x100fe20000010000 */
[----:B------:R-:W1:Y:S01]  /*2870*/  @P0 MUFU.RSQ R18, R18 ;  /* 0x0000001200120308 */ /* 0x000e620000001400 */
[----:B------:R-:W-:Y:S02]  /*2880*/  IADD3 R45, -R17, R0, RZ ;  /* 0x00000000112d7210 */ /* 0x000fe40007ffe1ff */
[----:B-1----:R-:W-:Y:S01]  /*2890*/  @P0 R2UR UR7, R18 ;  /* 0x00000000120702ca */ /* 0x002fe200000e0000 */
[----:B------:R-:W-:Y:S01]  /*28a0*/  FADD.FTZ R18, R21, -R26 ;  /* 0x8000001a15127221 */ /* 0x000fe20000010000 */
[----:B------:R-:W-:-:S11]  /*28b0*/  LEA.HI R21, R45, R17, RZ, 0x1f ;  /* 0x000000112d157211 */ /* 0x000fd600078ff8ff */
        /* <DEDUP_REMOVED lines=16> */
.L_x_2492:
        /* <DEDUP_REMOVED lines=14> */
.L_x_2494:
[----:B------:R-:W-:Y:S05]  /*2aa0*/  BSYNC B0 ;  /* 0x0000000000007941 */ /* 0x000fea0003800000 */
.L_x_2493:
[----:B------:R-:W-:Y:S01]  /*2ab0*/  FMUL.FTZ R17, R23, UR6 ;  /* 0x0000000617117c20 */ /* 0x000fe20008410000 */
[----:B------:R-:W-:Y:S01]  /*2ac0*/  FMUL.FTZ R22, R22, UR6 ;  /* 0x0000000616167c20 */ /* 0x000fe20008410000 */
[--C-:B------:R-:W-:Y:S02]  /*2ad0*/  HADD2.F32 R23, -RZ, R31.reuse.H0_H0 ;  /* 0x2000001fff177230 */ /* 0x100fe40000004100 */
[----:B------:R-:W-:Y:S02]  /*2ae0*/  HADD2.F32 R31, -RZ, R31.H1_H1 ;  /* 0x3000001fff1f7230 */ /* 0x000fe40000004100 */
        /* <DEDUP_REMOVED lines=13> */
.L_x_2495:
        /* <DEDUP_REMOVED lines=14> */
.L_x_2497:
[----:B------:R-:W-:Y:S05]  /*2ca0*/  BSYNC B0 ;  /* 0x0000000000007941 */ /* 0x000fea0003800000 */
.L_x_2496:
[--C-:B------:R-:W-:Y:S01]  /*2cb0*/  FADD.FTZ R23, R23, -R26.reuse ;  /* 0x8000001a17177221 */ /* 0x100fe20000010000 */
[--C-:B------:R-:W-:Y:S01]  /*2cc0*/  FADD.FTZ R31, R31, -R26.reuse ;  /* 0x8000001a1f1f7221 */ /* 0x100fe20000010000 */
[----:B------:R-:W-:Y:S01]  /*2cd0*/  SHF.R.U32.HI R17, RZ, 0x2, R21 ;  /* 0x00000002ff117819 */ /* 0x000fe20000011615 */
[--C-:B0-----:R-:W-:Y:S02]  /*2ce0*/  HADD2.F32 R19, -RZ, R34.reuse.H0_H0 ;  /* 0x20000022ff137230 */ /* 0x101fe40000004100 */
[----:B------:R-:W-:Y:S01]  /*2cf0*/  FMUL.FTZ R23, R23, UR6 ;  /* 0x0000000617177c20 */ /* 0x000fe20008410000 */
[----:B------:R-:W-:Y:S02]  /*2d00*/  HADD2.F32 R21, -RZ, R34.H1_H1 ;  /* 0x30000022ff157230 */ /* 0x000fe40000004100 */
[----:B------:R-:W-:Y:S01]  /*2d10*/  FMUL.FTZ R16, R31, UR6 ;  /* 0x000000061f107c20 */ /* 0x000fe20008410000 */
[----:B------:R-:W-:Y:S02]  /*2d20*/  IMAD R17, R20, UR10, R17 ;  /* 0x0000000a14117c24 */ /* 0x000fe4000f8e0211 */
[----:B------:R-:W-:Y:S01]  /*2d30*/  FADD.FTZ R24, R19, -R26 ;  /* 0x8000001a13187221 */ /* 0x000fe20000010000 */
[----:B------:R-:W-:Y:S01]  /*2d40*/  FFMA.FTZ R23, R12, R23, R14 ;  /* 0x000000170c177223 */ /* 0x000fe2000001000e */
        /* <DEDUP_REMOVED lines=13> */
.L_x_2498:
        /* <DEDUP_REMOVED lines=14> */
.L_x_2500:
[----:B------:R-:W-:Y:S05]  /*2f00*/  BSYNC B0 ;  /* 0x0000000000007941 */ /* 0x000fea0003800000 */
.L_x_2499:
[----:B------:R-:W-:Y:S01]  /*2f10*/  FMUL.FTZ R19, R24, UR6 ;  /* 0x0000000618137c20 */ /* 0x000fe20008410000 */
[----:B------:R-:W-:Y:S01]  /*2f20*/  FMUL.FTZ R28, R28, UR6 ;  /* 0x000000061c1c7c20 */ /* 0x000fe20008410000 */
[----:B------:R-:W-:Y:S01]  /*2f30*/  HADD2.F32 R31, -RZ, R27.H0_H0 ;  /* 0x2000001bff1f7230 */ /* 0x000fe20000004100 */
        /* <DEDUP_REMOVED lines=14> */
.L_x_2501:
        /* <DEDUP_REMOVED lines=14> */
.L_x_2503:
[----:B------:R-:W-:Y:S05]  /*3100*/  BSYNC B0 ;  /* 0x0000000000007941 */ /* 0x000fea0003800000 */
.L_x_2502:
[----:B------:R-:W-:Y:S01]  /*3110*/  HADD2.F32 R27, -RZ, R27.H1_H1 ;  /* 0x3000001bff1b7230 */ /* 0x000fe20000004100 */
[----:B------:R-:W-:Y:S01]  /*3120*/  IADD3 R16, R17, 0xa0, RZ ;  /* 0x000000a011107810 */ /* 0x000fe20007ffe0ff */
[----:B------:R-:W-:Y:S01]  /*3130*/  ULDC.64 UR14, c[0x0][0x278] ;  /* 0x00009e00000e7ab9 */ /* 0x000fe20000000a00 */
[----:B------:R-:W-:Y:S01]  /*3140*/  SHF.R.S32.HI R32, RZ, 0x1f, R23 ;  /* 0x0000001fff207819 */ /* 0x000fe20000011417 */
[--C-:B------:R-:W-:Y:S01]  /*3150*/  FADD.FTZ R31, R31, -R26.reuse ;  /* 0x8000001a1f1f7221 */ /* 0x100fe20000010000 */
[----:B------:R-:W-:Y:S01]  /*3160*/  ISETP.GE.U32.AND P5, PT, R23, UR14, PT ;  /* 0x0000000e17007c0c */ /* 0x000fe2000bfa6070 */
[----:B------:R-:W-:Y:S01]  /*3170*/  FADD.FTZ R18, R27, -R26 ;  /* 0x8000001a1b127221 */ /* 0x000fe20000010000 */
[----:B------:R-:W-:Y:S01]  /*3180*/  ISETP.GE.U32.AND P0, PT, R16, UR14, PT ;  /* 0x0000000e10007c0c */ /* 0x000fe2000bf06070 */
[--C-:B------:R-:W-:Y:S01]  /*3190*/  HADD2.F32 R19, -RZ, R35.reuse.H0_H0 ;  /* 0x20000023ff137230 */ /* 0x100fe20000004100 */
[----:B------:R-:W-:Y:S01]  /*31a0*/  SHF.R.S32.HI R22, RZ, 0x1f, R16 ;  /* 0x0000001fff167819 */ /* 0x000fe20000011410 */
[----:B------:R-:W-:Y:S01]  /*31b0*/  HADD2.F32 R35, -RZ, R35.H1_H1 ;  /* 0x30000023ff237230 */ /* 0x000fe20000004100 */
[----:B------:R-:W-:Y:S01]  /*31c0*/  ISETP.GE.AND.EX P5, PT, R32, UR15, PT, P5 ;  /* 0x0000000f20007c0c */ /* 0x000fe2000bfa6350 */
[----:B------:R-:W-:Y:S01]  /*31d0*/  FMUL.FTZ R31, R31, UR6 ;  /* 0x000000061f1f7c20 */ /* 0x000fe20008410000 */
[----:B------:R-:W-:Y:S01]  /*31e0*/  ISETP.GE.AND.EX P0, PT, R22, UR15, PT, P0 ;  /* 0x0000000f16007c0c */ /* 0x000fe2000bf06300 */
[----:B------:R-:W-:Y:S01]  /*31f0*/  FMUL.FTZ R18, R18, UR6 ;  /* 0x0000000612127c20 */ /* 0x000fe20008410000 */
[C---:B------:R-:W-:Y:S01]  /*3200*/  ISETP.LT.U32.AND P5, PT, R0.reuse, 0xe0, !P5 ;  /* 0x000000e00000780c */ /* 0x040fe20006fa1070 */
[--C-:B------:R-:W-:Y:S01]  /*3210*/  FADD.FTZ R27, R19, -R26.reuse ;  /* 0x8000001a131b7221 */ /* 0x100fe20000010000 */
[----:B------:R-:W-:Y:S01]  /*3220*/  ISETP.LT.U32.AND P0, PT, R0, 0xe0, !P0 ;  /* 0x000000e00000780c */ /* 0x000fe20004701070 */
[----:B------:R-:W-:Y:S01]  /*3230*/  FADD.FTZ R24, R35, -R26 ;  /* 0x8000001a23187221 */ /* 0x000fe20000010000 */
[----:B------:R-:W-:Y:S01]  /*3240*/  FFMA.FTZ R31, R12, R31, R14 ;  /* 0x0000001f0c1f7223 */ /* 0x000fe2000001000e */
[----:B------:R-:W-:Y:S01]  /*3250*/  FFMA.FTZ R28, R13, R18, R15 ;  /* 0x000000120d1c7223 */ /* 0x000fe2000001000f */
[----:B------:R-:W-:Y:S09]  /*3260*/  @!P6 BRA `(.L_x_2504) ;  /* 0x000000000028e947 */ /* 0x000ff20003800000 */
        /* <DEDUP_REMOVED lines=10> */
.L_x_2504:
[----:B------:R-:W-:Y:S04]  /*3310*/  BSSY B0, `(.L_x_2505) ;  /* 0x000000e000007945 */ /* 0x000fe80003800000 */
[----:B------:R-:W-:Y:S05]  /*3320*/  @!P5 BRA `(.L_x_2506) ;  /* 0x000000000030d947 */ /* 0x000fea0003800000 */
[----:B------:R-:W-:Y:S01]  /*3330*/  ULDC.64 UR16, c[0x0][0x270] ;  /* 0x00009c0000107ab9 */ /* 0x000fe20000000a00 */
[----:B------:R-:W-:Y:S01]  /*3340*/  MOV R18, R40 ;  /* 0x0000002800127202 */ /* 0x000fe20000000f00 */
[----:B------:R-:W-:Y:S01]  /*3350*/  IMAD R32, R32, UR16, RZ ;  /* 0x0000001020207c24 */ /* 0x000fe2000f8e02ff */
[----:B------:R-:W-:Y:S02]  /*3360*/  MOV R19, R43 ;  /* 0x0000002b00137202 */ /* 0x000fe40000000f00 */
[----:B------:R-:W-:Y:S01]  /*3370*/  F2FP.F16.F32.PACK_AB R31, R28, R31 ;  /* 0x0000001f1c1f723e */ /* 0x000fe200000000ff */
[----:B------:R-:W-:-:S04]  /*3380*/  IMAD.WIDE.U32 R18, R23, UR16, R18 ;  /* 0x0000001017127c25 */ /* 0x000fc8000f8e0012 */
[----:B------:R-:W-:Y:S01]  /*3390*/  IMAD R23, R23, UR17, R32 ;  /* 0x0000001117177c24 */ /* 0x000fe2000f8e0220 */
[----:B------:R-:W-:Y:S02]  /*33a0*/  ULDC.64 UR16, c[0x0][0x210] ;  /* 0x0000840000107ab9 */ /* 0x000fe40000000a00 */
[----:B0-----:R-:W-:Y:S02]  /*33b0*/  LEA R20, P5, R18, UR16, 0x1 ;  /* 0x0000001012147c11 */ /* 0x001fe4000f8a08ff */
[----:B------:R-:W-:-:S04]  /*33c0*/  IADD3 R23, R19, R23, RZ ;  /* 0x0000001713177210 */ /* 0x000fc80007ffe0ff */
[----:B------:R-:W-:-:S05]  /*33d0*/  LEA.HI.X R21, R18, UR17, R23, 0x1, P5 ;  /* 0x0000001112157c11 */ /* 0x000fca000a8f0c17 */
[----:B------:R1:W-:Y:S02]  /*33e0*/  STG.E desc[UR8][R20.64], R31 ;  /* 0x0000001f14007986 */ /* 0x0003e4000c101908 */
.L_x_2506:
[----:B------:R-:W-:Y:S05]  /*33f0*/  BSYNC B0 ;  /* 0x0000000000007941 */ /* 0x000fea0003800000 */
.L_x_2505:
[----:B------:R-:W-:Y:S01]  /*3400*/  FMUL.FTZ R19, R27, UR6 ;  /* 0x000000061b137c20 */ /* 0x000fe20008410000 */
[----:B------:R-:W-:Y:S01]  /*3410*/  FMUL.FTZ R24, R24, UR6 ;  /* 0x0000000618187c20 */ /* 0x000fe20008410000 */
[----:B------:R-:W-:Y:S01]  /*3420*/  HADD2.F32 R27, -RZ, R36.H0_H0 ;  /* 0x20000024ff1b7230 */ /* 0x000fe20000004100 */
[----:B------:R-:W-:Y:S01]  /*3430*/  IADD3 R23, R17, 0xc0, RZ ;  /* 0x000000c011177810 */ /* 0x000fe20007ffe0ff */
[----:B------:R-:W-:Y:S01]  /*3440*/  FFMA.FTZ R28, R12, R19, R14 ;  /* 0x000000130c1c7223 */ /* 0x000fe2000001000e */
[----:B-1----:R-:W-:Y:S01]  /*3450*/  FFMA.FTZ R31, R13, R24, R15 ;  /* 0x000000180d1f7223 */ /* 0x002fe2000001000f */
        /* <DEDUP_REMOVED lines=11> */
.L_x_2507:
[----:B------:R-:W-:Y:S04]  /*3510*/  BSSY B0, `(.L_x_2508) ;  /* 0x000000e000007945 */ /* 0x000fe80003800000 */
[----:B------:R-:W-:Y:S05]  /*3520*/  @!P0 BRA `(.L_x_2509) ;  /* 0x0000000000308947 */ /* 0x000fea0003800000 */
[----:B------:R-:W-:Y:S01]  /*3530*/  ULDC.64 UR16, c[0x0][0x270] ;  /* 0x00009c0000107ab9 */ /* 0x000fe20000000a00 */
[----:B------:R-:W-:Y:S01]  /*3540*/  MOV R18, R40 ;  /* 0x0000002800127202 */ /* 0x000fe20000000f00 */
[----:B0-----:R-:W-:Y:S01]  /*3550*/  IMAD R21, R22, UR16, RZ ;  /* 0x0000001016157c24 */ /* 0x001fe2000f8e02ff */
        /* <DEDUP_REMOVED lines=9> */
.L_x_2509:
[----:B------:R-:W-:Y:S05]  /*35f0*/  BSYNC B0 ;  /* 0x0000000000007941 */ /* 0x000fea0003800000 */
.L_x_2508:
[----:B------:R-:W-:Y:S02]  /*3600*/  HADD2.F32 R19, -RZ, R36.H1_H1 ;  /* 0x30000024ff137230 */ /* 0x000fe40000004100 */
[--C-:B------:R-:W-:Y:S01]  /*3610*/  FADD.FTZ R27, R27, -R26.reuse ;  /* 0x8000001a1b1b7221 */ /* 0x100fe20000010000 */
[--C-:B01----:R-:W-:Y:S01]  /*3620*/  HADD2.F32 R21, -RZ, R37.reuse.H0_H0 ;  /* 0x20000025ff157230 */ /* 0x103fe20000004100 */
[----:B------:R-:W-:Y:S01]  /*3630*/  ISETP.GE.U32.AND P5, PT, R8, UR14, PT ;  /* 0x0000000e08007c0c */ /* 0x000fe2000bfa6070 */
[----:B------:R-:W-:Y:S02]  /*3640*/  HADD2.F32 R37, -RZ, R37.H1_H1 ;  /* 0x30000025ff257230 */ /* 0x000fe40000004100 */
[--C-:B------:R-:W-:Y:S01]  /*3650*/  FADD.FTZ R16, R19, -R26.reuse ;  /* 0x8000001a13107221 */ /* 0x100fe20000010000 */
[----:B------:R-:W-:Y:S01]  /*3660*/  ISETP.GE.U32.AND P0, PT, R23, UR14, PT ;  /* 0x0000000e17007c0c */ /* 0x000fe2000bf06070 */
[--C-:B------:R-:W-:Y:S01]  /*3670*/  FADD.FTZ R18, R21, -R26.reuse ;  /* 0x8000001a15127221 */ /* 0x100fe20000010000 */
[----:B------:R-:W-:Y:S01]  /*3680*/  SHF.R.S32.HI R20, RZ, 0x1f, R23 ;  /* 0x0000001fff147819 */ /* 0x000fe20000011417 */
[----:B------:R-:W-:Y:S01]  /*3690*/  FADD.FTZ R26, R37, -R26 ;  /* 0x8000001a251a7221 */ /* 0x000fe20000010000 */
[----:B------:R-:W-:Y:S01]  /*36a0*/  FMUL.FTZ R27, R27, UR6 ;  /* 0x000000061b1b7c20 */ /* 0x000fe20008410000 */
[----:B------:R-:W-:Y:S01]  /*36b0*/  FMUL.FTZ R19, R18, UR6 ;  /* 0x0000000612137c20 */ /* 0x000fe20008410000 */
[----:B------:R-:W-:Y:S01]  /*36c0*/  ISETP.GE.AND.EX P5, PT, R29, UR15, PT, P5 ;  /* 0x0000000f1d007c0c */ /* 0x000fe2000bfa6350 */
[----:B------:R-:W-:Y:S01]  /*36d0*/  FMUL.FTZ R26, R26, UR6 ;  /* 0x000000061a1a7c20 */ /* 0x000fe20008410000 */
[----:B------:R-:W-:Y:S01]  /*36e0*/  ISETP.GE.AND.EX P0, PT, R20, UR15, PT, P0 ;  /* 0x0000000f14007c0c */ /* 0x000fe2000bf06300 */
[----:B------:R-:W-:Y:S01]  /*36f0*/  FMUL.FTZ R16, R16, UR6 ;  /* 0x0000000610107c20 */ /* 0x000fe20008410000 */
[C-C-:B------:R-:W-:Y:S01]  /*3700*/  FFMA.FTZ R27, R12.reuse, R27, R14.reuse ;  /* 0x0000001b0c1b7223 */ /* 0x140fe2000001000e */
[----:B------:R-:W-:Y:S01]  /*3710*/  FFMA.FTZ R12, R12, R19, R14 ;  /* 0x000000130c0c7223 */ /* 0x000fe2000001000e */
[C---:B------:R-:W-:Y:S01]  /*3720*/  ISETP.GT.U32.OR P5, PT, R0.reuse, 0xdf, P5 ;  /* 0x000000df0000780c */ /* 0x040fe20002fa4470 */
[C-C-:B------:R-:W-:Y:S01]  /*3730*/  FFMA.FTZ R19, R13.reuse, R26, R15.reuse ;  /* 0x0000001a0d137223 */ /* 0x140fe2000001000f */
        /* <DEDUP_REMOVED lines=13> */
.L_x_2510:
        /* <DEDUP_REMOVED lines=14> */
.L_x_2512:
[----:B------:R-:W-:Y:S05]  /*38f0*/  BSYNC B0 ;  /* 0x0000000000007941 */ /* 0x000fea0003800000 */
.L_x_2511:
[----:B------:R-:W-:Y:S05]  /*3900*/  @!P6 BRA `(.L_x_2513) ;  /* 0x000000000028e947 */ /* 0x000fea0003800000 */
        /* <DEDUP_REMOVED lines=8> */
[----:B-1----:R-:W-:Y:S01]  /*3990*/  FMUL.FTZ R19, R19, R18 ;  /* 0x0000001213137220 */ /* 0x002fe20000410000 */
[----:B--2---:R-:W-:-:S07]  /*39a0*/  FMUL.FTZ R12, R12, R15 ;  /* 0x0000000f0c0c7220 */ /* 0x004fce0000410000 */
.L_x_2513:
[----:B------:R-:W-:Y:S04]  /*39b0*/  BSSY B0, `(.L_x_2514) ;  /* 0x000000d000007945 */ /* 0x000fe80003800000 */
[----:B------:R-:W-:Y:S05]  /*39c0*/  @P5 BRA `(.L_x_2515) ;  /* 0x00000000002c5947 */ /* 0x000fea0003800000 */
[----:B------:R-:W-:Y:S01]  /*39d0*/  ULDC.64 UR6, c[0x0][0x270] ;  /* 0x00009c0000067ab9 */ /* 0x000fe20000000a00 */
        /* <DEDUP_REMOVED lines=10> */
.L_x_2515:
[----:B------:R-:W-:Y:S05]  /*3a80*/  BSYNC B0 ;  /* 0x0000000000007941 */ /* 0x000fea0003800000 */
.L_x_2514:
[----:B------:R-:W-:Y:S02]  /*3a90*/  UIADD3 UR11, UR12, UR11, URZ ;  /* 0x0000000b0c0b7290 */ /* 0x000fe4000fffe03f */
[----:B------:R-:W-:Y:S02]  /*3aa0*/  UIADD3 UR4, UR4, 0x1, URZ ;  /* 0x0000000104047890 */ /* 0x000fe4000fffe03f */
[----:B------:R-:W-:-:S06]  /*3ab0*/  UISETP.GE.AND UP0, UPT, UR11, UR5, UPT ;  /* 0x000000050b00728c */ /* 0x000fcc000bf06270 */
[----:B------:R-:W-:-:S13]  /*3ac0*/  PLOP3.LUT P0, PT, PT, PT, UP0, 0x80, 0x0 ;  /* 0x000000000000781c */ /* 0x000fda0003f0f008 */
[----:B------:R-:W-:Y:S05]  /*3ad0*/  @!P0 BRA `(.L_x_2516) ;  /* 0xffffffc8000c8947 */ /* 0x000fea000383ffff */
[----:B------:R-:W-:Y:S05]  /*3ae0*/  EXIT ;  /* 0x000000000000794d */ /* 0x000fea0003800000 */
.L_x_2517:
        /* <DEDUP_REMOVED lines=9> */
.L_x_3328:


//--------------------- .text._Z35group_norm_nhwc_fwd_one_pass_kernelI11Fp16IOFp32WLi512ELi14ELi224EEv26Group_norm_nhwc_fwd_params --------------------------
	.section	.text._Z35group_norm_nhwc_fwd_one_pass_kernelI11Fp16IOFp32WLi512ELi14ELi224EEv26Group_norm_nhwc_fwd_params,"ax",@progbits
	.align	128
        .global         _Z35group_norm_nhwc_fwd_one_pass_kernelI11Fp16IOFp32WLi512ELi14ELi224EEv26Group_norm_nhwc_fwd_params
        .type           _Z35group_norm_nhwc_fwd_one_pass_kernelI11Fp16IOFp32WLi512ELi14ELi224EEv26Group_norm_nhwc_fwd_params,@function
        .size           _Z35group_norm_nhwc_fwd_one_pass_kernelI11Fp16IOFp32WLi512ELi14ELi224EEv26Group_norm_nhwc_fwd_params,(.L_x_3329 - _Z35group_norm_nhwc_fwd_one_pass_kernelI11Fp16IOFp32WLi512ELi14ELi224EEv26Group_norm_nhwc_fwd_params)
        .other          _Z35group_norm_nhwc_fwd_one_pass_kernelI11Fp16IOFp32WLi512ELi14ELi224EEv26Group_norm_nhwc_fwd_params,@"STO_CUDA_ENTRY STV_DEFAULT"
_Z35group_norm_nhwc_fwd_one_pass_kernelI11Fp16IOFp32WLi512ELi14ELi224EEv26Group_norm_nhwc_fwd_params:
.text._Z35group_norm_nhwc_fwd_one_pass_kernelI11Fp16IOFp32WLi512ELi14ELi224EEv26Group_norm_nhwc_fwd_params:
        /* <DEDUP_REMOVED lines=46> */
[C---:B------:R-:W-:Y:S02]  /*02e0*/  IADD3 R15, R46.reuse, 0x120, RZ ;  /* 0x000001202e0f7810 */ /* 0x040fe40007ffe0ff */
[C---:B------:R-:W-:Y:S02]  /*02f0*/  IADD3 R28, R46.reuse, 0x140, RZ ;  /* 0x000001402e1c7810 */ /* 0x040fe40007ffe0ff */
        /* <DEDUP_REMOVED lines=13> */
.L_x_2575:
[----:B0-----:R-:W0:Y:S01]  /*03d0*/  LDC R23, c[0x0][0x288] ;  /* 0x0000a200ff177b82 */ /* 0x001e220000000800 */
[----:B------:R-:W-:Y:S01]  /*03e0*/  ULDC.64 UR14, c[0x0][0x280] ;  /* 0x0000a000000e7ab9 */ /* 0x000fe20000000a00 */
[----:B------:R-:W-:-:S06]  /*03f0*/  SHF.R.S32.HI R35, RZ, 0x1f, R8 ;  /* 0x0000001fff237819 */ /* 0x000fcc0000011408 */
[----:B------:R-:W1:Y:S08]  /*0400*/  @P1 LDC.64 R26, c[0x0][0x270] ;  /* 0x00009c00ff1a1b82 */ /* 0x000e700000000a00 */
[----:B------:R-:W2:Y:S01]  /*0410*/  @P0 LDC.64 R36, c[0x0][0x220] ;  /* 0x00008800ff240b82 */ /* 0x000ea20000000a00 */
[----:B0-----:R-:W-:-:S04]  /*0420*/  IABS R19, R23 ;  /* 0x0000001700137213 */ /* 0x001fc80000000000 */
[----:B------:R-:W0:Y:S01]  /*0430*/  I2F.RP R18, R19 ;  /* 0x0000001300127306 */ /* 0x000e220000209400 */
[----:B-1----:R-:W-:-:S04]  /*0440*/  @P1 IMAD R24, R7, R26, RZ ;  /* 0x0000001a07181224 */ /* 0x002fc800078e02ff */
[----:B------:R-:W-:Y:S02]  /*0450*/  @P1 IMAD R43, R45, R27, R24 ;  /* 0x0000001b2d2b1224 */ /* 0x000fe400078e0218 */
[----:B------:R-:W1:Y:S01]  /*0460*/  @P4 LDC.64 R24, c[0x0][0x270] ;  /* 0x00009c00ff184b82 */ /* 0x000e620000000a00 */
[----:B0-----:R-:W0:Y:S02]  /*0470*/  MUFU.RCP R18, R18 ;  /* 0x0000001200127308 */ /* 0x001e240000001000 */
[----:B0-----:R-:W-:-:S06]  /*0480*/  IADD3 R16, R18, 0xffffffe, RZ ;  /* 0x0ffffffe12107810 */ /* 0x001fcc0007ffe0ff */
[----:B------:R0:W3:Y:S02]  /*0490*/  F2I.FTZ.U32.TRUNC.NTZ R17, R16 ;  /* 0x0000001000117305 */ /* 0x0000e4000021f000 */
[----:B0-----:R-:W-:Y:S01]  /*04a0*/  HFMA2.MMA R16, -RZ, RZ, 0, 0 ;  /* 0x00000000ff107435 */ /* 0x001fe200000001ff */
[----:B---3--:R-:W-:-:S05]  /*04b0*/  IADD3 R20, RZ, -R17, RZ ;  /* 0x80000011ff147210 */ /* 0x008fca0007ffe0ff */
        /* <DEDUP_REMOVED lines=11> */
[----:B------:R-:W-:Y:S02]  /*0570*/  ISETP.GE.AND P5, PT, R16, RZ, PT ;  /* 0x000000ff1000720c */ /* 0x000fe40003fa6270 */
[----:B------:R-:W-:-:S09]  /*0580*/  SHF.R.S32.HI R19, RZ, 0x1f, R47 ;  /* 0x0000001fff137819 */ /* 0x000fd2000001142f */
[----:B------:R-:W-:Y:S02]  /*0590*/  @P6 IADD3 R17, R17, 0x1, RZ ;  /* 0x0000000111116810 */ /* 0x000fe40007ffe0ff */
[----:B------:R-:W-:Y:S02]  /*05a0*/  ISETP.NE.AND P6, PT, R23, RZ, PT ;  /* 0x000000ff1700720c */ /* 0x000fe40003fc5270 */
[----:B------:R-:W-:-:S11]  /*05b0*/  @!P5 IADD3 R17, -R17, RZ, RZ ;  /* 0x000000ff1111d210 */ /* 0x000fd60007ffe1ff */
[----:B------:R-:W-:-:S04]  /*05c0*/  @!P6 LOP3.LUT R17, RZ, R23, RZ, 0x33, !PT ;  /* 0x00000017ff11e212 */ /* 0x000fc800078e33ff */
[----:B------:R-:W-:Y:S02]  /*05d0*/  IADD3 R50, -R17, RZ, RZ ;  /* 0x000000ff11327210 */ /* 0x000fe40007ffe1ff */
[----:B------:R-:W-:-:S03]  /*05e0*/  SHF.R.S32.HI R16, RZ, 0x1f, R17 ;  /* 0x0000001fff107819 */ /* 0x000fc60000011411 */
[----:B------:R-:W-:Y:S02]  /*05f0*/  IMAD R50, R23, R50, UR6 ;  /* 0x0000000617327e24 */ /* 0x000fe4000f8e0232 */
[----:B------:R-:W0:Y:S01]  /*0600*/  @P0 LDC.64 R22, c[0x0][0x270] ;  /* 0x00009c00ff160b82 */ /* 0x000e220000000a00 */
[----:B------:R-:W-:Y:S02]  /*0610*/  IMAD R16, R16, UR14, RZ ;  /* 0x0000000e10107c24 */ /* 0x000fe4000f8e02ff */
[----:B------:R-:W-:Y:S02]  /*0620*/  IMAD R50, R50, 0xe, RZ ;  /* 0x0000000e32327824 */ /* 0x000fe400078e02ff */
[----:B------:R-:W-:-:S03]  /*0630*/  IMAD R59, R17, UR15, R16 ;  /* 0x0000000f113b7c24 */ /* 0x000fc6000f8e0210 */
[----:B------:R-:W-:-:S04]  /*0640*/  IADD3 R56, P5, R47, R50, RZ ;  /* 0x000000322f387210 */ /* 0x000fc80007fbe0ff */
[----:B------:R-:W-:Y:S02]  /*0650*/  LEA.HI.X.SX32 R57, R50, R19, 0x1, P5 ;  /* 0x0000001332397211 */ /* 0x000fe400028f0eff */
[----:B------:R-:W3:Y:S01]  /*0660*/  @P2 LDC.64 R18, c[0x0][0x270] ;  /* 0x00009c00ff122b82 */ /* 0x000ee20000000a00 */
[----:B------:R-:W-:Y:S01]  /*0670*/  IMAD.WIDE.U32 R56, R17, UR14, R56 ;  /* 0x0000000e11387c25 */ /* 0x000fe2000f8e0038 */
[----:B------:R-:W-:Y:S02]  /*0680*/  ULDC.64 UR14, c[0x0][0x278] ;  /* 0x00009e00000e7ab9 */ /* 0x000fe40000000a00 */
[----:B------:R-:W-:-:S04]  /*0690*/  ISETP.GE.U32.AND P6, PT, R8, UR14, PT ;  /* 0x0000000e08007c0c */ /* 0x000fc8000bfc6070 */
[----:B------:R-:W4:Y:S01]  /*06a0*/  @P1 LDC.64 R16, c[0x0][0x220] ;  /* 0x00008800ff101b82 */ /* 0x000f220000000a00 */
[----:B------:R-:W-:Y:S01]  /*06b0*/  IADD3 R59, R57, R59, RZ ;  /* 0x0000003b393b7210 */ /* 0x000fe20007ffe0ff */
[----:B0-----:R-:W-:Y:S01]  /*06c0*/  @P0 IMAD R20, R3, R22, RZ ;  /* 0x0000001603140224 */ /* 0x001fe200078e02ff */
[-C--:B------:R-:W-:Y:S02]  /*06d0*/  @P0 MOV R58, R56.reuse ;  /* 0x00000038003a0202 */ /* 0x080fe40000000f00 */
[----:B------:R-:W-:Y:S01]  /*06e0*/  ISETP.GE.AND.EX P6, PT, R35, UR15, PT, P6 ;  /* 0x0000000f23007c0c */ /* 0x000fe2000bfc6360 */
[C---:B------:R-:W-:Y:S01]  /*06f0*/  @P0 IMAD R39, R46.reuse, R23, R20 ;  /* 0x000000172e270224 */ /* 0x040fe200078e0214 */
[----:B------:R-:W-:Y:S01]  /*0700*/  @P1 MOV R38, R56 ;  /* 0x0000003800261202 */ /* 0x000fe20000000f00 */
[----:B------:R-:W0:Y:S01]  /*0710*/  @P3 LDC.64 R20, c[0x0][0x270] ;  /* 0x00009c00ff143b82 */ /* 0x000e220000000a00 */
[----:B------:R-:W-:Y:S01]  /*0720*/  @P0 IMAD.WIDE.U32 R40, R46, R22, R58 ;  /* 0x000000162e280225 */ /* 0x000fe200078e003a */
[----:B------:R-:W-:-:S04]  /*0730*/  ISETP.GT.U32.OR P6, PT, R0, 0xdf, P6 ;  /* 0x000000df0000780c */ /* 0x000fc800037c4470 */
[----:B------:R-:W-:Y:S02]  /*0740*/  @P0 IADD3 R27, R41, R39, RZ ;  /* 0x00000027291b0210 */ /* 0x000fe40007ffe0ff */
[-C--:B------:R-:W-:Y:S01]  /*0750*/  @P1 MOV R39, R59.reuse ;  /* 0x0000003b00271202 */ /* 0x080fe20000000f00 */
[----:B------:R-:W5:Y:S01]  /*0760*/  @P2 LDC.64 R22, c[0x0][0x220] ;  /* 0x00008800ff162b82 */ /* 0x000f620000000a00 */
[C---:B--2---:R-:W-:Y:S02]  /*0770*/  @P0 LEA R52, P5, R40.reuse, R36, 0x1 ;  /* 0x0000002428340211 */ /* 0x044fe400078a08ff */
[----:B------:R-:W-:Y:S01]  /*0780*/  @P2 MOV R41, R59 ;  /* 0x0000003b00292202 */ /* 0x000fe20000000f00 */
[----:B------:R-:W-:Y:S01]  /*0790*/  @P1 IMAD.WIDE.U32 R38, R45, R26, R38 ;  /* 0x0000001a2d261225 */ /* 0x000fe200078e0026 */
[----:B------:R-:W-:Y:S02]  /*07a0*/  @P0 LEA.HI.X R53, R40, R37, R27, 0x1, P5 ;  /* 0x0000002528350211 */ /* 0x000fe400028f0c1b */
[----:B------:R-:W-:Y:S01]  /*07b0*/  @P2 MOV R40, R56 ;  /* 0x0000003800282202 */ /* 0x000fe20000000f00 */
[----:B------:R-:W2:Y:S01]  /*07c0*/  @!P6 LDC.64 R26, c[0x0][0x270] ;  /* 0x00009c00ff1aeb82 */ /* 0x000ea20000000a00 */
[----:B------:R-:W-:-:S02]  /*07d0*/  @P1 IADD3 R39, R39, R43, RZ ;  /* 0x0000002b27271210 */ /* 0x000fc40007ffe0ff */
[----:B----4-:R-:W-:Y:S01]  /*07e0*/  @P1 LEA R48, P5, R38, R16, 0x1 ;  /* 0x0000001026301211 */ /* 0x010fe200078a08ff */
[-C--:B---3--:R-:W-:Y:S02]  /*07f0*/  @P2 IMAD R16, R9, R18.reuse, RZ ;  /* 0x0000001209102224 */ /* 0x088fe400078e02ff */
[----:B------:R-:W-:Y:S01]  /*0800*/  @P2 IMAD.WIDE.U32 R40, R4, R18, R40 ;  /* 0x0000001204282225 */ /* 0x000fe200078e0028 */
[----:B------:R-:W-:Y:S01]  /*0810*/  @P1 LEA.HI.X R49, R38, R17, R39, 0x1, P5 ;  /* 0x0000001126311211 */ /* 0x000fe200028f0c27 */
[----:B------:R-:W3:Y:S01]  /*0820*/  @P3 LDC.64 R36, c[0x0][0x220] ;  /* 0x00008800ff243b82 */ /* 0x000ee20000000a00 */
[----:B------:R-:W-:Y:S01]  /*0830*/  @P3 MOV R39, R59 ;  /* 0x0000003b00273202 */ /* 0x000fe20000000f00 */
[----:B0-----:R-:W-:Y:S02]  /*0840*/  @P3 IMAD R38, R11, R20, RZ ;  /* 0x000000140b263224 */ /* 0x001fe400078e02ff */
[----:B------:R-:W-:Y:S02]  /*0850*/  @P2 IMAD R43, R4, R19, R16 ;  /* 0x00000013042b2224 */ /* 0x000fe400078e0210 */
[----:B------:R-:W-:Y:S01]  /*0860*/  @P3 IMAD R21, R5, R21, R38 ;  /* 0x0000001505153224 */ /* 0x000fe200078e0226 */
[----:B------:R-:W-:Y:S01]  /*0870*/  @P3 MOV R38, R56 ;  /* 0x0000003800263202 */ /* 0x000fe20000000f00 */
[----:B------:R-:W0:Y:S01]  /*0880*/  @P4 LDC.64 R16, c[0x0][0x220] ;  /* 0x00008800ff104b82 */ /* 0x000e220000000a00 */
[----:B-----5:R-:W-:-:S03]  /*0890*/  @P2 LEA R22, P5, R40, R22, 0x1 ;  /* 0x0000001628162211 */ /* 0x020fc600078a08ff */
[----:B------:R-:W-:Y:S01]  /*08a0*/  @P3 IMAD.WIDE.U32 R38, R5, R20, R38 ;  /* 0x0000001405263225 */ /* 0x000fe200078e0026 */
[----:B------:R-:W-:-:S03]  /*08b0*/  @P2 IADD3 R20, R41, R43, RZ ;  /* 0x0000002b29142210 */ /* 0x000fc60007ffe0ff */
[----:B------:R-:W4:Y:S01]  /*08c0*/  @!P6 LDC.64 R18, c[0x0][0x220] ;  /* 0x00008800ff12eb82 */ /* 0x000f220000000a00 */
[----:B-1----:R-:W-:Y:S01]  /*08d0*/  @P4 IMAD R41, R13, R24, RZ ;  /* 0x000000180d294224 */ /* 0x002fe200078e02ff */
[----:B------:R-:W-:Y:S01]  /*08e0*/  @P2 LEA.HI.X R23, R40, R23, R20, 0x1, P5 ;  /* 0x0000001728172211 */ /* 0x000fe200028f0c14 */
[----:B--2---:R-:W-:Y:S01]  /*08f0*/  @!P6 IMAD R35, R35, R26, RZ ;  /* 0x0000001a2323e224 */ /* 0x004fe200078e02ff */
[----:B------:R-:W-:Y:S01]  /*0900*/  @P4 MOV R40, R56 ;  /* 0x0000003800284202 */ /* 0x000fe20000000f00 */
[----:B------:R-:W-:Y:S01]  /*0910*/  @P4 IMAD R43, R6, R25, R41 ;  /* 0x00000019062b4224 */ /* 0x000fe200078e0229 */
[----:B------:R-:W-:Y:S01]  /*0920*/  @P4 MOV R41, R59 ;  /* 0x0000003b00294202 */ /* 0x000fe20000000f00 */
[----:B------:R-:W-:Y:S01]  /*0930*/  @!P6 IMAD R35, R8, R27, R35 ;  /* 0x0000001b0823e224 */ /* 0x000fe200078e0223 */
[----:B------:R-:W-:Y:S02]  /*0940*/  @!P6 MOV R25, R59 ;  /* 0x0000003b0019e202 */ /* 0x000fe40000000f00 */
[----:B------:R-:W-:Y:S01]  /*0950*/  @P3 IADD3 R21, R39, R21, RZ ;  /* 0x0000001527153210 */ /* 0x000fe20007ffe0ff */
[----:B------:R-:W-:Y:S01]  /*0960*/  @P4 IMAD.WIDE.U32 R40, R6, R24, R40 ;  /* 0x0000001806284225 */ /* 0x000fe200078e0028 */
[----:B------:R-:W-:-:S02]  /*0970*/  @!P6 MOV R24, R56 ;  /* 0x000000380018e202 */ /* 0x000fc40000000f00 */
[----:B---3--:R-:W-:-:S03]  /*0980*/  @P3 LEA R20, P5, R38, R36, 0x1 ;  /* 0x0000002426143211 */ /* 0x008fc600078a08ff */
[----:B------:R-:W-:Y:S01]  /*0990*/  @!P6 IMAD.WIDE.U32 R26, R8, R26, R24 ;  /* 0x0000001a081ae225 */ /* 0x000fe200078e0018 */
[----:B------:R-:W-:Y:S02]  /*09a0*/  @P3 LEA.HI.X R21, R38, R37, R21, 0x1, P5 ;  /* 0x0000002526153211 */ /* 0x000fe400028f0c15 */
[----:B------:R-:W-:Y:S02]  /*09b0*/  @P4 IADD3 R25, R41, R43, RZ ;  /* 0x0000002b29194210 */ /* 0x000fe40007ffe0ff */
[C---:B0-----:R-:W-:Y:S02]  /*09c0*/  @P4 LEA R24, P5, R40.reuse, R16, 0x1 ;  /* 0x0000001028184211 */ /* 0x041fe400078a08ff */
[----:B------:R-:W-:Y:S01]  /*09d0*/  @!P6 IADD3 R16, R27, R35, RZ ;  /* 0x000000231b10e210 */ /* 0x000fe20007ffe0ff */
[----:B------:R-:W-:Y:S01]  /*09e0*/  HFMA2.MMA R35, -RZ, RZ, 0, 0 ;  /* 0x00000000ff237435 */ /* 0x000fe200000001ff */
[----:B------:R-:W-:Y:S02]  /*09f0*/  @P4 LEA.HI.X R25, R40, R17, R25, 0x1, P5 ;  /* 0x0000001128194211 */ /* 0x000fe400028f0c19 */
[----:B----4-:R-:W-:-:S02]  /*0a00*/  @!P6 LEA R36, P5, R26, R18, 0x1 ;  /* 0x000000121a24e211 */ /* 0x010fc400078a08ff */
[----:B------:R-:W-:Y:S02]  /*0a10*/  SHF.R.S32.HI R27, RZ, 0x1f, R10 ;  /* 0x0000001fff1b7819 */ /* 0x000fe4000001140a */
[----:B------:R-:W-:Y:S02]  /*0a20*/  @!P6 LEA.HI.X R37, R26, R19, R16, 0x1, P5 ;  /* 0x000000131a25e211 */ /* 0x000fe400028f0c10 */
[----:B------:R-:W-:-:S03]  /*0a30*/  ISETP.GE.U32.AND P5, PT, R10, UR14, PT ;  /* 0x0000000e0a007c0c */ /* 0x000fc6000bfa6070 */
[----:B------:R0:W2:Y:S01]  /*0a40*/  @!P6 LDG.E R35, desc[UR10][R36.64] ;  /* 0x0000000a2423e981 */ /* 0x0000a2000c1e1900 */
[----:B------:R-:W-:-:S04]  /*0a50*/  ISETP.GE.AND.EX P5, PT, R27, UR15, PT, P5 ;  /* 0x0000000f1b007c0c */ /* 0x000fc8000bfa6350 */
[----:B------:R-:W-:-:S13]  /*0a60*/  ISETP.GT.U32.OR P5, PT, R0, 0xdf, P5 ;  /* 0x000000df0000780c */ /* 0x000fda0002fa4470 */
[----:B------:R-:W1:Y:S01]  /*0a70*/  @!P5 LDC.64 R16, c[0x0][0x270] ;  /* 0x00009c00ff10db82 */ /* 0x000e620000000a00 */
[----:B------:R-:W-:-:S07]  /*0a80*/  @!P5 MOV R26, R56 ;  /* 0x00000038001ad202 */ /* 0x000fce0000000f00 */
[----:B------:R-:W3:Y:S01]  /*0a90*/  @!P5 LDC.64 R18, c[0x0][0x220] ;  /* 0x00008800ff12db82 */ /* 0x000ee20000000a00 */
[----:B-1----:R-:W-:-:S04]  /*0aa0*/  @!P5 IMAD R27, R27, R16, RZ ;  /* 0x000000101b1bd224 */ /* 0x002fc800078e02ff */
[----:B------:R-:W-:Y:S01]  /*0ab0*/  @!P5 IMAD R39, R10, R17, R27 ;  /* 0x000000110a27d224 */ /* 0x000fe200078e021b */
[----:B------:R-:W-:-:S03]  /*0ac0*/  @!P5 MOV R27, R59 ;  /* 0x0000003b001bd202 */ /* 0x000fc60000000f00 */
[----:B------:R-:W-:-:S05]  /*0ad0*/  @!P5 IMAD.WIDE.U32 R16, R10, R16, R26 ;  /* 0x000000100a10d225 */ /* 0x000fca00078e001a */
[----:B------:R-:W-:Y:S02]  /*0ae0*/  @!P5 IADD3 R17, R17, R39, RZ ;  /* 0x000000271111d210 */ /* 0x000fe40007ffe0ff */
[C---:B---3--:R-:W-:Y:S02]  /*0af0*/  @!P5 LEA R26, P6, R16.reuse, R18, 0x1 ;  /* 0x00000012101ad211 */ /* 0x048fe400078c08ff */
[----:B------:R-:W-:Y:S02]  /*0b00*/  SHF.R.S32.HI R39, RZ, 0x1f, R12 ;  /* 0x0000001fff277819 */ /* 0x000fe4000001140c */
[----:B------:R-:W-:Y:S02]  /*0b10*/  @!P5 LEA.HI.X R27, R16, R19, R17, 0x1, P6 ;  /* 0x00000013101bd211 */ /* 0x000fe400030f0c11 */
[----:B------:R-:W-:-:S04]  /*0b20*/  ISETP.GE.U32.AND P6, PT, R12, UR14, PT ;  /* 0x0000000e0c007c0c */ /* 0x000fc8000bfc6070 */
[----:B------:R-:W-:-:S04]  /*0b30*/  ISETP.GE.AND.EX P6, PT, R39, UR15, PT, P6 ;  /* 0x0000000f27007c0c */ /* 0x000fc8000bfc6360 */
[----:B------:R-:W-:-:S13]  /*0b40*/  ISETP.GT.U32.OR P6, PT, R0, 0xdf, P6 ;  /* 0x000000df0000780c */ /* 0x000fda00037c4470 */
[----:B------:R-:W1:Y:S08]  /*0b50*/  @!P6 LDC.64 R16, c[0x0][0x270] ;  /* 0x00009c00ff10eb82 */ /* 0x000e700000000a00 */
[----:B------:R-:W3:Y:S01]  /*0b60*/  @!P6 LDC.64 R18, c[0x0][0x220] ;  /* 0x00008800ff12eb82 */ /* 0x000ee20000000a00 */
[----:B0-----:R-:W-:Y:S01]  /*0b70*/  HFMA2.MMA R36, -RZ, RZ, 0, 0 ;  /* 0x00000000ff247435 */ /* 0x001fe200000001ff */
[----:B------:R-:W-:-:S09]  /*0b80*/  @!P6 MOV R38, R56 ;  /* 0x000000380026e202 */ /* 0x000fd20000000f00 */
[----:B------:R0:W4:Y:S01]  /*0b90*/  @!P5 LDG.E R36, desc[UR10][R26.64] ;  /* 0x0000000a1a24d981 */ /* 0x000122000c1e1900 */
        /* <DEDUP_REMOVED lines=13> */
[----:B0-----:R-:W-:Y:S02]  /*0c70*/  @!P5 MOV R26, R56 ;  /* 0x00000038001ad202 */ /* 0x001fe40000000f00 */
[----:B------:R-:W-:Y:S01]  /*0c80*/  @!P5 MOV R27, R59 ;  /* 0x0000003b001bd202 */ /* 0x000fe20000000f00 */
[----:B-1----:R-:W-:-:S04]  /*0c90*/  @!P5 IMAD R37, R37, R16, RZ ;  /* 0x000000102525d224 */ /* 0x002fc800078e02ff */
[C---:B------:R-:W-:Y:S01]  /*0ca0*/  @!P5 IMAD R41, R14.reuse, R17, R37 ;  /* 0x000000110e29d224 */ /* 0x040fe200078e0225 */
[----:B------:R-:W-:Y:S01]  /*0cb0*/  HFMA2.MMA R37, -RZ, RZ, 0, 0 ;  /* 0x00000000ff257435 */ /* 0x000fe200000001ff */
[----:B------:R-:W-:-:S05]  /*0cc0*/  @!P5 IMAD.WIDE.U32 R16, R14, R16, R26 ;  /* 0x000000100e10d225 */ /* 0x000fca00078e001a */
[----:B------:R-:W-:-:S04]  /*0cd0*/  @!P5 IADD3 R17, R17, R41, RZ ;  /* 0x000000291111d210 */ /* 0x000fc80007ffe0ff */
[----:B------:R0:W5:Y:S01]  /*0ce0*/  @!P6 LDG.E R37, desc[UR10][R38.64] ;  /* 0x0000000a2625e981 */ /* 0x000162000c1e1900 */
        /* <DEDUP_REMOVED lines=9> */
[----:B------:R-:W-:-:S09]  /*0d80*/  SHF.R.S32.HI R39, RZ, 0x1f, R28 ;  /* 0x0000001fff277819 */ /* 0x000fd2000001141c */
[----:B------:R0:W5:Y:S01]  /*0d90*/  @!P5 LDG.E R38, desc[UR10][R26.64] ;  /* 0x0000000a1a26d981 */ /* 0x000162000c1e1900 */
[----:B-1----:R-:W-:Y:S01]  /*0da0*/  @!P6 IMAD R40, R41, R16, RZ ;  /* 0x000000102928e224 */ /* 0x002fe200078e02ff */
[----:B------:R-:W-:-:S03]  /*0db0*/  @!P6 MOV R41, R59 ;  /* 0x0000003b0029e202 */ /* 0x000fc60000000f00 */
[----:B------:R-:W-:Y:S01]  /*0dc0*/  @!P6 IMAD R17, R15, R17, R40 ;  /* 0x000000110f11e224 */ /* 0x000fe200078e0228 */
[----:B------:R-:W-:-:S05]  /*0dd0*/  @!P6 MOV R40, R56 ;  /* 0x000000380028e202 */ /* 0x000fca0000000f00 */
[----:B------:R-:W-:-:S05]  /*0de0*/  @!P6 IMAD.WIDE.U32 R40, R15, R16, R40 ;  /* 0x000000100f28e225 */ /* 0x000fca00078e0028 */
[----:B------:R-:W-:Y:S02]  /*0df0*/  @!P6 IADD3 R16, R41, R17, RZ ;  /* 0x000000112910e210 */ /* 0x000fe40007ffe0ff */
[----:B---3--:R-:W-:-:S04]  /*0e00*/  @!P6 LEA R42, P5, R40, R18, 0x1 ;  /* 0x00000012282ae211 */ /* 0x008fc800078a08ff */
        /* <DEDUP_REMOVED lines=20> */
[----:B------:R-:W1:Y:S01]  /*0f50*/  @!P6 LDC.64 R16, c[0x0][0x270] ;  /* 0x00009c00ff10eb82 */ /* 0x000e620000000a00 */
[----:B------:R-:W-:Y:S02]  /*0f60*/  CS2R R40, SRZ ;  /* 0x0000000000287805 */ /* 0x000fe4000001ff00 */
[----:B0-----:R-:W-:-:S04]  /*0f70*/  CS2R R42, SRZ ;  /* 0x00000000002a7805 */ /* 0x001fc8000001ff00 */
[----:B------:R-:W3:Y:S01]  /*0f80*/  @P1 LDG.E R40, desc[UR10][R48.64] ;  /* 0x0000000a30281981 */ /* 0x000ee2000c1e1900 */
[----:B------:R-:W0:Y:S03]  /*0f90*/  @!P6 LDC.64 R18, c[0x0][0x220] ;  /* 0x00008800ff12eb82 */ /* 0x000e260000000a00 */
[----:B------:R2:W4:Y:S04]  /*0fa0*/  @P3 LDG.E R42, desc[UR10][R20.64] ;  /* 0x0000000a142a3981 */ /* 0x000528000c1e1900 */
[----:B------:R1:W5:Y:S01]  /*0fb0*/  @P2 LDG.E R41, desc[UR10][R22.64] ;  /* 0x0000000a16292981 */ /* 0x000362000c1e1900 */
[----:B------:R-:W-:-:S03]  /*0fc0*/  HFMA2.MMA R44, -RZ, RZ, 0, 0 ;  /* 0x00000000ff2c7435 */ /* 0x000fc600000001ff */
[----:B------:R0:W4:Y:S01]  /*0fd0*/  @P4 LDG.E R43, desc[UR10][R24.64] ;  /* 0x0000000a182b4981 */ /* 0x000122000c1e1900 */
[----:B--2---:R-:W-:Y:S01]  /*0fe0*/  @!P6 MOV R20, R56 ;  /* 0x000000380014e202 */ /* 0x004fe20000000f00 */
[----:B-1----:R-:W-:Y:S01]  /*0ff0*/  @!P6 IMAD R48, R51, R16, RZ ;  /* 0x000000103330e224 */ /* 0x002fe200078e02ff */
[----:B------:R-:W-:-:S04]  /*1000*/  @!P6 MOV R21, R59 ;  /* 0x0000003b0015e202 */ /* 0x000fc80000000f00 */
[----:B------:R-:W2:Y:S01]  /*1010*/  @P0 LDG.E R44, desc[UR10][R52.64] ;  /* 0x0000000a342c0981 */ /* 0x000ea2000c1e1900 */
[C---:B------:R-:W-:Y:S01]  /*1020*/  @!P6 IMAD R23, R29.reuse, R17, R48 ;  /* 0x000000111d17e224 */ /* 0x040fe200078e0230 */
[----:B------:R-:W-:Y:S01]  /*1030*/  CS2R R48, SRZ ;  /* 0x0000000000307805 */ /* 0x000fe2000001ff00 */
[----:B------:R-:W-:-:S05]  /*1040*/  @!P6 IMAD.WIDE.U32 R16, R29, R16, R20 ;  /* 0x000000101d10e225 */ /* 0x000fca00078e0014 */
[----:B------:R-:W2:Y:S01]  /*1050*/  @!P5 LDG.E R48, desc[UR10][R26.64] ;  /* 0x0000000a1a30d981 */ /* 0x000ea2000c1e1900 */
[----:B------:R-:W-:Y:S02]  /*1060*/  @!P6 IADD3 R17, R17, R23, RZ ;  /* 0x000000171111e210 */ /* 0x000fe40007ffe0ff */
[C---:B0-----:R-:W-:Y:S02]  /*1070*/  @!P6 LEA R20, P5, R16.reuse, R18, 0x1 ;  /* 0x000000121014e211 */ /* 0x041fe400078a08ff */
[----:B------:R-:W-:Y:S02]  /*1080*/  SHF.R.S32.HI R23, RZ, 0x1f, R30 ;  /* 0x0000001fff177819 */ /* 0x000fe4000001141e */
[----:B------:R-:W-:Y:S02]  /*1090*/  @!P6 LEA.HI.X R21, R16, R19, R17, 0x1, P5 ;  /* 0x000000131015e211 */ /* 0x000fe400028f0c11 */
[----:B------:R-:W-:Y:S01]  /*10a0*/  ISETP.GE.U32.AND P5, PT, R30, UR14, PT ;  /* 0x0000000e1e007c0c */ /* 0x000fe2000bfa6070 */
[----:B------:R-:W-:-:S02]  /*10b0*/  HFMA2.MMA R51, -RZ, RZ, 0, 0 ;  /* 0x00000000ff337435 */ /* 0x000fc400000001ff */
[----:B------:R0:W2:Y:S01]  /*10c0*/  @!P6 LDG.E R49, desc[UR10][R20.64] ;  /* 0x0000000a1431e981 */ /* 0x0000a2000c1e1900 */
[----:B------:R-:W-:-:S04]  /*10d0*/  ISETP.GE.AND.EX P5, PT, R23, UR15, PT, P5 ;  /* 0x0000000f17007c0c */ /* 0x000fc8000bfa6350 */
[----:B------:R-:W-:-:S13]  /*10e0*/  ISETP.GT.U32.OR P5, PT, R0, 0xdf, P5 ;  /* 0x000000df0000780c */ /* 0x000fda0002fa4470 */
[----:B------:R-:W1:Y:S08]  /*10f0*/  @!P5 LDC.64 R16, c[0x0][0x270] ;  /* 0x00009c00ff10db82 */ /* 0x000e700000000a00 */
[----:B------:R-:W0:Y:S01]  /*1100*/  @!P5 LDC.64 R18, c[0x0][0x220] ;  /* 0x00008800ff12db82 */ /* 0x000e220000000a00 */
[----:B------:R-:W-:Y:S01]  /*1110*/  @!P5 MOV R22, R56 ;  /* 0x000000380016d202 */ /* 0x000fe20000000f00 */
[----:B-1----:R-:W-:-:S04]  /*1120*/  @!P5 IMAD R23, R23, R16, RZ ;  /* 0x000000101717d224 */ /* 0x002fc800078e02ff */
[----:B------:R-:W-:Y:S01]  /*1130*/  @!P5 IMAD R25, R30, R17, R23 ;  /* 0x000000111e19d224 */ /* 0x000fe200078e0217 */
[----:B------:R-:W-:-:S03]  /*1140*/  @!P5 MOV R23, R59 ;  /* 0x0000003b0017d202 */ /* 0x000fc60000000f00 */
[----:B------:R-:W-:-:S05]  /*1150*/  @!P5 IMAD.WIDE.U32 R16, R30, R16, R22 ;  /* 0x000000101e10d225 */ /* 0x000fca00078e0016 */
[----:B------:R-:W-:Y:S02]  /*1160*/  @!P5 IADD3 R17, R17, R25, RZ ;  /* 0x000000191111d210 */ /* 0x000fe40007ffe0ff */
[----:B0-----:R-:W-:-:S04]  /*1170*/  @!P5 LEA R22, P6, R16, R18, 0x1 ;  /* 0x000000121016d211 */ /* 0x001fc800078c08ff */
[----:B------:R-:W-:-:S05]  /*1180*/  @!P5 LEA.HI.X R23, R16, R19, R17, 0x1, P6 ;  /* 0x000000131017d211 */ /* 0x000fca00030f0c11 */
[----:B------:R0:W2:Y:S01]  /*1190*/  @!P5 LDG.E R51, desc[UR10][R22.64] ;  /* 0x0000000a1633d981 */ /* 0x0000a2000c1e1900 */
[----:B------:R-:W-:Y:S02]  /*11a0*/  SHF.R.S32.HI R25, RZ, 0x1f, R31 ;  /* 0x0000001fff197819 */ /* 0x000fe4000001141f */
[----:B------:R-:W-:-:S04]  /*11b0*/  ISETP.GE.U32.AND P5, PT, R31, UR14, PT ;  /* 0x0000000e1f007c0c */ /* 0x000fc8000bfa6070 */
[----:B------:R-:W-:-:S04]  /*11c0*/  ISETP.GE.AND.EX P5, PT, R25, UR15, PT, P5 ;  /* 0x0000000f19007c0c */ /* 0x000fc8000bfa6350 */
[----:B------:R-:W-:-:S13]  /*11d0*/  ISETP.GT.U32.OR P5, PT, R0, 0xdf, P5 ;  /* 0x000000df0000780c */ /* 0x000fda0002fa4470 */
[----:B------:R-:W1:Y:S08]  /*11e0*/  @!P5 LDC.64 R16, c[0x0][0x270] ;  /* 0x00009c00ff10db82 */ /* 0x000e700000000a00 */
[----:B------:R-:W0:Y:S01]  /*11f0*/  @!P5 LDC.64 R18, c[0x0][0x220] ;  /* 0x00008800ff12db82 */ /* 0x000e220000000a00 */
[----:B------:R-:W-:Y:S01]  /*1200*/  @!P5 MOV R21, R59 ;  /* 0x0000003b0015d202 */ /* 0x000fe20000000f00 */
[----:B-1----:R-:W-:-:S04]  /*1210*/  @!P5 IMAD R20, R25, R16, RZ ;  /* 0x000000101914d224 */ /* 0x002fc800078e02ff */
[----:B------:R-:W-:Y:S01]  /*1220*/  @!P5 IMAD R27, R31, R17, R20 ;  /* 0x000000111f1bd224 */ /* 0x000fe200078e0214 */
[----:B------:R-:W-:-:S05]  /*1230*/  @!P5 MOV R20, R56 ;  /* 0x000000380014d202 */ /* 0x000fca0000000f00 */
[----:B------:R-:W-:-:S03]  /*1240*/  @!P5 IMAD.WIDE.U32 R20, R31, R16, R20 ;  /* 0x000000101f14d225 */ /* 0x000fc600078e0014 */
[----:B0-----:R-:W-:Y:S01]  /*1250*/  @!P5 LEA R18, P6, R20, R18, 0x1 ;  /* 0x000000121412d211 */ /* 0x001fe200078c08ff */
[----:B------:R-:W-:Y:S01]  /*1260*/  HFMA2.MMA R52, -RZ, RZ, 0, 0 ;  /* 0x00000000ff347435 */ /* 0x000fe200000001ff */
[--C-:B---3--:R-:W-:Y:S02]  /*1270*/  HADD2.F32 R26, -RZ, R40.reuse.H1_H1 ;  /* 0x30000028ff1a7230 */ /* 0x108fe40000004100 */
[----:B------:R-:W-:-:S03]  /*1280*/  HADD2.F32 R17, -RZ, R40.H0_H0 ;  /* 0x20000028ff117230 */ /* 0x000fc60000004100 */
[----:B------:R-:W-:Y:S01]  /*1290*/  FMUL.FTZ R22, R26, R26 ;  /* 0x0000001a1a167220 */ /* 0x000fe20000410000 */
[--C-:B-----5:R-:W-:Y:S02]  /*12a0*/  HADD2.F32 R25, -RZ, R41.reuse.H1_H1 ;  /* 0x30000029ff197230 */ /* 0x120fe40000004100 */
[C---:B------:R-:W-:Y:S01]  /*12b0*/  FADD.FTZ R26, R17.reuse, R26 ;  /* 0x0000001a111a7221 */ /* 0x040fe20000010000 */
[----:B------:R-:W-:Y:S01]  /*12c0*/  FFMA.FTZ R22, R17, R17, R22 ;  /* 0x0000001111167223 */ /* 0x000fe20000010016 */
[----:B------:R-:W-:Y:S01]  /*12d0*/  HADD2.F32 R16, -RZ, R41.H0_H0 ;  /* 0x20000029ff107230 */ /* 0x000fe20000004100 */
[----:B------:R-:W-:Y:S01]  /*12e0*/  @!P5 IADD3 R17, R21, R27, RZ ;  /* 0x0000001b1511d210 */ /* 0x000fe20007ffe0ff */
[----:B------:R-:W-:Y:S01]  /*12f0*/  FMUL.FTZ R21, R25, R25 ;  /* 0x0000001919157220 */ /* 0x000fe20000410000 */
[----:B----4-:R-:W-:Y:S02]  /*1300*/  HADD2.F32 R27, -RZ, R42.H1_H1 ;  /* 0x3000002aff1b7230 */ /* 0x010fe40000004100 */
[----:B------:R-:W-:-:S02]  /*1310*/  HADD2.F32 R23, -RZ, R43.H1_H1 ;  /* 0x3000002bff177230 */ /* 0x000fc40000004100 */
[C---:B------:R-:W-:Y:S01]  /*1320*/  FADD.FTZ R25, R16.reuse, R25 ;  /* 0x0000001910197221 */ /* 0x040fe20000010000 */
[----:B------:R-:W-:Y:S01]  /*1330*/  FFMA.FTZ R21, R16, R16, R21 ;  /* 0x0000001010157223 */ /* 0x000fe20000010015 */
[----:B------:R-:W-:Y:S01]  /*1340*/  HADD2.F32 R16, -RZ, R42.H0_H0 ;  /* 0x2000002aff107230 */ /* 0x000fe20000004100 */
[----:B------:R-:W-:Y:S01]  /*1350*/  @!P5 LEA.HI.X R19, R20, R19, R17, 0x1, P6 ;  /* 0x000000131413d211 */ /* 0x000fe200030f0c11 */
[----:B------:R-:W-:Y:S01]  /*1360*/  FMUL.FTZ R17, R27, R27 ;  /* 0x0000001b1b117220 */ /* 0x000fe20000410000 */
[----:B------:R-:W-:Y:S02]  /*1370*/  HADD2.F32 R24, -RZ, R43.H0_H0 ;  /* 0x2000002bff187230 */ /* 0x000fe40000004100 */
[----:B------:R-:W-:Y:S01]  /*1380*/  FMUL.FTZ R53, R23, R23 ;  /* 0x0000001717357220 */ /* 0x000fe20000410000 */
[C---:B------:R-:W-:Y:S01]  /*1390*/  FADD.FTZ R27, R16.reuse, R27 ;  /* 0x0000001b101b7221 */ /* 0x040fe20000010000 */
[----:B------:R-:W-:Y:S01]  /*13a0*/  FFMA.FTZ R20, R16, R16, R17 ;  /* 0x0000001010147223 */ /* 0x000fe20000010011 */
[----:B--2---:R-:W-:-:S02]  /*13b0*/  HADD2.F32 R54, -RZ, R44.H1_H1 ;  /* 0x3000002cff367230 */ /* 0x004fc40000004100 */
[C---:B------:R-:W-:Y:S01]  /*13c0*/  FFMA.FTZ R16, R24.reuse, R24, R53 ;  /* 0x0000001818107223 */ /* 0x040fe20000010035 */
[----:B------:R-:W-:Y:S02]  /*13d0*/  HADD2.F32 R53, -RZ, R44.H0_H0 ;  /* 0x2000002cff357230 */ /* 0x000fe40000004100 */
[----:B------:R-:W-:Y:S01]  /*13e0*/  FADD.FTZ R23, R24, R23 ;  /* 0x0000001718177221 */ /* 0x000fe20000010000 */
[--C-:B------:R-:W-:Y:S01]  /*13f0*/  HADD2.F32 R24, -RZ, R35.reuse.H1_H1 ;  /* 0x30000023ff187230 */ /* 0x100fe20000004100 */
[----:B------:R0:W2:Y:S01]  /*1400*/  @!P5 LDG.E R52, desc[UR10][R18.64] ;  /* 0x0000000a1234d981 */ /* 0x0000a2000c1e1900 */
[C---:B------:R-:W-:Y:S01]  /*1410*/  FADD.FTZ R55, R53.reuse, R54 ;  /* 0x0000003635377221 */ /* 0x040fe20000010000 */
[----:B------:R-:W-:Y:S01]  /*1420*/  FMUL.FTZ R54, R54, R54 ;  /* 0x0000003636367220 */ /* 0x000fe20000410000 */
[----:B------:R-:W-:Y:S02]  /*1430*/  HADD2.F32 R17, -RZ, R35.H0_H0 ;  /* 0x20000023ff117230 */ /* 0x000fe40000004100 */
[----:B------:R-:W-:Y:S01]  /*1440*/  FMUL.FTZ R60, R24, R24 ;  /* 0x00000018183c7220 */ /* 0x000fe20000410000 */
[----:B------:R-:W-:Y:S01]  /*1450*/  FFMA.FTZ R54, R53, R53, R54 ;  /* 0x0000003535367223 */ /* 0x000fe20000010036 */
[----:B------:R-:W-:Y:S01]  /*1460*/  FADD.FTZ R55, RZ, R55 ;  /* 0x00000037ff377221 */ /* 0x000fe20000010000 */
[----:B------:R-:W-:-:S02]  /*1470*/  HADD2.F32 R53, -RZ, R36.H1_H1 ;  /* 0x30000024ff357230 */ /* 0x000fc40000004100 */
[----:B0-----:R-:W-:Y:S02]  /*1480*/  HADD2.F32 R18, -RZ, R36.H0_H0 ;  /* 0x20000024ff127230 */ /* 0x001fe40000004100 */
[----:B------:R-:W-:Y:S01]  /*1490*/  FADD.FTZ R19, RZ, R54 ;  /* 0x00000036ff137221 */ /* 0x000fe20000010000 */
[C---:B------:R-:W-:Y:S01]  /*14a0*/  FADD.FTZ R24, R17.reuse, R24 ;  /* 0x0000001811187221 */ /* 0x040fe20000010000 */
[----:B------:R-:W-:Y:S01]  /*14b0*/  FFMA.FTZ R17, R17, R17, R60 ;  /* 0x0000001111117223 */ /* 0x000fe2000001003c */
[----:B------:R-:W-:Y:S01]  /*14c0*/  FADD.FTZ R60, R55, R26 ;  /* 0x0000001a373c7221 */ /* 0x000fe20000010000 */
[----:B------:R-:W-:Y:S01]  /*14d0*/  FMUL.FTZ R55, R53, R53 ;  /* 0x0000003535377220 */ /* 0x000fe20000410000 */
[----:B------:R-:W-:Y:S01]  /*14e0*/  FADD.FTZ R26, R18, R53 ;  /* 0x00000035121a7221 */ /* 0x000fe20000010000 */
[----:B------:R-:W-:Y:S01]  /*14f0*/  FADD.FTZ R54, R19, R22 ;  /* 0x0000001613367221 */ /* 0x000fe20000010000 */
[----:B------:R-:W-:Y:S02]  /*1500*/  ISETP.GE.U32.AND P5, PT, R32, UR14, PT ;  /* 0x0000000e20007c0c */ /* 0x000fe4000bfa6070 */
[----:B------:R-:W-:Y:S01]  /*1510*/  SHF.R.S32.HI R53, RZ, 0x1f, R32 ;  /* 0x0000001fff357819 */ /* 0x000fe20000011420 */
[----:B------:R-:W-:Y:S01]  /*1520*/  FADD.FTZ R60, R60, R25 ;  /* 0x000000193c3c7221 */ /* 0x000fe20000010000 */
[----:B------:R-:W-:-:S02]  /*1530*/  FADD.FTZ R25, R54, R21 ;  /* 0x0000001536197221 */ /* 0x000fc40000010000 */
[----:B------:R-:W-:Y:S02]  /*1540*/  ISETP.GE.AND.EX P5, PT, R53, UR15, PT, P5 ;  /* 0x0000000f35007c0c */ /* 0x000fe4000bfa6350 */
[----:B------:R-:W-:Y:S02]  /*1550*/  FADD.FTZ R25, R25, R20 ;  /* 0x0000001419197221 */ /* 0x000fe40000010000 */
[----:B------:R-:W-:Y:S02]  /*1560*/  ISETP.GT.U32.OR P5, PT, R0, 0xdf, P5 ;  /* 0x000000df0000780c */ /* 0x000fe40002fa4470 */
[----:B------:R-:W-:Y:S01]  /*1570*/  FADD.FTZ R16, R25, R16 ;  /* 0x0000001019107221 */ /* 0x000fe20000010000 */
[----:B------:R-:W-:Y:S01]  /*1580*/  FFMA.FTZ R18, R18, R18, R55 ;  /* 0x0000001212127223 */ /* 0x000fe20000010037 */
[----:B------:R-:W-:Y:S02]  /*1590*/  FADD.FTZ R60, R60, R27 ;  /* 0x0000001b3c3c7221 */ /* 0x000fe40000010000 */
[----:B------:R-:W-:-:S02]  /*15a0*/  FADD.FTZ R17, R16, R17 ;  /* 0x0000001110117221 */ /* 0x000fc40000010000 */
[----:B------:R-:W-:Y:S02]  /*15b0*/  FADD.FTZ R23, R60, R23 ;  /* 0x000000173c177221 */ /* 0x000fe40000010000 */
[----:B------:R-:W-:-:S03]  /*15c0*/  FADD.FTZ R18, R17, R18 ;  /* 0x0000001211127221 */ /* 0x000fc60000010000 */
[----:B------:R-:W0:Y:S01]  /*15d0*/  @!P5 LDC.64 R16, c[0x0][0x270] ;  /* 0x00009c00ff10db82 */ /* 0x000e220000000a00 */
[----:B------:R-:W-:Y:S02]  /*15e0*/  HADD2.F32 R20, -RZ, R39.H1_H1 ;  /* 0x30000027ff147230 */ /* 0x000fe40000004100 */
[----:B------:R-:W-:Y:S01]  /*15f0*/  FADD.FTZ R23, R23, R24 ;  /* 0x0000001817177221 */ /* 0x000fe20000010000 */
[--C-:B------:R-:W-:Y:S02]  /*1600*/  HADD2.F32 R22, -RZ, R37.reuse.H1_H1 ;  /* 0x30000025ff167230 */ /* 0x100fe40000004100 */
[----:B------:R-:W-:Y:S02]  /*1610*/  HADD2.F32 R25, -RZ, R48.H1_H1 ;  /* 0x30000030ff197230 */ /* 0x000fe40000004100 */
[----:B------:R-:W-:Y:S01]  /*1620*/  FADD.FTZ R23, R23, R26 ;  /* 0x0000001a17177221 */ /* 0x000fe20000010000 */
[----:B------:R-:W-:Y:S02]  /*1630*/  HADD2.F32 R19, -RZ, R37.H0_H0 ;  /* 0x20000025ff137230 */ /* 0x000fe40000004100 */
[----:B------:R-:W-:-:S02]  /*1640*/  HADD2.F32 R27, -RZ, R39.H0_H0 ;  /* 0x20000027ff1b7230 */ /* 0x000fc40000004100 */
[----:B------:R-:W-:Y:S01]  /*1650*/  FMUL.FTZ R60, R20, R20 ;  /* 0x00000014143c7220 */ /* 0x000fe20000410000 */
[----:B------:R-:W-:Y:S02]  /*1660*/  HADD2.F32 R26, -RZ, R48.H0_H0 ;  /* 0x20000030ff1a7230 */ /* 0x000fe40000004100 */
[----:B------:R-:W-:Y:S01]  /*1670*/  FMUL.FTZ R62, R22, R22 ;  /* 0x00000016163e7220 */ /* 0x000fe20000410000 */
[--C-:B------:R-:W-:Y:S02]  /*1680*/  HADD2.F32 R54, -RZ, R38.reuse.H1_H1 ;  /* 0x30000026ff367230 */ /* 0x100fe40000004100 */
[----:B------:R-:W-:Y:S01]  /*1690*/  FMUL.FTZ R55, R25, R25 ;  /* 0x0000001919377220 */ /* 0x000fe20000410000 */
[----:B------:R-:W-:Y:S01]  /*16a0*/  FADD.FTZ R22, R19, R22 ;  /* 0x0000001613167221 */ /* 0x000fe20000010000 */
[C---:B------:R-:W-:Y:S01]  /*16b0*/  FADD.FTZ R20, R27.reuse, R20 ;  /* 0x000000141b147221 */ /* 0x040fe20000010000 */
[----:B------:R-:W-:Y:S02]  /*16c0*/  HADD2.F32 R21, -RZ, R38.H0_H0 ;  /* 0x20000026ff157230 */ /* 0x000fe40000004100 */
[----:B------:R-:W-:Y:S01]  /*16d0*/  FFMA.FTZ R27, R27, R27, R60 ;  /* 0x0000001b1b1b7223 */ /* 0x000fe2000001003c */
[----:B------:R-:W-:Y:S01]  /*16e0*/  FFMA.FTZ R19, R19, R19, R62 ;  /* 0x0000001313137223 */ /* 0x000fe2000001003e */
[----:B------:R-:W-:Y:S01]  /*16f0*/  FADD.FTZ R60, R26, R25 ;  /* 0x000000191a3c7221 */ /* 0x000fe20000010000 */
[----:B------:R-:W-:Y:S01]  /*1700*/  FMUL.FTZ R62, R54, R54 ;  /* 0x00000036363e7220 */ /* 0x000fe20000410000 */
[----:B------:R-:W-:Y:S01]  /*1710*/  FFMA.FTZ R26, R26, R26, R55 ;  /* 0x0000001a1a1a7223 */ /* 0x000fe20000010037 */
[----:B------:R-:W-:Y:S01]  /*1720*/  FADD.FTZ R55, R23, R22 ;  /* 0x0000001617377221 */ /* 0x000fe20000010000 */
[----:B------:R-:W-:-:S02]  /*1730*/  HADD2.F32 R22, -RZ, R49.H1_H1 ;  /* 0x30000031ff167230 */ /* 0x000fc40000004100 */
[C---:B------:R-:W-:Y:S01]  /*1740*/  FADD.FTZ R54, R21.reuse, R54 ;  /* 0x0000003615367221 */ /* 0x040fe20000010000 */
[----:B------:R-:W-:Y:S02]  /*1750*/  HADD2.F32 R25, -RZ, R49.H0_H0 ;  /* 0x20000031ff197230 */ /* 0x000fe40000004100 */
[----:B------:R-:W-:Y:S01]  /*1760*/  FFMA.FTZ R21, R21, R21, R62 ;  /* 0x0000001515157223 */ /* 0x000fe2000001003e */
[----:B------:R-:W-:Y:S01]  /*1770*/  FADD.FTZ R18, R18, R19 ;  /* 0x0000001312127221 */ /* 0x000fe20000010000 */
[----:B------:R-:W-:Y:S01]  /*1780*/  FMUL.FTZ R24, R22, R22 ;  /* 0x0000001616187220 */ /* 0x000fe20000410000 */
[----:B------:R-:W-:Y:S02]  /*1790*/  FADD.FTZ R23, R25, R22 ;  /* 0x0000001619177221 */ /* 0x000fe40000010000 */
[----:B------:R-:W-:Y:S01]  /*17a0*/  FADD.FTZ R62, R18, R21 ;  /* 0x00000015123e7221 */ /* 0x000fe20000010000 */
[----:B0-----:R-:W-:Y:S02]  /*17b0*/  @!P5 IMAD R18, R53, R16, RZ ;  /* 0x000000103512d224 */ /* 0x001fe400078e02ff */
[----:B------:R-:W-:-:S02]  /*17c0*/  HADD2.F32 R19, -RZ, R51.H1_H1 ;  /* 0x30000033ff137230 */ /* 0x000fc40000004100 */
[----:B------:R-:W-:Y:S02]  /*17d0*/  HADD2.F32 R22, -RZ, R51.H0_H0 ;  /* 0x20000033ff167230 */ /* 0x000fe40000004100 */
[----:B------:R-:W-:Y:S01]  /*17e0*/  FFMA.FTZ R25, R25, R25, R24 ;  /* 0x0000001919197223 */ /* 0x000fe20000010018 */
[----:B------:R-:W-:Y:S02]  /*17f0*/  @!P5 IMAD R21, R32, R17, R18 ;  /* 0x000000112015d224 */ /* 0x000fe400078e0212 */
[----:B------:R-:W-:Y:S01]  /*1800*/  FMUL.FTZ R61, R19, R19 ;  /* 0x00000013133d7220 */ /* 0x000fe20000410000 */
[----:B------:R-:W-:Y:S01]  /*1810*/  @!P5 MOV R18, R56 ;  /* 0x000000380012d202 */ /* 0x000fe20000000f00 */
[----:B------:R-:W-:Y:S01]  /*1820*/  FADD.FTZ R24, R22, R19 ;  /* 0x0000001316187221 */ /* 0x000fe20000010000 */
[----:B------:R-:W-:-:S03]  /*1830*/  @!P5 MOV R19, R59 ;  /* 0x0000003b0013d202 */ /* 0x000fc60000000f00 */
[----:B------:R-:W-:Y:S02]  /*1840*/  @!P5 IMAD.WIDE.U32 R18, R32, R16, R18 ;  /* 0x000000102012d225 */ /* 0x000fe400078e0012 */
[----:B------:R-:W0:Y:S02]  /*1850*/  @!P5 LDC.64 R16, c[0x0][0x220] ;  /* 0x00008800ff10db82 */ /* 0x000e240000000a00 */
[----:B------:R-:W-:Y:S01]  /*1860*/  FADD.FTZ R55, R55, R54 ;  /* 0x0000003637377221 */ /* 0x000fe20000010000 */
[----:B------:R-:W-:Y:S01]  /*1870*/  FFMA.FTZ R22, R22, R22, R61 ;  /* 0x0000001616167223 */ /* 0x000fe2000001003d */
[----:B------:R-:W-:Y:S02]  /*1880*/  @!P5 IADD3 R19, R19, R21, RZ ;  /* 0x000000151313d210 */ /* 0x000fe40007ffe0ff */
[----:B------:R-:W-:Y:S01]  /*1890*/  FADD.FTZ R61, R55, R20 ;  /* 0x00000014373d7221 */ /* 0x000fe20000010000 */
[----:B------:R-:W-:Y:S02]  /*18a0*/  SHF.R.S32.HI R55, RZ, 0x1f, R33 ;  /* 0x0000001fff377819 */ /* 0x000fe40000011421 */
[----:B0-----:R-:W-:-:S04]  /*18b0*/  @!P5 LEA R20, P6, R18, R16, 0x1 ;  /* 0x000000101214d211 */ /* 0x001fc800078c08ff */
[----:B------:R-:W-:Y:S02]  /*18c0*/  @!P5 LEA.HI.X R21, R18, R17, R19, 0x1, P6 ;  /* 0x000000111215d211 */ /* 0x000fe400030f0c13 */
[----:B------:R-:W-:-:S04]  /*18d0*/  ISETP.GE.U32.AND P6, PT, R33, UR14, PT ;  /* 0x0000000e21007c0c */ /* 0x000fc8000bfc6070 */
[----:B------:R-:W-:-:S04]  /*18e0*/  ISETP.GE.AND.EX P6, PT, R55, UR15, PT, P6 ;  /* 0x0000000f37007c0c */ /* 0x000fc8000bfc6360 */
[----:B------:R-:W-:-:S13]  /*18f0*/  ISETP.GT.U32.OR P6, PT, R0, 0xdf, P6 ;  /* 0x000000df0000780c */ /* 0x000fda00037c4470 */
[----:B------:R-:W0:Y:S01]  /*1900*/  @!P6 LDC.64 R16, c[0x0][0x270] ;  /* 0x00009c00ff10eb82 */ /* 0x000e220000000a00 */
[----:B------:R-:W-:Y:S01]  /*1910*/  FADD.FTZ R27, R62, R27 ;  /* 0x0000001b3e1b7221 */ /* 0x000fe20000010000 */
[----:B------:R-:W-:Y:S01]  /*1920*/  FADD.FTZ R62, R61, R60 ;  /* 0x0000003c3d3e7221 */ /* 0x000fe20000010000 */
[----:B------:R-:W-:Y:S01]  /*1930*/  @!P6 MOV R19, R59 ;  /* 0x0000003b0013e202 */ /* 0x000fe20000000f00 */
[----:B0-----:R-:W-:-:S04]  /*1940*/  @!P6 IMAD R18, R55, R16, RZ ;  /* 0x000000103712e224 */ /* 0x001fc800078e02ff */
[----:B------:R-:W-:Y:S01]  /*1950*/  @!P6 IMAD R61, R33, R17, R18 ;  /* 0x00000011213de224 */ /* 0x000fe200078e0212 */
[----:B------:R-:W-:-:S05]  /*1960*/  @!P6 MOV R18, R56 ;  /* 0x000000380012e202 */ /* 0x000fca0000000f00 */
[----:B------:R-:W-:Y:S02]  /*1970*/  @!P6 IMAD.WIDE.U32 R18, R33, R16, R18 ;  /* 0x000000102112e225 */ /* 0x000fe400078e0012 */
[----:B------:R-:W0:Y:S01]  /*1980*/  @!P6 LDC.64 R16, c[0x0][0x220] ;  /* 0x00008800ff10eb82 */ /* 0x000e220000000a00 */
[----:B------:R-:W-:Y:S02]  /*1990*/  HFMA2.MMA R54, -RZ, RZ, 0, 0 ;  /* 0x00000000ff367435 */ /* 0x000fe400000001ff */
[----:B------:R-:W-:Y:S01]  /*19a0*/  HFMA2.MMA R60, -RZ, RZ, 0, 0 ;  /* 0x00000000ff3c7435 */ /* 0x000fe200000001ff */
[----:B------:R-:W-:-:S07]  /*19b0*/  @!P6 IADD3 R19, R19, R61, RZ ;  /* 0x0000003d1313e210 */ /* 0x000fce0007ffe0ff */
[----:B------:R1:W3:Y:S01]  /*19c0*/  @!P5 LDG.E R54, desc[UR10][R20.64] ;  /* 0x0000000a1436d981 */ /* 0x0002e2000c1e1900 */
[----:B0-----:R-:W-:-:S04]  /*19d0*/  @!P6 LEA R16, P5, R18, R16, 0x1 ;  /* 0x000000101210e211 */ /* 0x001fc800078a08ff */
[----:B------:R-:W-:-:S05]  /*19e0*/  @!P6 LEA.HI.X R17, R18, R17, R19, 0x1, P5 ;  /* 0x000000111211e211 */ /* 0x000fca00028f0c13 */
[----:B------:R0:W4:Y:S01]  /*19f0*/  @!P6 LDG.E R60, desc[UR10][R16.64] ;  /* 0x0000000a103ce981 */ /* 0x000122000c1e1900 */
[----:B------:R-:W-:Y:S01]  /*1a00*/  FADD.FTZ R26, R27, R26 ;  /* 0x0000001a1b1a7221 */ /* 0x000fe20000010000 */
[----:B------:R-:W-:-:S03]  /*1a10*/  FADD.FTZ R23, R62, R23 ;  /* 0x000000173e177221 */ /* 0x000fc60000010000 */
[----:B------:R-:W-:Y:S01]  /*1a20*/  FADD.FTZ R25, R26, R25 ;  /* 0x000000191a197221 */ /* 0x000fe20000010000 */
[----:B------:R-:W-:-:S03]  /*1a30*/  FADD.FTZ R23, R23, R24 ;  /* 0x0000001817177221 */ /* 0x000fc60000010000 */
[----:B------:R-:W-:Y:S01]  /*1a40*/  FADD.FTZ R22, R25, R22 ;  /* 0x0000001619167221 */ /* 0x000fe20000010000 */
[----:B------:R-:W-:Y:S01]  /*1a50*/  ISETP.GT.AND P5, PT, R2, 0x1e, PT ;  /* 0x0000001e0200780c */ /* 0x000fe20003fa4270 */
[--C-:B--2---:R-:W-:Y:S02]  /*1a60*/  HADD2.F32 R19, -RZ, R52.reuse.H1_H1 ;  /* 0x30000034ff137230 */ /* 0x104fe40000004100 */
[----:B------:R-:W-:-:S03]  /*1a70*/  HADD2.F32 R18, -RZ, R52.H0_H0 ;  /* 0x20000034ff127230 */ /* 0x000fc60000004100 */
[----:B-1----:R-:W-:Y:S02]  /*1a80*/  FMUL.FTZ R21, R19, R19 ;  /* 0x0000001313157220 */ /* 0x002fe40000410000 */
[C---:B------:R-:W-:Y:S02]  /*1a90*/  FADD.FTZ R20, R18.reuse, R19 ;  /* 0x0000001312147221 */ /* 0x040fe40000010000 */
[----:B------:R-:W-:Y:S02]  /*1aa0*/  FFMA.FTZ R21, R18, R18, R21 ;  /* 0x0000001212157223 */ /* 0x000fe40000010015 */
[----:B------:R-:W-:Y:S02]  /*1ab0*/  FADD.FTZ R20, R23, R20 ;  /* 0x0000001417147221 */ /* 0x000fe40000010000 */
[----:B------:R-:W-:Y:S01]  /*1ac0*/  FADD.FTZ R21, R22, R21 ;  /* 0x0000001516157221 */ /* 0x000fe20000010000 */
[----:B------:R-:W-:Y:S01]  /*1ad0*/  ISETP.NE.AND P6, PT, R2, RZ, PT ;  /* 0x000000ff0200720c */ /* 0x000fe20003fc5270 */
[----:B---3--:R-:W-:-:S02]  /*1ae0*/  HADD2.F32 R27, -RZ, R54.H1_H1 ;  /* 0x30000036ff1b7230 */ /* 0x008fc40000004100 */
[----:B0-----:R-:W-:-:S03]  /*1af0*/  HADD2.F32 R16, -RZ, R54.H0_H0 ;  /* 0x20000036ff107230 */ /* 0x001fc60000004100 */
[----:B------:R-:W-:Y:S02]  /*1b00*/  FMUL.FTZ R17, R27, R27 ;  /* 0x0000001b1b117220 */ /* 0x000fe40000410000 */
[C---:B------:R-:W-:Y:S02]  /*1b10*/  FADD.FTZ R27, R16.reuse, R27 ;  /* 0x0000001b101b7221 */ /* 0x040fe40000010000 */
[----:B------:R-:W-:Y:S02]  /*1b20*/  FFMA.FTZ R16, R16, R16, R17 ;  /* 0x0000001010107223 */ /* 0x000fe40000010011 */
[----:B------:R-:W-:Y:S02]  /*1b30*/  FADD.FTZ R20, R20, R27 ;  /* 0x0000001b14147221 */ /* 0x000fe40000010000 */
[----:B------:R-:W-:Y:S01]  /*1b40*/  FADD.FTZ R16, R21, R16 ;  /* 0x0000001015107221 */ /* 0x000fe20000010000 */
[--C-:B----4-:R-:W-:Y:S02]  /*1b50*/  HADD2.F32 R18, -RZ, R60.reuse.H1_H1 ;  /* 0x3000003cff127230 */ /* 0x110fe40000004100 */
        /* <DEDUP_REMOVED lines=27> */
[----:B------:R-:W-:Y:S01]  /*1d10*/  ISETP.GT.AND P5, PT, R2, 0xf, PT ;  /* 0x0000000f0200780c */ /* 0x000fe20003fa4270 */
[----:B------:R-:W-:-:S12]  /*1d20*/  BSSY B0, `(.L_x_2518) ;  /* 0x000001b000007945 */ /* 0x000fd80003800000 */
[----:B0-----:R-:W-:Y:S01]  /*1d30*/  @!P5 FADD.FTZ R19, R19, R18 ;  /* 0x000000121313d221 */ /* 0x001fe20000010000 */
[----:B-1----:R-:W-:Y:S01]  /*1d40*/  @!P5 FADD.FTZ R16, R16, R17 ;  /* 0x000000111010d221 */ /* 0x002fe20000010000 */
[----:B------:R-:W-:-:S03]  /*1d50*/  ISETP.NE.AND P5, PT, R0, RZ, PT ;  /* 0x000000ff0000720c */ /* 0x000fc60003fa5270 */
        /* <DEDUP_REMOVED lines=13> */
[----:B------:R-:W-:Y:S01]  /*1e30*/  FADD.FTZ R16, R16, R19 ;  /* 0x0000001310107221 */ /* 0x000fe20000010000 */
[----:B0-----:R-:W0:Y:S02]  /*1e40*/  LDS.128 R24, [UR7+0x30] ;  /* 0x00003007ff187984 */ /* 0x001e240008000c00 */
        /* <DEDUP_REMOVED lines=8> */
.L_x_2519:
[----:B------:R-:W-:Y:S05]  /*1ed0*/  BSYNC B0 ;  /* 0x0000000000007941 */ /* 0x000fea0003800000 */
.L_x_2518:
[----:B------:R-:W1:Y:S02]  /*1ee0*/  LDC R18, c[0x0][0xc] ;  /* 0x00000300ff127b82 */ /* 0x000e640000000800 */
[----:B-1----:R-:W-:-:S13]  /*1ef0*/  ISETP.GE.U32.AND P6, PT, R18, 0x2, PT ;  /* 0x000000021200780c */ /* 0x002fda0003fc6070 */
[----:B------:R-:W-:Y:S05]  /*1f00*/  @!P6 BRA `(.L_x_2520) ;  /* 0x0000000800a0e947 */ /* 0x000fea0003800000 */
[----:B------:R-:W-:Y:S05]  /*1f10*/  @P5 BRA `(.L_x_2521) ;  /* 0x00000000007c5947 */ /* 0x000fea0003800000 */
[----:B------:R-:W1:Y:S01]  /*1f20*/  LDC R25, c[0x0][0x10] ;  /* 0x00000400ff197b82 */ /* 0x000e620000000800 */
[----:B------:R-:W2:Y:S01]  /*1f30*/  S2R R24, SR_CTAID.Y ;  /* 0x0000000000187919 */ /* 0x000ea20000002600 */
[----:B------:R-:W-:Y:S02]  /*1f40*/  ULOP3.LUT UR7, UR4, 0x1, URZ, 0xc0, !UPT ;  /* 0x0000000104077892 */ /* 0x000fe4000f8ec03f */
[----:B------:R-:W-:-:S04]  /*1f50*/  ULOP3.LUT UP0, URZ, UR4, 0x2, URZ, 0xc0, !UPT ;  /* 0x00000002043f7892 */ /* 0x000fc8000f80c03f */
[----:B------:R-:W3:Y:S08]  /*1f60*/  LDC.64 R20, c[0x0][0x248] ;  /* 0x00009200ff147b82 */ /* 0x000ef00000000a00 */
[----:B------:R-:W4:Y:S01]  /*1f70*/  LDC.64 R16, c[0x0][0x240] ;  /* 0x00009000ff107b82 */ /* 0x000f220000000a00 */
[----:B------:R-:W-:Y:S01]  /*1f80*/  PLOP3.LUT P6, PT, PT, PT, UP0, 0x80, 0x0 ;  /* 0x000000000000781c */ /* 0x000fe20003fcf008 */
[----:B-1----:R-:W-:Y:S01]  /*1f90*/  IMAD R19, R25, UR7, RZ ;  /* 0x0000000719137c24 */ /* 0x002fe2000f8e02ff */
[----:B------:R-:W-:-:S02]  /*1fa0*/  UMOV UR7, 0xffffffff ;  /* 0xffffffff00077882 */ /* 0x000fc40000000000 */
[----:B------:R-:W-:Y:S01]  /*1fb0*/  USEL UR7, UR7, 0x1, UP0 ;  /* 0x0000000107077887 */ /* 0x000fe20008000000 */
[----:B------:R-:W-:-:S05]  /*1fc0*/  IMAD R22, R19, R18, RZ ;  /* 0x0000001213167224 */ /* 0x000fca00078e02ff */
[----:B------:R-:W-:Y:S01]  /*1fd0*/  SHF.L.U32 R23, R22, 0x1, RZ ;  /* 0x0000000116177819 */ /* 0x000fe200000006ff */
[----:B--2---:R-:W-:Y:S01]  /*1fe0*/  IMAD R25, R25, UR9, R24 ;  /* 0x0000000919197c24 */ /* 0x004fe2000f8e0218 */
[----:B------:R-:W-:Y:S02]  /*1ff0*/  SEL R22, R18, RZ, !P6 ;  /* 0x000000ff12167207 */ /* 0x000fe40007000000 */
[----:B------:R-:W-:Y:S01]  /*2000*/  IADD3 R19, R19, R24, RZ ;  /* 0x0000001813137210 */ /* 0x000fe20007ffe0ff */
[----:B---3--:R-:W-:Y:S01]  /*2010*/  IMAD.WIDE R20, R23, 0x4, R20 ;  /* 0x0000000417147825 */ /* 0x008fe200078e0214 */
[----:B------:R-:W-:-:S03]  /*2020*/  ISETP.NE.AND P6, PT, R22, -0x1, PT ;  /* 0xffffffff1600780c */ /* 0x000fc60003fc5270 */
[----:B----4-:R-:W-:Y:S01]  /*2030*/  IMAD.WIDE.U32 R16, R19, 0x4, R16 ;  /* 0x0000000413107825 */ /* 0x010fe200078e0010 */
[----:B------:R-:W-:-:S03]  /*2040*/  MOV R19, UR7 ;  /* 0x0000000700137c02 */ /* 0x000fc60008000f00 */
[----:B------:R-:W-:-:S05]  /*2050*/  IMAD.WIDE.U32 R20, R25, 0x8, R20 ;  /* 0x0000000819147825 */ /* 0x000fca00078e0014 */
[----:B------:R1:W-:Y:S01]  /*2060*/  STG.E.64 desc[UR10][R20.64], R26 ;  /* 0x0000001a14007986 */ /* 0x0003e2000c101b0a */
[----:B------:R-:W-:Y:S06]  /*2070*/  MEMBAR.ALL.GPU ;  /* 0x0000000000007992 */ /* 0x000fec000000a000 */
[----:B------:R-:W-:-:S00]  /*2080*/  ERRBAR ;  /* 0x00000000000079ab */ /* 0x000fc00000000000 */
[----:B------:R-:W-:Y:S06]  /*2090*/  CGAERRBAR ;  /* 0x00000000000075ab */ /* 0x000fec0000000000 */
[----:B------:R1:W-:Y:S01]  /*20a0*/  REDG.E.ADD.S32.STRONG.GPU desc[UR10][R16.64], R19 ;  /* 0x000000131000798e */ /* 0x0003e2000c10e38a */
[----:B------:R-:W-:Y:S05]  /*20b0*/  @!P6 BRA `(.L_x_2521) ;  /* 0x000000000014e947 */ /* 0x000fea0003800000 */
.L_x_2522:
[----:B-1----:R-:W2:Y:S04]  /*20c0*/  LDG.E.STRONG.GPU R19, desc[UR10][R16.64] ;  /* 0x0000000a10137981 */ /* 0x002ea8000c1ef900 */
[----:B--2---:R-:W-:Y:S01]  /*20d0*/  CCTL.IVALL ;  /* 0x00000000ff00798f */ /* 0x004fe20002000000 */
[----:B------:R-:W-:Y:S05]  /*20e0*/  YIELD ;  /* 0x0000000000007946 */ /* 0x000fea0003800000 */
[----:B------:R-:W-:-:S13]  /*20f0*/  ISETP.NE.AND P6, PT, R19, R22, PT ;  /* 0x000000161300720c */ /* 0x000fda0003fc5270 */
[----:B------:R-:W-:Y:S05]  /*2100*/  @P6 BRA `(.L_x_2522) ;  /* 0xfffffffc00ec6947 */ /* 0x000fea000383ffff */
.L_x_2521:
        /* <DEDUP_REMOVED lines=10> */
[----:B------:R-:W-:-:S07]  /*21b0*/  IADD3 R20, -R17, R18, RZ ;  /* 0x0000001211147210 */ /* 0x000fce0007ffe1ff */
.L_x_2524:
[----:B------:R-:W-:Y:S02]  /*21c0*/  ISETP.EQ.OR P6, PT, R19, UR9, P5 ;  /* 0x0000000913007c0c */ /* 0x000fe4000afc2670 */
[----:B------:R-:W-:-:S11]  /*21d0*/  MOV R21, UR4 ;  /* 0x0000000400157c02 */ /* 0x000fd60008000f00 */
[----:B------:R-:W1:Y:S01]  /*21e0*/  @!P6 LDC R22, c[0x0][0x10] ;  /* 0x00000400ff16eb82 */ /* 0x000e620000000800 */
[----:B------:R-:W2:Y:S01]  /*21f0*/  @!P6 S2R R23, SR_CTAID.Y ;  /* 0x000000000017e919 */ /* 0x000ea20000002600 */
[----:B------:R-:W-:-:S06]  /*2200*/  @!P6 LOP3.LUT R21, R21, 0x1, RZ, 0xc0, !PT ;  /* 0x000000011515e812 */ /* 0x000fcc00078ec0ff */
[----:B------:R-:W3:Y:S01]  /*2210*/  @!P6 LDC.64 R16, c[0x0][0x248] ;  /* 0x00009200ff10eb82 */ /* 0x000ee20000000a00 */
[----:B-1----:R-:W-:-:S04]  /*2220*/  @!P6 IMAD R21, R21, R22, RZ ;  /* 0x000000161515e224 */ /* 0x002fc800078e02ff */
[----:B------:R-:W-:-:S05]  /*2230*/  @!P6 IMAD R21, R21, R18, RZ ;  /* 0x000000121515e224 */ /* 0x000fca00078e02ff */
[----:B------:R-:W-:Y:S01]  /*2240*/  @!P6 SHF.L.U32 R21, R21, 0x1, RZ ;  /* 0x000000011515e819 */ /* 0x000fe200000006ff */
[----:B--2---:R-:W-:-:S04]  /*2250*/  @!P6 IMAD R23, R22, R19, R23 ;  /* 0x000000131617e224 */ /* 0x004fc800078e0217 */
[----:B---3--:R-:W-:-:S04]  /*2260*/  @!P6 IMAD.WIDE R16, R21, 0x4, R16 ;  /* 0x000000041510e825 */ /* 0x008fc800078e0210 */
[----:B------:R-:W-:-:S05]  /*2270*/  @!P6 IMAD.WIDE.U32 R22, R23, 0x8, R16 ;  /* 0x000000081716e825 */ /* 0x000fca00078e0010 */
[----:B------:R-:W0:Y:S01]  /*2280*/  @!P6 LDG.E.64 R16, desc[UR10][R22.64] ;  /* 0x0000000a1610e981 */ /* 0x000e22000c1e1b00 */
[----:B------:R-:W-:Y:S02]  /*2290*/  IADD3 R25, R19, 0x1, RZ ;  /* 0x0000000113197810 */ /* 0x000fe40007ffe0ff */
[----:B------:R-:W-:Y:S01]  /*22a0*/  MOV R21, UR4 ;  /* 0x0000000400157c02 */ /* 0x000fe20008000f00 */
[----:B0-----:R-:W-:Y:S01]  /*22b0*/  @!P6 FADD.FTZ R26, R26, R16 ;  /* 0x000000101a1ae221 */ /* 0x001fe20000010000 */
        /* <DEDUP_REMOVED lines=51> */
.L_x_2523:
        /* <DEDUP_REMOVED lines=9> */
[----:B------:R-:W1:Y:S01]  /*2680*/  S2R R22, SR_CTAID.Y ;  /* 0x0000000000167919 */ /* 0x000e620000002600 */
[----:B------:R-:W2:Y:S01]  /*2690*/  LDC.64 R16, c[0x0][0x248] ;  /* 0x00009200ff107b82 */ /* 0x000ea20000000a00 */
[----:B------:R-:W-:Y:S01]  /*26a0*/  ULOP3.LUT UR7, UR4, 0x1, URZ, 0xc0, !UPT ;  /* 0x0000000104077892 */ /* 0x000fe2000f8ec03f */
[----:B------:R-:W-:-:S03]  /*26b0*/  ULDC UR8, c[0x0][0x10] ;  /* 0x0000040000087ab9 */ /* 0x000fc60000000800 */
[----:B------:R-:W-:-:S06]  /*26c0*/  UIMAD UR7, UR7, UR8, URZ ;  /* 0x00000008070772a4 */ /* 0x000fcc000f8e023f */
[----:B------:R-:W-:-:S05]  /*26d0*/  IMAD R21, R18, UR7, RZ ;  /* 0x0000000712157c24 */ /* 0x000fca000f8e02ff */
[----:B------:R-:W-:-:S05]  /*26e0*/  SHF.L.U32 R21, R21, 0x1, RZ ;  /* 0x0000000115157819 */ /* 0x000fca00000006ff */
[----:B--2---:R-:W-:-:S04]  /*26f0*/  IMAD.WIDE R16, R21, 0x4, R16 ;  /* 0x0000000415107825 */ /* 0x004fc800078e0210 */
[----:B-1----:R-:W-:-:S04]  /*2700*/  IMAD R21, R19, UR8, R22 ;  /* 0x0000000813157c24 */ /* 0x002fc8000f8e0216 */
[----:B------:R-:W-:-:S06]  /*2710*/  IMAD.WIDE.U32 R16, R21, 0x8, R16 ;  /* 0x0000000815107825 */ /* 0x000fcc00078e0010 */
[----:B------:R-:W0:Y:S02]  /*2720*/  LDG.E.64 R16, desc[UR10][R16.64] ;  /* 0x0000000a10107981 */ /* 0x000e24000c1e1b00 */
[----:B0-----:R-:W-:Y:S01]  /*2730*/  FADD.FTZ R26, R26, R16 ;  /* 0x000000101a1a7221 */ /* 0x001fe20000010000 */
[----:B------:R-:W-:-:S07]  /*2740*/  FADD.FTZ R27, R27, R17 ;  /* 0x000000111b1b7221 */ /* 0x000fce0000010000 */
.L_x_2526:
[----:B------:R-:W-:Y:S05]  /*2750*/  BSYNC B0 ;  /* 0x0000000000007941 */ /* 0x000fea0003800000 */
.L_x_2525:
[----:B------:R-:W-:-:S13]  /*2760*/  ISETP.NE.AND P6, PT, R20, 0x1, PT ;  /* 0x000000011400780c */ /* 0x000fda0003fc5270 */
[----:B------:R-:W-:Y:S05]  /*2770*/  @!P6 BRA `(.L_x_2520) ;  /* 0x000000000084e947 */ /* 0x000fea0003800000 */
[----:B------:R-:W-:Y:S02]  /*2780*/  IADD3 R22, R19, 0x1, RZ ;  /* 0x0000000113167810 */ /* 0x000fe40007ffe0ff */
[----:B------:R-:W-:Y:S02]  /*2790*/  MOV R24, UR4 ;  /* 0x0000000400187c02 */ /* 0x000fe40008000f00 */
[----:B------:R-:W-:-:S13]  /*27a0*/  ISETP.EQ.OR P6, PT, R22, UR9, P5 ;  /* 0x0000000916007c0c */ /* 0x000fda000afc2670 */
        /* <DEDUP_REMOVED lines=9> */
[----:B------:R-:W-:-:S06]  /*2840*/  @!P6 IMAD.WIDE.U32 R16, R23, 0x8, R16 ;  /* 0x000000081710e825 */ /* 0x000fcc00078e0010 */
[----:B------:R-:W0:Y:S01]  /*2850*/  @!P6 LDG.E.64 R16, desc[UR10][R16.64] ;  /* 0x0000000a1010e981 */ /* 0x000e22000c1e1b00 */
[----:B------:R-:W-:Y:S02]  /*2860*/  IADD3 R22, R19, 0x2, RZ ;  /* 0x0000000213167810 */ /* 0x000fe40007ffe0ff */
[----:B------:R-:W-:Y:S01]  /*2870*/  MOV R24, UR4 ;  /* 0x0000000400187c02 */ /* 0x000fe20008000f00 */
[----:B0-----:R-:W-:Y:S01]  /*2880*/  @!P6 FADD.FTZ R26, R26, R16 ;  /* 0x000000101a1ae221 */ /* 0x001fe20000010000 */
        /* <DEDUP_REMOVED lines=16> */
.L_x_2520:
[----:B------:R-:W-:Y:S01]  /*2990*/  ULDC.64 UR14, c[0x0][0x218] ;  /* 0x00008600000e7ab9 */ /* 0x000fe20000000a00 */
[----:B-1----:R-:W-:Y:S01]  /*29a0*/  P2R R16, PR, RZ, 0x1 ;  /* 0x00000001ff107803 */ /* 0x002fe20000000000 */
[----:B------:R-:W1:Y:S01]  /*29b0*/  S2UR UR8, SR_CgaCtaId ;  /* 0x00000000000879c3 */ /* 0x000e620000008800 */
[----:B------:R-:W-:Y:S01]  /*29c0*/  LOP3.LUT P0, RZ, R0, UR9, RZ, 0xfc, !PT ;  /* 0x0000000900ff7c12 */ /* 0x000fe2000f80fcff */
[----:B------:R-:W-:Y:S01]  /*29d0*/  UMOV UR7, 0x400 ;  /* 0x0000040000077882 */ /* 0x000fe20000000000 */
[----:B------:R-:W-:Y:S02]  /*29e0*/  ISETP.EQ.U32.AND P6, PT, RZ, UR14, PT ;  /* 0x0000000eff007c0c */ /* 0x000fe4000bfc2070 */
[----:B------:R-:W-:Y:S02]  /*29f0*/  MOV R21, UR6 ;  /* 0x0000000600157c02 */ /* 0x000fe40008000f00 */
[----:B------:R-:W-:Y:S01]  /*2a00*/  ISETP.EQ.OR.EX P6, PT, RZ, UR15, P0, P6 ;  /* 0x0000000fff007c0c */ /* 0x000fe200087c2760 */
[----:B------:R-:W2:Y:S01]  /*2a10*/  LDC.64 R18, c[0x0][0x228] ;  /* 0x00008a00ff127b82 */ /* 0x000ea20000000a00 */
[----:B------:R-:W-:-:S07]  /*2a20*/  ISETP.NE.AND P0, PT, R16, RZ, PT ;  /* 0x000000ff1000720c */ /* 0x000fce0003f05270 */
[----:B------:R-:W3:Y:S08]  /*2a30*/  LDC.64 R16, c[0x0][0x230] ;  /* 0x00008c00ff107b82 */ /* 0x000ef00000000a00 */
[----:B------:R-:W4:Y:S01]  /*2a40*/  @!P6 LDC.64 R24, c[0x0][0x218] ;  /* 0x00008600ff18eb82 */ /* 0x000f220000000a00 */
[----:B-1----:R-:W-:-:S03]  /*2a50*/  ULEA UR7, UR8, UR7, 0x18 ;  /* 0x0000000708077291 */ /* 0x002fc6000f8ec03f */
[----:B------:R-:W-:Y:S02]  /*2a60*/  ULDC UR8, c[0x0][0x2a4] ;  /* 0x0000a90000087ab9 */ /* 0x000fe40000000800 */
[----:B------:R-:W-:Y:S01]  /*2a70*/  @!P6 FMUL.FTZ R23, R27, UR8 ;  /* 0x000000081b17ec20 */ /* 0x000fe20008410000 */
[----:B------:R-:W-:-:S03]  /*2a80*/  @!P6 FMUL.FTZ R22, R26, UR8 ;  /* 0x000000081a16ec20 */ /* 0x000fc60008410000 */
[----:B------:R-:W-:Y:S01]  /*2a90*/  @!P5 STS.64 [UR7+0x48], R26 ;  /* 0x0000481aff00d988 */ /* 0x000fe20008000a07 */
[----:B----4-:R-:W-:Y:S01]  /*2aa0*/  @!P6 IMAD.WIDE R24, R21, 0x8, R24 ;  /* 0x000000081518e825 */ /* 0x010fe200078e0218 */
[----:B------:R-:W-:-:S04]  /*2ab0*/  IADD3 R21, R47, R50, RZ ;  /* 0x000000322f157210 */ /* 0x000fc80007ffe0ff */
[----:B------:R1:W-:Y:S01]  /*2ac0*/  @!P6 STG.E.64 desc[UR10][R24.64], R22 ;  /* 0x000000161800e986 */ /* 0x0003e2000c101b0a */
[----:B--2---:R-:W-:-:S04]  /*2ad0*/  IMAD.WIDE R62, R21, 0x4, R18 ;  /* 0x00000004153e7825 */ /* 0x004fc800078e0212 */
[----:B---3--:R-:W-:Y:S01]  /*2ae0*/  IMAD.WIDE R18, R21, 0x4, R16 ;  /* 0x0000000415127825 */ /* 0x008fe200078e0210 */
[----:B------:R-:W-:Y:S06]  /*2af0*/  BAR.SYNC.DEFER_BLOCKING 0x0 ;  /* 0x0000000000007b1d */ /* 0x000fec0000010000 */
[----:B------:R-:W2:Y:S04]  /*2b00*/  LDG.E.64 R16, desc[UR10][R62.64] ;  /* 0x0000000a3e107981 */ /* 0x000ea8000c1e1b00 */
[----:B------:R-:W2:Y:S01]  /*2b10*/  LDG.E.64 R18, desc[UR10][R18.64] ;  /* 0x0000000a12127981 */ /* 0x000ea2000c1e1b00 */
[----:B------:R-:W-:Y:S01]  /*2b20*/  ISETP.NE.AND P6, PT, RZ, UR12, PT ;  /* 0x0000000cff007c0c */ /* 0x000fe2000bfc5270 */
[----:B-1----:R-:W-:-:S02]  /*2b30*/  HADD2.F32 R22, -RZ, R44.H1_H1 ;  /* 0x3000002cff167230 */ /* 0x002fc40000004100 */
[----:B------:R-:W1:Y:S01]  /*2b40*/  LDS.64 R20, [UR7+0x48] ;  /* 0x00004807ff147984 */ /* 0x000e620008000a00 */
[--C-:B------:R-:W-:Y:S02]  /*2b50*/  HADD2.F32 R25, -RZ, R40.reuse.H0_H0 ;  /* 0x20000028ff197230 */ /* 0x100fe40000004100 */
[----:B0-----:R-:W-:Y:S02]  /*2b60*/  HADD2.F32 R26, -RZ, R40.H1_H1 ;  /* 0x30000028ff1a7230 */ /* 0x001fe40000004100 */
[--C-:B------:R-:W-:Y:S02]  /*2b70*/  HADD2.F32 R24, -RZ, R41.reuse.H0_H0 ;  /* 0x20000029ff187230 */ /* 0x100fe40000004100 */
[----:B------:R-:W-:Y:S02]  /*2b80*/  HADD2.F32 R41, -RZ, R41.H1_H1 ;  /* 0x30000029ff297230 */ /* 0x000fe40000004100 */
[----:B-1----:R-:W-:-:S05]  /*2b90*/  FMUL.FTZ R20, R20, UR8 ;  /* 0x0000000814147c20 */ /* 0x002fca0008410000 */
[----:B------:R-:W-:-:S13]  /*2ba0*/  R2UR UR7, R20 ;  /* 0x00000000140772ca */ /* 0x000fda00000e0000 */
[----:B------:R-:W-:Y:S01]  /*2bb0*/  MOV R20, UR7 ;  /* 0x0000000700147c02 */ /* 0x000fe20008000f00 */
[----:B------:R-:W-:Y:S01]  /*2bc0*/  FADD.FTZ R22, R22, -UR7 ;  /* 0x8000000716167e21 */ /* 0x000fe20008010000 */
[----:B------:R-:W-:Y:S01]  /*2bd0*/  FADD.FTZ R25, R25, -UR7 ;  /* 0x8000000719197e21 */ /* 0x000fe20008010000 */
[----:B------:R-:W-:Y:S02]  /*2be0*/  FADD.FTZ R26, R26, -UR7 ;  /* 0x800000071a1a7e21 */ /* 0x000fe40008010000 */
[----:B------:R-:W-:-:S04]  /*2bf0*/  FMUL.FTZ R20, R20, UR7 ;  /* 0x0000000714147c20 */ /* 0x000fc80008410000 */
[----:B------:R-:W-:Y:S01]  /*2c00*/  FFMA.FTZ R20, R21, UR8, -R20 ;  /* 0x0000000815147c23 */ /* 0x000fe20008010814 */
[----:B------:R-:W-:-:S04]  /*2c10*/  HADD2.F32 R21, -RZ, R44.H0_H0 ;  /* 0x2000002cff157230 */ /* 0x000fc80000004100 */
        /* <DEDUP_REMOVED lines=25> */
.L_x_2527:
        /* <DEDUP_REMOVED lines=14> */
.L_x_2529:
[----:B------:R-:W-:Y:S05]  /*2e90*/  BSYNC B0 ;  /* 0x0000000000007941 */ /* 0x000fea0003800000 */
.L_x_2528:
[----:B------:R-:W-:Y:S01]  /*2ea0*/  FMUL.FTZ R25, R25, UR8 ;  /* 0x0000000819197c20 */ /* 0x000fe20008410000 */
[----:B------:R-:W-:Y:S01]  /*2eb0*/  FMUL.FTZ R26, R26, UR8 ;  /* 0x000000081a1a7c20 */ /* 0x000fe20008410000 */
[----:B------:R-:W-:Y:S01]  /*2ec0*/  FADD.FTZ R24, R24, -UR7 ;  /* 0x8000000718187e21 */ /* 0x000fe20008010000 */
[----:B------:R-:W-:Y:S01]  /*2ed0*/  FADD.FTZ R41, R41, -UR7 ;  /* 0x8000000729297e21 */ /* 0x000fe20008010000 */
[----:B------:R-:W-:Y:S01]  /*2ee0*/  FFMA.FTZ R25, R16, R25, R18 ;  /* 0x0000001910197223 */ /* 0x000fe20000010012 */
[----:B------:R-:W-:Y:S01]  /*2ef0*/  FFMA.FTZ R26, R17, R26, R19 ;  /* 0x0000001a111a7223 */ /* 0x000fe20000010013 */
[----:B------:R-:W-:Y:S06]  /*2f00*/  @!P6 BRA `(.L_x_2530) ;  /* 0x000000000028e947 */ /* 0x000fec0003800000 */
        /* <DEDUP_REMOVED lines=10> */
.L_x_2530:
        /* <DEDUP_REMOVED lines=14> */
.L_x_2532:
[----:B------:R-:W-:Y:S05]  /*3090*/  BSYNC B0 ;  /* 0x0000000000007941 */ /* 0x000fea0003800000 */
.L_x_2531:
[----:B------:R-:W-:Y:S01]  /*30a0*/  FMUL.FTZ R21, R24, UR8 ;  /* 0x0000000818157c20 */ /* 0x000fe20008410000 */
[----:B------:R-:W-:Y:S01]  /*30b0*/  FMUL.FTZ R20, R41, UR8 ;  /* 0x0000000829147c20 */ /* 0x000fe20008410000 */
[--C-:B-1----:R-:W-:Y:S02]  /*30c0*/  HADD2.F32 R25, -RZ, R42.reuse.H0_H0 ;  /* 0x2000002aff197230 */ /* 0x102fe40000004100 */
[--C-:B------:R-:W-:Y:S02]  /*30d0*/  HADD2.F32 R24, -RZ, R43.reuse.H0_H0 ;  /* 0x2000002bff187230 */ /* 0x100fe40000004100 */
[----:B------:R-:W-:Y:S01]  /*30e0*/  FFMA.FTZ R26, R16, R21, R18 ;  /* 0x00000015101a7223 */ /* 0x000fe20000010012 */
[----:B------:R-:W-:Y:S02]  /*30f0*/  HADD2.F32 R42, -RZ, R42.H1_H1 ;  /* 0x3000002aff2a7230 */ /* 0x000fe40000004100 */
[----:B0-----:R-:W-:Y:S01]  /*3100*/  FFMA.FTZ R27, R17, R20, R19 ;  /* 0x00000014111b7223 */ /* 0x001fe20000010013 */
[----:B------:R-:W-:Y:S01]  /*3110*/  HADD2.F32 R43, -RZ, R43.H1_H1 ;  /* 0x3000002bff2b7230 */ /* 0x000fe20000004100 */
        /* <DEDUP_REMOVED lines=11> */
.L_x_2533:
        /* <DEDUP_REMOVED lines=14> */
.L_x_2535:
[----:B------:R-:W-:Y:S05]  /*32b0*/  BSYNC B0 ;  /* 0x0000000000007941 */ /* 0x000fea0003800000 */
.L_x_2534:
        /* <DEDUP_REMOVED lines=21> */
.L_x_2536:
        /* <DEDUP_REMOVED lines=14> */
.L_x_2538:
[----:B------:R-:W-:Y:S05]  /*34f0*/  BSYNC B0 ;  /* 0x0000000000007941 */ /* 0x000fea0003800000 */
.L_x_2537:
[----:B------:R-:W-:Y:S01]  /*3500*/  ULDC.64 UR14, c[0x0][0x278] ;  /* 0x00009e00000e7ab9 */ /* 0x000fe20000000a00 */
[----:B------:R-:W-:Y:S01]  /*3510*/  SHF.R.S32.HI R24, RZ, 0x1f, R8 ;  /* 0x0000001fff187819 */ /* 0x000fe20000011408 */
        /* <DEDUP_REMOVED lines=13> */
.L_x_2539:
        /* <DEDUP_REMOVED lines=14> */
.L_x_2541:
[----:B------:R-:W-:Y:S05]  /*36d0*/  BSYNC B0 ;  /* 0x0000000000007941 */ /* 0x000fea0003800000 */
.L_x_2540:
[--C-:B------:R-:W-:Y:S01]  /*36e0*/  HADD2.F32 R20, -RZ, R35.reuse.H0_H0 ;  /* 0x20000023ff147230 */ /* 0x100fe20000004100 */
[----:B------:R-:W-:Y:S01]  /*36f0*/  ISETP.GE.U32.AND P5, PT, R8, UR14, PT ;  /* 0x0000000e08007c0c */ /* 0x000fe2000bfa6070 */
[----:B01----:R-:W-:Y:S01]  /*3700*/  HADD2.F32 R22, -RZ, R35.H1_H1 ;  /* 0x30000023ff167230 */ /* 0x003fe20000004100 */
[----:B------:R-:W-:Y:S02]  /*3710*/  SHF.R.S32.HI R25, RZ, 0x1f, R10 ;  /* 0x0000001fff197819 */ /* 0x000fe4000001140a */
[----:B------:R-:W-:Y:S01]  /*3720*/  FADD.FTZ R20, R20, -UR7 ;  /* 0x8000000714147e21 */ /* 0x000fe20008010000 */
[----:B------:R-:W-:Y:S01]  /*3730*/  ISETP.GE.AND.EX P5, PT, R24, UR15, PT, P5 ;  /* 0x0000000f18007c0c */ /* 0x000fe2000bfa6350 */
[----:B------:R-:W-:Y:S02]  /*3740*/  FADD.FTZ R22, R22, -UR7 ;  /* 0x8000000716167e21 */ /* 0x000fe40008010000 */
[----:B------:R-:W-:Y:S01]  /*3750*/  FMUL.FTZ R21, R20, UR8 ;  /* 0x0000000814157c20 */ /* 0x000fe20008410000 */
[----:B------:R-:W-:Y:S01]  /*3760*/  ISETP.GT.U32.OR P5, PT, R0, 0xdf, P5 ;  /* 0x000000df0000780c */ /* 0x000fe20002fa4470 */
[----:B------:R-:W-:-:S02]  /*3770*/  FMUL.FTZ R22, R22, UR8 ;  /* 0x0000000816167c20 */ /* 0x000fc40008410000 */
[----:B------:R-:W-:Y:S02]  /*3780*/  FFMA.FTZ R26, R16, R21, R18 ;  /* 0x00000015101a7223 */ /* 0x000fe40000010012 */
[----:B------:R-:W-:Y:S01]  /*3790*/  FFMA.FTZ R27, R17, R22, R19 ;  /* 0x00000016111b7223 */ /* 0x000fe20000010013 */
[----:B------:R-:W-:Y:S07]  /*37a0*/  @!P6 BRA `(.L_x_2542) ;  /* 0x000000000028e947 */ /* 0x000fee0003800000 */
        /* <DEDUP_REMOVED lines=10> */
.L_x_2542:
[----:B------:R-:W-:Y:S04]  /*3850*/  BSSY B0, `(.L_x_2543) ;  /* 0x000000e000007945 */ /* 0x000fe80003800000 */
        /* <DEDUP_REMOVED lines=13> */
.L_x_2544:
[----:B------:R-:W-:Y:S05]  /*3930*/  BSYNC B0 ;  /* 0x0000000000007941 */ /* 0x000fea0003800000 */
.L_x_2543:
[--C-:B------:R-:W-:Y:S01]  /*3940*/  HADD2.F32 R20, -RZ, R36.reuse.H0_H0 ;  /* 0x20000024ff147230 */ /* 0x100fe20000004100 */
[----:B------:R-:W-:Y:S01]  /*3950*/  ISETP.GE.U32.AND P5, PT, R10, UR14, PT ;  /* 0x0000000e0a007c0c */ /* 0x000fe2000bfa6070 */
[----:B0-----:R-:W-:Y:S01]  /*3960*/  HADD2.F32 R22, -RZ, R36.H1_H1 ;  /* 0x30000024ff167230 */ /* 0x001fe20000004100 */
        /* <DEDUP_REMOVED lines=20> */
.L_x_2545:
        /* <DEDUP_REMOVED lines=14> */
.L_x_2547:
[----:B------:R-:W-:Y:S05]  /*3b90*/  BSYNC B0 ;  /* 0x0000000000007941 */ /* 0x000fea0003800000 */
.L_x_2546:
        /* <DEDUP_REMOVED lines=23> */
.L_x_2548:
        /* <DEDUP_REMOVED lines=14> */
.L_x_2550:
[----:B------:R-:W-:Y:S05]  /*3df0*/  BSYNC B0 ;  /* 0x0000000000007941 */ /* 0x000fea0003800000 */
.L_x_2549:
        /* <DEDUP_REMOVED lines=23> */
.L_x_2551:
        /* <DEDUP_REMOVED lines=14> */
.L_x_2553:
[----:B------:R-:W-:Y:S05]  /*4050*/  BSYNC B0 ;  /* 0x0000000000007941 */ /* 0x000fea0003800000 */
.L_x_2552:
        /* <DEDUP_REMOVED lines=23> */
.L_x_2554:
        /* <DEDUP_REMOVED lines=14> */
.L_x_2556:
[----:B------:R-:W-:Y:S05]  /*42b0*/  BSYNC B0 ;  /* 0x0000000000007941 */ /* 0x000fea0003800000 */
.L_x_2555:
        /* <DEDUP_REMOVED lines=23> */
.L_x_2557:
        /* <DEDUP_REMOVED lines=14> */
.L_x_2559:
[----:B------:R-:W-:Y:S05]  /*4510*/  BSYNC B0 ;  /* 0x0000000000007941 */ /* 0x000fea0003800000 */
.L_x_2558:
        /* <DEDUP_REMOVED lines=23> */
.L_x_2560:
        /* <DEDUP_REMOVED lines=14> */
.L_x_2562:
[----:B------:R-:W-:Y:S05]  /*4770*/  BSYNC B0 ;  /* 0x0000000000007941 */ /* 0x000fea0003800000 */
.L_x_2561:
        /* <DEDUP_REMOVED lines=23> */
.L_x_2563:
        /* <DEDUP_REMOVED lines=14> */
.L_x_2565:
[----:B------:R-:W-:Y:S05]  /*49d0*/  BSYNC B0 ;  /* 0x0000000000007941 */ /* 0x000fea0003800000 */
.L_x_2564:
[--C-:B------:R-:W-:Y:S01]  /*49e0*/  HADD2.F32 R20, -RZ, R52.reuse.H0_H0 ;  /* 0x20000034ff147230 */ /* 0x100fe20000004100 */
[----:B------:R-:W-:Y:S01]  /*49f0*/  ISETP.GE.U32.AND P5, PT, R31, UR14, PT ;  /* 0x0000000e1f007c0c */ /* 0x000fe2000bfa6070 */
[----:B0-----:R-:W-:-:S03]  /*4a00*/  HADD2.F32 R22, -RZ, R52.H1_H1 ;  /* 0x30000034ff167230 */ /* 0x001fc60000004100 */
[----:B------:R-:W-:Y:S01]  /*4a10*/  FADD.FTZ R20, R20, -UR7 ;  /* 0x8000000714147e21 */ /* 0x000fe20008010000 */
[----:B------:R-:W-:Y:S01]  /*4a20*/  ISETP.GE.AND.EX P5, PT, R24, UR15, PT, P5 ;  /* 0x0000000f18007c0c */ /* 0x000fe2000bfa6350 */
[----:B------:R-:W-:Y:S02]  /*4a30*/  FADD.FTZ R22, R22, -UR7 ;  /* 0x8000000716167e21 */ /* 0x000fe40008010000 */
[----:B------:R-:W-:Y:S01]  /*4a40*/  FMUL.FTZ R21, R20, UR8 ;  /* 0x0000000814157c20 */ /* 0x000fe20008410000 */
[----:B------:R-:W-:Y:S01]  /*4a50*/  ISETP.GT.U32.OR P5, PT, R0, 0xdf, P5 ;  /* 0x000000df0000780c */ /* 0x000fe20002fa4470 */
[----:B------:R-:W-:Y:S02]  /*4a60*/  FMUL.FTZ R22, R22, UR8 ;  /* 0x0000000816167c20 */ /* 0x000fe40008410000 */
        /* <DEDUP_REMOVED lines=13> */
.L_x_2566:
        /* <DEDUP_REMOVED lines=14> */
.L_x_2568:
[----:B------:R-:W-:Y:S05]  /*4c20*/  BSYNC B0 ;  /* 0x0000000000007941 */ /* 0x000fea0003800000 */
.L_x_2567:
        /* <DEDUP_REMOVED lines=22> */
.L_x_2569:
        /* <DEDUP_REMOVED lines=14> */
.L_x_2571:
[----:B------:R-:W-:Y:S05]  /*4e70*/  BSYNC B0 ;  /* 0x0000000000007941 */ /* 0x000fea0003800000 */
.L_x_2570:
        /* <DEDUP_REMOVED lines=22> */
.L_x_2572:
        /* <DEDUP_REMOVED lines=13> */
.L_x_2574:
[----:B------:R-:W-:Y:S05]  /*50b0*/  BSYNC B0 ;  /* 0x0000000000007941 */ /* 0x000fea0003800000 */
.L_x_2573:
[----:B------:R-:W-:Y:S01]  /*50c0*/  ULDC UR7, c[0x0][0x10] ;  /* 0x0000040000077ab9 */ /* 0x000fe20000000800 */
[----:B------:R-:W-:Y:S02]  /*50d0*/  UIADD3 UR4, UR4, 0x1, URZ ;  /* 0x0000000104047890 */ /* 0x000fe4000fffe03f */
[----:B------:R-:W-:-:S04]  /*50e0*/  UIADD3 UR6, UR7, UR6, URZ ;  /* 0x0000000607067290 */ /* 0x000fc8000fffe03f */
[----:B------:R-:W-:-:S06]  /*50f0*/  UISETP.GE.AND UP0, UPT, UR6, UR5, UPT ;  /* 0x000000050600728c */ /* 0x000fcc000bf06270 */
[----:B------:R-:W-:-:S13]  /*5100*/  PLOP3.LUT P5, PT, PT, PT, UP0, 0x80, 0x0 ;  /* 0x000000000000781c */ /* 0x000fda0003faf008 */
[----:B------:R-:W-:Y:S05]  /*5110*/  @!P5 BRA `(.L_x_2575) ;  /* 0xffffffb000acd947 */ /* 0x000fea000383ffff */
[----:B------:R-:W-:Y:S05]  /*5120*/  EXIT ;  /* 0x000000000000794d */ /* 0x000fea0003800000 */
.L_x_2576:
        /* <DEDUP_REMOVED lines=13> */
.L_x_3329:


//--------------------- .text._Z35group_norm_nhwc_fwd_one_pass_kernelI11Fp16IOBf16WLi64ELi14ELi224EEv26Group_norm_nhwc_fwd_params --------------------------
	.section	.text._Z35group_norm_nhwc_fwd_one_pass_kernelI11Fp16IOBf16WLi64ELi14ELi224EEv26Group_norm_nhwc_fwd_params,"ax",@progbits
	.align	128
        .global         _Z35group_norm_nhwc_fwd_one_pass_kernelI11Fp16IOBf16WLi64ELi14ELi224EEv26Group_norm_nhwc_fwd_params
        .type           _Z35group_norm_nhwc_fwd_one_pass_kernelI11Fp16IOBf16WLi64ELi14ELi224EEv26Group_norm_nhwc_fwd_params,@function
        .size           _Z35group_norm_nhwc_fwd_one_pass_kernelI11Fp16IOBf16WLi64ELi14ELi224EEv26Group_norm_nhwc_fwd_params,(.L_x_3330 - _Z35group_norm_nhwc_fwd_one_pass_kernelI11Fp16IOBf16WLi64ELi14ELi224EEv26Group_norm_nhwc_fwd_params)
        .other          _Z35group_norm_nhwc_fwd_one_pass_kernelI11Fp16IOBf16WLi64ELi14ELi224EEv26Group_norm_nhwc_fwd_params,@"STO_CUDA_ENTRY STV_DEFAULT"
_Z35group_norm_nhwc_fwd_one_pass_kernelI11Fp16IOBf16WLi64ELi14ELi224EEv26Group_norm_nhwc_fwd_params:
.text._Z35group_norm_nhwc_fwd_one_pass_kernelI11Fp16IOBf16WLi64ELi14ELi224EEv26Group_norm_nhwc_fwd_params:
        /* <DEDUP_REMOVED lines=33> */
.L_x_2595:
        /* <DEDUP_REMOVED lines=132> */
.L_x_2578:
[----:B------:R-:W-:Y:S05]  /*0a50*/  BSYNC B0 ;  /* 0x0000000000007941 */ /* 0x000fea0003800000 */
.L_x_2577:
        /* <DEDUP_REMOVED lines=28> */
.L_x_2581:
[----:B-1----:R-:W2:Y:S04]  /*0c20*/  LDG.E.STRONG.GPU R8, desc[UR8][R6.64] ;  /* 0x0000000806087981 */ /* 0x002ea8000c1ef900 */
[----:B--2---:R-:W-:Y:S01]  /*0c30*/  CCTL.IVALL ;  /* 0x00000000ff00798f */ /* 0x004fe20002000000 */
[----:B------:R-:W-:Y:S05]  /*0c40*/  YIELD ;  /* 0x0000000000007946 */ /* 0x000fea0003800000 */
[----:B------:R-:W-:-:S13]  /*0c50*/  ISETP.NE.AND P0, PT, R8, R13, PT ;  /* 0x0000000d0800720c */ /* 0x000fda0003f05270 */
[----:B------:R-:W-:Y:S05]  /*0c60*/  @P0 BRA `(.L_x_2581) ;  /* 0xfffffffc00ec0947 */ /* 0x000fea000383ffff */
.L_x_2580:
        /* <DEDUP_REMOVED lines=17> */
.L_x_2585:
        /* <DEDUP_REMOVED lines=115> */
.L_x_2584:
        /* <DEDUP_REMOVED lines=61> */
.L_x_2586:
[----:B------:R-:W-:-:S13]  /*1880*/  ISETP.NE.OR P0, PT, R11, RZ, P0 ;  /* 0x000000ff0b00720c */ /* 0x000fda0000705670 */
[----:B------:R-:W-:Y:S05]  /*1890*/  @!P0 BRA `(.L_x_2582) ;  /* 0x00000000007c8947 */ /* 0x000fea0003800000 */
.L_x_2583:
        /* <DEDUP_REMOVED lines=31> */
.L_x_2582:
        /* <DEDUP_REMOVED lines=11> */
.L_x_2588:
[----:B------:R-:W-:Y:S05]  /*1b40*/  BSYNC B0 ;  /* 0x0000000000007941 */ /* 0x000fea0003800000 */
.L_x_2587:
        /* <DEDUP_REMOVED lines=16> */
.L_x_2579:
        /* <DEDUP_REMOVED lines=18> */
[----:B------:R-:W-:Y:S01]  /*1d70*/  @!P0 STG.E.64 desc[UR8][R10.64], R6 ;  /* 0x000000060a008986 */ /* 0x000fe2000c101b08 */
[----:B------:R-:W-:Y:S06]  /*1d80*/  BAR.SYNC.DEFER_BLOCKING 0x0 ;  /* 0x0000000000007b1d */ /* 0x000fec0000010000 */
[----:B------:R-:W2:Y:S04]  /*1d90*/  LDG.E.U16 R15, desc[UR8][R8.64+0x2] ;  /* 0x00000208080f7981 */ /* 0x000ea8000c1e1500 */
[----:B------:R-:W3:Y:S04]  /*1da0*/  LDG.E.U16 R25, desc[UR8][R4.64+0x2] ;  /* 0x0000020804197981 */ /* 0x000ee8000c1e1500 */
[----:B------:R1:W4:Y:S04]  /*1db0*/  LDG.E.U16 R14, desc[UR8][R8.64] ;  /* 0x00000008080e7981 */ /* 0x000328000c1e1500 */
[----:B------:R5:W4:Y:S04]  /*1dc0*/  LDG.E.U16 R23, desc[UR8][R4.64] ;  /* 0x0000000804177981 */ /* 0x000b28000c1e1500 */
[----:B------:R-:W0:Y:S02]  /*1dd0*/  LDS.64 R12, [UR5+0x48] ;  /* 0x00004805ff0c7984 */ /* 0x000e240008000a00 */
[----:B0-----:R-:W-:-:S04]  /*1de0*/  FMUL.FTZ R12, R12, UR6 ;  /* 0x000000060c0c7c20 */ /* 0x001fc80008410000 */
[----:B------:R-:W-:-:S04]  /*1df0*/  FMUL.FTZ R6, R12, R12 ;  /* 0x0000000c0c067220 */ /* 0x000fc80000410000 */
[----:B------:R-:W-:-:S05]  /*1e00*/  FFMA.FTZ R13, R13, UR6, -R6 ;  /* 0x000000060d0d7c23 */ /* 0x000fca0008010806 */
[----:B------:R-:W-:-:S13]  /*1e10*/  FSETP.GTU.FTZ.AND P0, PT, R13, RZ, PT ;  /* 0x000000ff0d00720b */ /* 0x000fda0003f1c000 */
[----:B------:R-:W0:Y:S01]  /*1e20*/  @P0 LDC R6, c[0x0][0x238] ;  /* 0x00008e00ff060b82 */ /* 0x000e220000000800 */
[--C-:B------:R-:W-:Y:S02]  /*1e30*/  HADD2.F32 R7, -RZ, R22.reuse.H0_H0 ;  /* 0x20000016ff077230 */ /* 0x100fe40000004100 */
[----:B-1----:R-:W-:Y:S02]  /*1e40*/  HADD2.F32 R9, -RZ, R22.H1_H1 ;  /* 0x30000016ff097230 */ /* 0x002fe40000004100 */
[--C-:B------:R-:W-:Y:S02]  /*1e50*/  HADD2.F32 R11, -RZ, R24.reuse.H0_H0 ;  /* 0x20000018ff0b7230 */ /* 0x100fe40000004100 */
[----:B0-----:R-:W-:Y:S01]  /*1e60*/  @P0 FADD.FTZ R13, R13, R6 ;  /* 0x000000060d0d0221 */ /* 0x001fe20000010000 */
[----:B------:R-:W-:Y:S01]  /*1e70*/  HFMA2.MMA R6, -RZ, RZ, 1.875, 0 ;  /* 0x3f800000ff067435 */ /* 0x000fe200000001ff */
[----:B------:R-:W-:-:S09]  /*1e80*/  HADD2.F32 R21, -RZ, R24.H1_H1 ;  /* 0x30000018ff157230 */ /* 0x000fd20000004100 */
[----:B------:R-:W0:Y:S01]  /*1e90*/  @P0 MUFU.RSQ R6, R13 ;  /* 0x0000000d00060308 */ /* 0x000e220000001400 */
[----:B------:R-:W-:Y:S01]  /*1ea0*/  ISETP.NE.AND P0, PT, RZ, UR10, PT ;  /* 0x0000000aff007c0c */ /* 0x000fe2000bf05270 */
[--C-:B-----5:R-:W-:Y:S01]  /*1eb0*/  FADD.FTZ R5, R7, -R12.reuse ;  /* 0x8000000c07057221 */ /* 0x120fe20000010000 */
[--C-:B------:R-:W-:Y:S01]  /*1ec0*/  FADD.FTZ R7, R9, -R12.reuse ;  /* 0x8000000c09077221 */ /* 0x100fe20000010000 */
[--C-:B------:R-:W-:Y:S01]  /*1ed0*/  FADD.FTZ R9, R11, -R12.reuse ;  /* 0x8000000c0b097221 */ /* 0x100fe20000010000 */
[----:B------:R-:W-:Y:S01]  /*1ee0*/  FADD.FTZ R11, R21, -R12 ;  /* 0x8000000c150b7221 */ /* 0x000fe20000010000 */
[----:B------:R-:W-:Y:S01]  /*1ef0*/  IADD3 R10, R3, 0x20, RZ ;  /* 0x00000020030a7810 */ /* 0x000fe20007ffe0ff */
[-C--:B0-----:R-:W-:Y:S02]  /*1f00*/  FMUL.FTZ R7, R7, R6.reuse ;  /* 0x0000000607077220 */ /* 0x081fe40000410000 */
[-C--:B------:R-:W-:Y:S01]  /*1f10*/  FMUL.FTZ R4, R11, R6.reuse ;  /* 0x000000060b047220 */ /* 0x080fe20000410000 */
[-C--:B------:R-:W-:Y:S01]  /*1f20*/  FMUL.FTZ R5, R5, R6.reuse ;  /* 0x0000000605057220 */ /* 0x080fe20000410000 */
[----:B------:R-:W-:Y:S01]  /*1f30*/  FMUL.FTZ R13, R9, R6 ;  /* 0x00000006090d7220 */ /* 0x000fe20000410000 */
[----:B--2---:R-:W-:-:S02]  /*1f40*/  SHF.L.U32 R15, R15, 0x10, RZ ;  /* 0x000000100f0f7819 */ /* 0x004fc400000006ff */
[----:B---3--:R-:W-:Y:S02]  /*1f50*/  SHF.L.U32 R8, R25, 0x10, RZ ;  /* 0x0000001019087819 */ /* 0x008fe400000006ff */
[----:B----4-:R-:W-:Y:S02]  /*1f60*/  SHF.L.U32 R14, R14, 0x10, RZ ;  /* 0x000000100e0e7819 */ /* 0x010fe400000006ff */
[----:B------:R-:W-:Y:S01]  /*1f70*/  SHF.L.U32 R23, R23, 0x10, RZ ;  /* 0x0000001017177819 */ /* 0x000fe200000006ff */
[C-C-:B------:R-:W-:Y:S01]  /*1f80*/  FFMA.FTZ R11, R15.reuse, R7, R8.reuse ;  /* 0x000000070f0b7223 */ /* 0x140fe20000010008 */
[----:B------:R-:W-:-:S03]  /*1f90*/  FFMA.FTZ R9, R15, R4, R8 ;  /* 0x000000040f097223 */ /* 0x000fc60000010008 */
        /* <DEDUP_REMOVED lines=13> */
.L_x_2589:
        /* <DEDUP_REMOVED lines=15> */
.L_x_2591:
[----:B------:R-:W-:Y:S05]  /*2160*/  BSYNC B0 ;  /* 0x0000000000007941 */ /* 0x000fea0003800000 */
.L_x_2590:
        /* <DEDUP_REMOVED lines=11> */
.L_x_2592:
        /* <DEDUP_REMOVED lines=19> */
.L_x_2594:
[----:B------:R-:W-:Y:S05]  /*2350*/  BSYNC B0 ;  /* 0x0000000000007941 */ /* 0x000fea0003800000 */
.L_x_2593:
[----:B------:R-:W1:Y:S01]  /*2360*/  LDC R5, c[0x0][0x10] ;  /* 0x00000400ff057b82 */ /* 0x000e620000000800 */
[----:B------:R-:W-:Y:S02]  /*2370*/  IADD3 R17, R17, 0x1, RZ ;  /* 0x0000000111117810 */ /* 0x000fe40007ffe0ff */
[----:B-1----:R-:W-:-:S04]  /*2380*/  IADD3 R16, R5, R16, RZ ;  /* 0x0000001005107210 */ /* 0x002fc80007ffe0ff */
[----:B------:R-:W-:-:S13]  /*2390*/  ISETP.GE.AND P0, PT, R16, UR4, PT ;  /* 0x0000000410007c0c */ /* 0x000fda000bf06270 */
[----:B------:R-:W-:Y:S05]  /*23a0*/  @!P0 BRA `(.L_x_2595) ;  /* 0xffffffdc00988947 */ /* 0x000fea000383ffff */
[----:B------:R-:W-:Y:S05]  /*23b0*/  EXIT ;  /* 0x000000000000794d */ /* 0x000fea0003800000 */
.L_x_2596:
        /* <DEDUP_REMOVED lines=12> */
.L_x_3330:


//--------------------- .text._Z35group_norm_nhwc_fwd_one_pass_kernelI11Fp16IOBf16WLi128ELi14ELi224EEv26Group_norm_nhwc_fwd_params --------------------------
	.section	.text._Z35group_norm_nhwc_fwd_one_pass_kernelI11Fp16IOBf16WLi128ELi14ELi224EEv26Group_norm_nhwc_fwd_params,"ax",@progbits
	.align	128
        .global         _Z35group_norm_nhwc_fwd_one_pass_kernelI11Fp16IOBf16WLi128ELi14ELi224EEv26Group_norm_nhwc_fwd_params
        .type           _Z35group_norm_nhwc_fwd_one_pass_kernelI11Fp16IOBf16WLi128ELi14ELi224EEv26Group_norm_nhwc_fwd_params,@function
        .size           _Z35group_norm_nhwc_fwd_one_pass_kernelI11Fp16IOBf16WLi128ELi14ELi224EEv26Group_norm_nhwc_fwd_params,(.L_x_3331 - _Z35group_norm_nhwc_fwd_one_pass_kernelI11Fp16IOBf16WLi128ELi14ELi224EEv26Group_norm_nhwc_fwd_params)
        .other          _Z35group_norm_nhwc_fwd_one_pass_kernelI11Fp16IOBf16WLi128ELi14ELi224EEv26Group_norm_nhwc_fwd_params,@"STO_CUDA_ENTRY STV_DEFAULT"
_Z35group_norm_nhwc_fwd_one_pass_kernelI11Fp16IOBf16WLi128ELi14ELi224EEv26Group_norm_nhwc_fwd_params:
.text._Z35group_norm_nhwc_fwd_one_pass_kernelI11Fp16IOBf16WLi128ELi14ELi224EEv26Group_norm_nhwc_fwd_params:
        /* <DEDUP_REMOVED lines=11> */
[----:B------:R-:W-:Y:S01]  /*00b0*/  ULDC.64 UR8, c[0x0][0x278] ;  /* 0x00009e0000087ab9 */ /* 0x000fe20000000a00 */
[----:B------:R-:W-:Y:S01]  /*00c0*/  UMOV UR5, 0x400 ;  /* 0x0000040000057882 */ /* 0x000fe20000000000 */
[----:B------:R-:W-:Y:S01]  /*00d0*/  ULDC.U8 UR10, c[0x0][0x28c] ;  /* 0x0000a300000a7ab9 */ /* 0x000fe20000000000 */
[----:B------:R-:W-:Y:S02]  /*00e0*/  IADD3 R3, -R5, R2, RZ ;  /* 0x0000000205037210 */ /* 0x000fe40007ffe1ff */
[----:B------:R-:W0:Y:S02]  /*00f0*/  LDC R22, c[0x0][0x294] ;  /* 0x0000a500ff167b82 */ /* 0x000e240000000800 */
[----:B------:R-:W-:-:S02]  /*0100*/  LEA.HI R3, R3, R5, RZ, 0x1f ;  /* 0x0000000503037211 */ /* 0x000fc400078ff8ff */
[--C-:B------:R-:W-:Y:S02]  /*0110*/  SHF.R.S32.HI R5, RZ, 0x1f, R2.reuse ;  /* 0x0000001fff057819 */ /* 0x100fe40000011402 */
[----:B------:R-:W-:Y:S02]  /*0120*/  SHF.R.U32.HI R3, RZ, 0x2, R3 ;  /* 0x00000002ff037819 */ /* 0x000fe40000011603 */
[----:B------:R-:W2:Y:S01]  /*0130*/  S2UR UR6, SR_CgaCtaId ;  /* 0x00000000000679c3 */ /* 0x000ea20000008800 */
[----:B------:R-:W-:Y:S02]  /*0140*/  LEA.HI R5, R5, R2, RZ, 0x5 ;  /* 0x0000000205057211 */ /* 0x000fe400078f28ff */
[----:B------:R-:W-:Y:S02]  /*0150*/  IMAD R25, R3, -0x7, R2 ;  /* 0xfffffff903197824 */ /* 0x000fe400078e0202 */
[----:B------:R-:W-:-:S03]  /*0160*/  SHF.R.S32.HI R5, RZ, 0x5, R5 ;  /* 0x00000005ff057819 */ /* 0x000fc60000011405 */
[----:B------:R-:W-:Y:S01]  /*0170*/  SHF.L.U32 R25, R25, 0x1, RZ ;  /* 0x0000000119197819 */ /* 0x000fe200000006ff */
[----:B0-----:R-:W-:Y:S01]  /*0180*/  IMAD R22, R22, UR7, R3 ;  /* 0x0000000716167c24 */ /* 0x001fe2000f8e0203 */
[----:B------:R-:W-:-:S04]  /*0190*/  HFMA2.MMA R3, -RZ, RZ, 0, 0 ;  /* 0x00000000ff037435 */ /* 0x000fc800000001ff */
[----:B------:R-:W-:Y:S02]  /*01a0*/  ISETP.GE.U32.AND P0, PT, R22, UR8, PT ;  /* 0x0000000816007c0c */ /* 0x000fe4000bf06070 */
[----:B------:R-:W-:Y:S01]  /*01b0*/  SHF.R.S32.HI R4, RZ, 0x1f, R22 ;  /* 0x0000001fff047819 */ /* 0x000fe20000011416 */
[----:B--2---:R-:W-:-:S03]  /*01c0*/  ULEA UR5, UR6, UR5, 0x18 ;  /* 0x0000000506057291 */ /* 0x004fc6000f8ec03f */
[----:B------:R-:W-:Y:S01]  /*01d0*/  ISETP.GE.AND.EX P0, PT, R4, UR9, PT, P0 ;  /* 0x0000000904007c0c */ /* 0x000fe2000bf06300 */
[----:B------:R-:W-:Y:S01]  /*01e0*/  ULDC.64 UR8, c[0x0][0x208] ;  /* 0x0000820000087ab9 */ /* 0x000fe20000000a00 */
[----:B------:R-:W-:Y:S02]  /*01f0*/  IADD3 R4, R22, 0x20, RZ ;  /* 0x0000002016047810 */ /* 0x000fe40007ffe0ff */
[----:B------:R-:W-:Y:S02]  /*0200*/  ISETP.LT.U32.AND P0, PT, R2, 0xe0, !P0 ;  /* 0x000000e00200780c */ /* 0x000fe40004701070 */
[----:B-1----:R-:W-:-:S11]  /*0210*/  LEA R5, R5, UR5, 0x3 ;  /* 0x0000000505057c11 */ /* 0x002fd6000f8e18ff */
.L_x_2618:
[----:B0-----:R-:W0:Y:S01]  /*0220*/  LDC R8, c[0x0][0x288] ;  /* 0x0000a200ff087b82 */ /* 0x001e220000000800 */
[----:B-1----:R-:W-:Y:S01]  /*0230*/  IABS R12, R23 ;  /* 0x00000017000c7213 */ /* 0x002fe20000000000 */
[----:B------:R-:W-:Y:S01]  /*0240*/  ULDC.64 UR14, c[0x0][0x278] ;  /* 0x00009e00000e7ab9 */ /* 0x000fe20000000a00 */
[----:B------:R-:W-:Y:S01]  /*0250*/  SHF.R.S32.HI R17, RZ, 0x1f, R4 ;  /* 0x0000001fff117819 */ /* 0x000fe20000011404 */
[----:B------:R-:W-:Y:S01]  /*0260*/  ULDC.64 UR12, c[0x0][0x280] ;  /* 0x0000a000000c7ab9 */ /* 0x000fe20000000a00 */
[----:B------:R-:W-:-:S04]  /*0270*/  IADD3 R14, R22, 0x40, RZ ;  /* 0x00000040160e7810 */ /* 0x000fc80007ffe0ff */
[----:B--2---:R-:W-:Y:S02]  /*0280*/  SHF.R.S32.HI R15, RZ, 0x1f, R14 ;  /* 0x0000001fff0f7819 */ /* 0x004fe4000001140e */
[----:B0-----:R-:W-:-:S04]  /*0290*/  IABS R10, R8 ;  /* 0x00000008000a7213 */ /* 0x001fc80000000000 */
[----:B------:R-:W0:Y:S08]  /*02a0*/  I2F.RP R9, R10 ;  /* 0x0000000a00097306 */ /* 0x000e300000209400 */
[----:B0-----:R-:W0:Y:S02]  /*02b0*/  MUFU.RCP R9, R9 ;  /* 0x0000000900097308 */ /* 0x001e240000001000 */
[----:B0-----:R-:W-:-:S06]  /*02c0*/  IADD3 R6, R9, 0xffffffe, RZ ;  /* 0x0ffffffe09067810 */ /* 0x001fcc0007ffe0ff */
[----:B------:R0:W1:Y:S02]  /*02d0*/  F2I.FTZ.U32.TRUNC.NTZ R7, R6 ;  /* 0x0000000600077305 */ /* 0x000064000021f000 */
[----:B0-----:R-:W-:Y:S02]  /*02e0*/  MOV R6, RZ ;  /* 0x000000ff00067202 */ /* 0x001fe40000000f00 */
[----:B-1----:R-:W-:-:S05]  /*02f0*/  IADD3 R11, RZ, -R7, RZ ;  /* 0x80000007ff0b7210 */ /* 0x002fca0007ffe0ff */
[----:B------:R-:W-:-:S04]  /*0300*/  IMAD R11, R11, R10, RZ ;  /* 0x0000000a0b0b7224 */ /* 0x000fc800078e02ff */
[----:B------:R-:W-:Y:S01]  /*0310*/  IMAD.HI.U32 R7, R7, R11, R6 ;  /* 0x0000000b07077227 */ /* 0x000fe200078e0006 */
[----:B------:R-:W-:Y:S02]  /*0320*/  MOV R11, R12 ;  /* 0x0000000c000b7202 */ /* 0x000fe40000000f00 */
[----:B------:R-:W-:Y:S01]  /*0330*/  LOP3.LUT R6, R23, R8, RZ, 0x3c, !PT ;  /* 0x0000000817067212 */ /* 0x000fe200078e3cff */
[----:B------:R-:W0:Y:S02]  /*0340*/  @P0 LDC.64 R12, c[0x0][0x270] ;  /* 0x00009c00ff0c0b82 */ /* 0x000e240000000a00 */
[----:B------:R-:W-:Y:S01]  /*0350*/  IMAD.HI.U32 R7, R7, R11, RZ ;  /* 0x0000000b07077227 */ /* 0x000fe200078e00ff */
[----:B------:R-:W-:-:S04]  /*0360*/  ISETP.GE.AND P3, PT, R6, RZ, PT ;  /* 0x000000ff0600720c */ /* 0x000fc80003f66270 */
[----:B------:R-:W-:-:S05]  /*0370*/  IADD3 R9, -R7, RZ, RZ ;  /* 0x000000ff07097210 */ /* 0x000fca0007ffe1ff */
[----:B------:R-:W-:-:S05]  /*0380*/  IMAD R9, R10, R9, R11 ;  /* 0x000000090a097224 */ /* 0x000fca00078e020b */
[----:B------:R-:W-:-:S13]  /*0390*/  ISETP.GT.U32.AND P2, PT, R10, R9, PT ;  /* 0x000000090a00720c */ /* 0x000fda0003f44070 */
[-C--:B------:R-:W-:Y:S02]  /*03a0*/  @!P2 IADD3 R9, R9, -R10.reuse, RZ ;  /* 0x8000000a0909a210 */ /* 0x080fe40007ffe0ff */
[----:B------:R-:W-:Y:S02]  /*03b0*/  @!P2 IADD3 R7, R7, 0x1, RZ ;  /* 0x000000010707a810 */ /* 0x000fe40007ffe0ff */
[----:B------:R-:W-:Y:S02]  /*03c0*/  ISETP.GE.U32.AND P1, PT, R9, R10, PT ;  /* 0x0000000a0900720c */ /* 0x000fe40003f26070 */
[----:B------:R-:W-:Y:S02]  /*03d0*/  ISETP.NE.AND P2, PT, R8, RZ, PT ;  /* 0x000000ff0800720c */ /* 0x000fe40003f45270 */
[----:B------:R-:W-:-:S09]  /*03e0*/  SHF.R.S32.HI R9, RZ, 0x1f, R25 ;  /* 0x0000001fff097819 */ /* 0x000fd20000011419 */
[----:B------:R-:W-:Y:S02]  /*03f0*/  @P1 IADD3 R7, R7, 0x1, RZ ;  /* 0x0000000107071810 */ /* 0x000fe40007ffe0ff */
[----:B------:R-:W-:Y:S02]  /*0400*/  ISETP.GE.U32.AND P1, PT, R4, UR14, PT ;  /* 0x0000000e04007c0c */ /* 0x000fe4000bf26070 */
[----:B------:R-:W-:Y:S02]  /*0410*/  MOV R11, R7 ;  /* 0x00000007000b7202 */ /* 0x000fe40000000f00 */
[----:B------:R-:W-:Y:S02]  /*0420*/  ISETP.GE.AND.EX P1, PT, R17, UR15, PT, P1 ;  /* 0x0000000f11007c0c */ /* 0x000fe4000bf26310 */
[----:B------:R-:W-:Y:S02]  /*0430*/  @!P3 IADD3 R11, -R11, RZ, RZ ;  /* 0x000000ff0b0bb210 */ /* 0x000fe40007ffe1ff */
[----:B------:R-:W-:-:S02]  /*0440*/  @!P2 LOP3.LUT R11, RZ, R8, RZ, 0x33, !PT ;  /* 0x00000008ff0ba212 */ /* 0x000fc400078e33ff */
[----:B------:R-:W-:Y:S02]  /*0450*/  ISETP.GT.U32.OR P1, PT, R2, 0xdf, P1 ;  /* 0x000000df0200780c */ /* 0x000fe40000f24470 */
[----:B------:R-:W-:Y:S02]  /*0460*/  IADD3 R6, -R11, RZ, RZ ;  /* 0x000000ff0b067210 */ /* 0x000fe40007ffe1ff */
[----:B------:R-:W-:-:S03]  /*0470*/  SHF.R.S32.HI R7, RZ, 0x1f, R11 ;  /* 0x0000001fff077819 */ /* 0x000fc6000001140b */
[----:B------:R-:W-:Y:S02]  /*0480*/  IMAD R6, R8, R6, R23 ;  /* 0x0000000608067224 */ /* 0x000fe400078e0217 */
[----:B------:R-:W-:Y:S01]  /*0490*/  IMAD R10, R7, UR12, RZ ;  /* 0x0000000c070a7c24 */ /* 0x000fe2000f8e02ff */
[----:B------:R-:W-:Y:S01]  /*04a0*/  SHF.R.S32.HI R7, RZ, 0x1f, R22 ;  /* 0x0000001fff077819 */ /* 0x000fe20000011416 */
[----:B------:R-:W-:Y:S02]  /*04b0*/  IMAD R6, R6, 0xe, RZ ;  /* 0x0000000e06067824 */ /* 0x000fe400078e02ff */
[----:B------:R-:W-:Y:S02]  /*04c0*/  IMAD R29, R11, UR13, R10 ;  /* 0x0000000d0b1d7c24 */ /* 0x000fe4000f8e020a */
[----:B0-----:R-:W-:Y:S01]  /*04d0*/  @P0 IMAD R16, R7, R12, RZ ;  /* 0x0000000c07100224 */ /* 0x001fe200078e02ff */
[----:B------:R-:W-:-:S03]  /*04e0*/  IADD3 R26, P2, R25, R6, RZ ;  /* 0x00000006191a7210 */ /* 0x000fc60007f5e0ff */
[----:B------:R-:W-:Y:S01]  /*04f0*/  @P0 IMAD R19, R22, R13, R16 ;  /* 0x0000000d16130224 */ /* 0x000fe200078e0210 */
[----:B------:R-:W-:Y:S02]  /*0500*/  LEA.HI.X.SX32 R27, R6, R9, 0x1, P2 ;  /* 0x00000009061b7211 */ /* 0x000fe400010f0eff */
[----:B------:R-:W0:Y:S01]  /*0510*/  @P0 LDC.64 R8, c[0x0][0x220] ;  /* 0x00008800ff080b82 */ /* 0x000e220000000a00 */
[----:B------:R-:W-:Y:S01]  /*0520*/  ISETP.GE.U32.AND P2, PT, R14, UR14, PT ;  /* 0x0000000e0e007c0c */ /* 0x000fe2000bf46070 */
[----:B------:R-:W-:-:S03]  /*0530*/  IMAD.WIDE.U32 R26, R11, UR12, R26 ;  /* 0x0000000c0b1a7c25 */ /* 0x000fc6000f8e001a */
[----:B------:R-:W-:-:S03]  /*0540*/  ISETP.GE.AND.EX P2, PT, R15, UR15, PT, P2 ;  /* 0x0000000f0f007c0c */ /* 0x000fc6000bf46320 */
[----:B------:R-:W1:Y:S01]  /*0550*/  @!P1 LDC.64 R10, c[0x0][0x270] ;  /* 0x00009c00ff0a9b82 */ /* 0x000e620000000a00 */
[----:B------:R-:W-:Y:S02]  /*0560*/  IADD3 R29, R27, R29, RZ ;  /* 0x0000001d1b1d7210 */ /* 0x000fe40007ffe0ff */
[----:B------:R-:W-:Y:S02]  /*0570*/  @P0 MOV R28, R26 ;  /* 0x0000001a001c0202 */ /* 0x000fe40000000f00 */
[----:B------:R-:W-:-:S03]  /*0580*/  ISETP.GT.U32.OR P2, PT, R2, 0xdf, P2 ;  /* 0x000000df0200780c */ /* 0x000fc60001744470 */
[----:B------:R-:W-:Y:S02]  /*0590*/  @P0 IMAD.WIDE.U32 R20, R22, R12, R28 ;  /* 0x0000000c16140225 */ /* 0x000fe400078e001c */
[----:B------:R-:W2:Y:S03]  /*05a0*/  @!P1 LDC.64 R12, c[0x0][0x220] ;  /* 0x00008800ff0c9b82 */ /* 0x000ea60000000a00 */
[----:B------:R-:W-:Y:S02]  /*05b0*/  @P0 IADD3 R16, R21, R19, RZ ;  /* 0x0000001315100210 */ /* 0x000fe40007ffe0ff */
[----:B0-----:R-:W-:-:S04]  /*05c0*/  @P0 LEA R18, P3, R20, R8, 0x1 ;  /* 0x0000000814120211 */ /* 0x001fc800078608ff */
[----:B------:R-:W-:Y:S02]  /*05d0*/  @P0 LEA.HI.X R19, R20, R9, R16, 0x1, P3 ;  /* 0x0000000914130211 */ /* 0x000fe400018f0c10 */
[----:B------:R-:W0:Y:S01]  /*05e0*/  @!P2 LDC.64 R8, c[0x0][0x270] ;  /* 0x00009c00ff08ab82 */ /* 0x000e220000000a00 */
[----:B------:R-:W-:Y:S01]  /*05f0*/  @!P1 MOV R16, R26 ;  /* 0x0000001a00109202 */ /* 0x000fe20000000f00 */
[----:B-1----:R-:W-:Y:S01]  /*0600*/  @!P1 IMAD R21, R17, R10, RZ ;  /* 0x0000000a11159224 */ /* 0x002fe200078e02ff */
[----:B------:R-:W-:-:S03]  /*0610*/  @!P1 MOV R17, R29 ;  /* 0x0000001d00119202 */ /* 0x000fc60000000f00 */
[C---:B------:R-:W-:Y:S02]  /*0620*/  @!P1 IMAD R21, R4.reuse, R11, R21 ;  /* 0x0000000b04159224 */ /* 0x040fe400078e0215 */
[----:B------:R-:W-:Y:S02]  /*0630*/  @!P1 IMAD.WIDE.U32 R16, R4, R10, R16 ;  /* 0x0000000a04109225 */ /* 0x000fe400078e0010 */
[----:B------:R-:W1:Y:S03]  /*0640*/  @!P2 LDC.64 R10, c[0x0][0x220] ;  /* 0x00008800ff0aab82 */ /* 0x000e660000000a00 */
[----:B------:R-:W-:Y:S02]  /*0650*/  @!P1 IADD3 R21, R17, R21, RZ ;  /* 0x0000001511159210 */ /* 0x000fe40007ffe0ff */
[----:B--2---:R-:W-:-:S04]  /*0660*/  @!P1 LEA R12, P3, R16, R12, 0x1 ;  /* 0x0000000c100c9211 */ /* 0x004fc800078608ff */
[----:B------:R-:W-:Y:S02]  /*0670*/  @!P1 LEA.HI.X R13, R16, R13, R21, 0x1, P3 ;  /* 0x0000000d100d9211 */ /* 0x000fe400018f0c15 */
[----:B------:R-:W-:Y:S01]  /*0680*/  CS2R R16, SRZ ;  /* 0x0000000000107805 */ /* 0x000fe2000001ff00 */
[----:B0-----:R-:W-:-:S05]  /*0690*/  @!P2 IMAD R15, R15, R8, RZ ;  /* 0x000000080f0fa224 */ /* 0x001fca00078e02ff */
[----:B------:R0:W2:Y:S01]  /*06a0*/  @P0 LDG.E R16, desc[UR8][R18.64] ;  /* 0x0000000812100981 */ /* 0x0000a2000c1e1900 */
[----:B------:R-:W-:-:S03]  /*06b0*/  @!P2 IMAD R15, R14, R9, R15 ;  /* 0x000000090e0fa224 */ /* 0x000fc600078e020f */
[----:B------:R2:W3:Y:S01]  /*06c0*/  @!P1 LDG.E R17, desc[UR8][R12.64] ;  /* 0x000000080c119981 */ /* 0x0004e2000c1e1900 */
[----:B0-----:R-:W-:Y:S02]  /*06d0*/  @!P2 MOV R18, R26 ;  /* 0x0000001a0012a202 */ /* 0x001fe40000000f00 */
[----:B------:R-:W-:-:S03]  /*06e0*/  @!P2 MOV R19, R29 ;  /* 0x0000001d0013a202 */ /* 0x000fc60000000f00 */
[----:B------:R-:W-:Y:S01]  /*06f0*/  @!P2 IMAD.WIDE.U32 R8, R14, R8, R18 ;  /* 0x000000080e08a225 */ /* 0x000fe200078e0012 */
[----:B------:R-:W-:-:S04]  /*0700*/  MOV R20, RZ ;  /* 0x000000ff00147202 */ /* 0x000fc80000000f00 */
[----:B------:R-:W-:Y:S02]  /*0710*/  @!P2 IADD3 R9, R9, R15, RZ ;  /* 0x0000000f0909a210 */ /* 0x000fe40007ffe0ff */
[----:B-1----:R-:W-:-:S04]  /*0720*/  @!P2 LEA R10, P1, R8, R10, 0x1 ;  /* 0x0000000a080aa211 */ /* 0x002fc800078208ff */
[----:B------:R-:W-:-:S05]  /*0730*/  @!P2 LEA.HI.X R11, R8, R11, R9, 0x1, P1 ;  /* 0x0000000b080ba211 */ /* 0x000fca00008f0c09 */
[----:B------:R0:W4:Y:S01]  /*0740*/  @!P2 LDG.E R20, desc[UR8][R10.64] ;  /* 0x000000080a14a981 */ /* 0x000122000c1e1900 */
[----:B------:R-:W-:-:S04]  /*0750*/  IADD3 R21, R22, 0x60, RZ ;  /* 0x0000006016157810 */ /* 0x000fc80007ffe0ff */
[----:B------:R-:W-:Y:S02]  /*0760*/  ISETP.GE.U32.AND P1, PT, R21, UR14, PT ;  /* 0x0000000e15007c0c */ /* 0x000fe4000bf26070 */
[----:B------:R-:W-:-:S04]  /*0770*/  SHF.R.S32.HI R15, RZ, 0x1f, R21 ;  /* 0x0000001fff0f7819 */ /* 0x000fc80000011415 */
[----:B------:R-:W-:-:S04]  /*0780*/  ISETP.GE.AND.EX P1, PT, R15, UR15, PT, P1 ;  /* 0x0000000f0f007c0c */ /* 0x000fc8000bf26310 */
[----:B------:R-:W-:-:S13]  /*0790*/  ISETP.GT.U32.OR P1, PT, R2, 0xdf, P1 ;  /* 0x000000df0200780c */ /* 0x000fda0000f24470 */
[----:B------:R-:W1:Y:S02]  /*07a0*/  @!P1 LDC.64 R8, c[0x0][0x270] ;  /* 0x00009c00ff089b82 */ /* 0x000e640000000a00 */
[----:B-1----:R-:W-:Y:S01]  /*07b0*/  @!P1 IMAD R18, R15, R8, RZ ;  /* 0x000000080f129224 */ /* 0x002fe200078e02ff */
[----:B------:R-:W-:Y:S01]  /*07c0*/  @!P1 MOV R15, R29 ;  /* 0x0000001d000f9202 */ /* 0x000fe20000000f00 */
[--C-:B--2---:R-:W-:Y:S02]  /*07d0*/  HADD2.F32 R13, -RZ, R16.reuse.H1_H1 ;  /* 0x30000010ff0d7230 */ /* 0x104fe40000004100 */
[----:B------:R-:W-:Y:S02]  /*07e0*/  HADD2.F32 R12, -RZ, R16.H0_H0 ;  /* 0x20000010ff0c7230 */ /* 0x000fe40000004100 */
[--C-:B---3--:R-:W-:Y:S02]  /*07f0*/  HADD2.F32 R14, -RZ, R17.reuse.H1_H1 ;  /* 0x30000011ff0e7230 */ /* 0x108fe40000004100 */
[----:B------:R-:W-:Y:S01]  /*0800*/  FMUL.FTZ R19, R13, R13 ;  /* 0x0000000d0d137220 */ /* 0x000fe20000410000 */
[----:B0-----:R-:W-:-:S02]  /*0810*/  HADD2.F32 R10, -RZ, R17.H0_H0 ;  /* 0x20000011ff0a7230 */ /* 0x001fc40000004100 */
[----:B------:R-:W-:Y:S01]  /*0820*/  FADD.FTZ R13, R12, R13 ;  /* 0x0000000d0c0d7221 */ /* 0x000fe20000010000 */
[----:B------:R-:W-:Y:S01]  /*0830*/  FMUL.FTZ R11, R14, R14 ;  /* 0x0000000e0e0b7220 */ /* 0x000fe20000410000 */
[----:B------:R-:W-:Y:S01]  /*0840*/  FFMA.FTZ R19, R12, R12, R19 ;  /* 0x0000000c0c137223 */ /* 0x000fe20000010013 */
[C---:B------:R-:W-:Y:S02]  /*0850*/  FADD.FTZ R14, R10.reuse, R14 ;  /* 0x0000000e0a0e7221 */ /* 0x040fe40000010000 */
[----:B------:R-:W-:Y:S01]  /*0860*/  FFMA.FTZ R10, R10, R10, R11 ;  /* 0x0000000a0a0a7223 */ /* 0x000fe2000001000b */
[----:B------:R-:W-:Y:S01]  /*0870*/  FADD.FTZ R11, RZ, R19 ;  /* 0x00000013ff0b7221 */ /* 0x000fe20000010000 */
[----:B------:R-:W-:-:S04]  /*0880*/  FADD.FTZ R13, RZ, R13 ;  /* 0x0000000dff0d7221 */ /* 0x000fc80000010000 */
[----:B------:R-:W-:Y:S01]  /*0890*/  FADD.FTZ R13, R13, R14 ;  /* 0x0000000e0d0d7221 */ /* 0x000fe20000010000 */
[----:B------:R-:W-:Y:S01]  /*08a0*/  FADD.FTZ R11, R11, R10 ;  /* 0x0000000a0b0b7221 */ /* 0x000fe20000010000 */
[--C-:B----4-:R-:W-:Y:S02]  /*08b0*/  HADD2.F32 R19, -RZ, R20.reuse.H1_H1 ;  /* 0x30000014ff137230 */ /* 0x110fe40000004100 */
[----:B------:R-:W-:-:S03]  /*08c0*/  HADD2.F32 R12, -RZ, R20.H0_H0 ;  /* 0x20000014ff0c7230 */ /* 0x000fc60000004100 */
[----:B------:R-:W-:Y:S02]  /*08d0*/  FMUL.FTZ R14, R19, R19 ;  /* 0x00000013130e7220 */ /* 0x000fe40000410000 */
[C---:B------:R-:W-:Y:S02]  /*08e0*/  FADD.FTZ R10, R12.reuse, R19 ;  /* 0x000000130c0a7221 */ /* 0x040fe40000010000 */
[----:B------:R-:W-:Y:S01]  /*08f0*/  FFMA.FTZ R12, R12, R12, R14 ;  /* 0x0000000c0c0c7223 */ /* 0x000fe2000001000e */
        /* <DEDUP_REMOVED lines=9> */
[----:B------:R-:W-:Y:S01]  /*0990*/  FADD.FTZ R10, R13, R10 ;  /* 0x0000000a0d0a7221 */ /* 0x000fe20000010000 */
[----:B------:R-:W-:Y:S01]  /*09a0*/  FADD.FTZ R11, R11, R12 ;  /* 0x0000000c0b0b7221 */ /* 0x000fe20000010000 */
[C---:B------:R-:W-:Y:S02]  /*09b0*/  ISETP.GT.AND P1, PT, R0.reuse, 0x1e, PT ;  /* 0x0000001e0000780c */ /* 0x040fe40003f24270 */
[----:B------:R-:W-:Y:S02]  /*09c0*/  ISETP.NE.AND P3, PT, R0, RZ, PT ;  /* 0x000000ff0000720c */ /* 0x000fe40003f65270 */
[----:B------:R-:W-:Y:S01]  /*09d0*/  ISETP.NE.AND P2, PT, R2, RZ, PT ;  /* 0x000000ff0200720c */ /* 0x000fe20003f45270 */
[----:B------:R-:W-:Y:S01]  /*09e0*/  BSSY B0, `(.L_x_2597) ;  /* 0x0000035000007945 */ /* 0x000fe20003800000 */
        /* <DEDUP_REMOVED lines=52> */
.L_x_2598:
[----:B------:R-:W-:Y:S05]  /*0d30*/  BSYNC B0 ;  /* 0x0000000000007941 */ /* 0x000fea0003800000 */
.L_x_2597:
        /* <DEDUP_REMOVED lines=28> */
.L_x_2601:
[----:B------:R-:W2:Y:S04]  /*0f00*/  LDG.E.STRONG.GPU R11, desc[UR8][R8.64] ;  /* 0x00000008080b7981 */ /* 0x000ea8000c1ef900 */
[----:B--2---:R-:W-:Y:S01]  /*0f10*/  CCTL.IVALL ;  /* 0x00000000ff00798f */ /* 0x004fe20002000000 */
[----:B------:R-:W-:Y:S05]  /*0f20*/  YIELD ;  /* 0x0000000000007946 */ /* 0x000fea0003800000 */
[----:B------:R-:W-:-:S13]  /*0f30*/  ISETP.NE.AND P1, PT, R11, R14, PT ;  /* 0x0000000e0b00720c */ /* 0x000fda0003f25270 */
[----:B------:R-:W-:Y:S05]  /*0f40*/  @P1 BRA `(.L_x_2601) ;  /* 0xfffffffc00ec1947 */ /* 0x000fea000383ffff */
.L_x_2600:
        /* <DEDUP_REMOVED lines=11> */
.L_x_2603:
        /* <DEDUP_REMOVED lines=63> */
.L_x_2602:
        /* <DEDUP_REMOVED lines=19> */
.L_x_2605:
[----:B------:R-:W-:Y:S05]  /*1520*/  BSYNC B0 ;  /* 0x0000000000007941 */ /* 0x000fea0003800000 */
.L_x_2604:
        /* <DEDUP_REMOVED lines=32> */
.L_x_2599:
[----:B------:R-:W-:Y:S01]  /*1730*/  ULDC.64 UR12, c[0x0][0x218] ;  /* 0x00008600000c7ab9 */ /* 0x000fe20000000a00 */
[----:B------:R-:W-:Y:S01]  /*1740*/  LOP3.LUT P1, RZ, R2, UR7, RZ, 0xfc, !PT ;  /* 0x0000000702ff7c12 */ /* 0x000fe2000f82fcff */
[----:B------:R-:W1:Y:S01]  /*1750*/  S2UR UR6, SR_CgaCtaId ;  /* 0x00000000000679c3 */ /* 0x000e620000008800 */
[----:B------:R-:W-:Y:S01]  /*1760*/  ISETP.EQ.U32.AND P3, PT, RZ, UR12, PT ;  /* 0x0000000cff007c0c */ /* 0x000fe2000bf62070 */
[----:B------:R-:W-:Y:S01]  /*1770*/  UMOV UR5, 0x400 ;  /* 0x0000040000057882 */ /* 0x000fe20000000000 */
[----:B------:R-:W-:Y:S02]  /*1780*/  IADD3 R6, R25, R6, RZ ;  /* 0x0000000619067210 */ /* 0x000fe40007ffe0ff */
[----:B------:R-:W-:-:S03]  /*1790*/  ISETP.EQ.OR.EX P1, PT, RZ, UR13, P1, P3 ;  /* 0x0000000dff007c0c */ /* 0x000fc60008f22730 */
[----:B------:R-:W0:Y:S08]  /*17a0*/  LDC.64 R10, c[0x0][0x230] ;  /* 0x00008c00ff0a7b82 */ /* 0x000e300000000a00 */
[----:B------:R-:W2:Y:S08]  /*17b0*/  LDC.64 R12, c[0x0][0x228] ;  /* 0x00008a00ff0c7b82 */ /* 0x000eb00000000a00 */
[----:B------:R-:W3:Y:S01]  /*17c0*/  @!P1 LDC.64 R14, c[0x0][0x218] ;  /* 0x00008600ff0e9b82 */ /* 0x000ee20000000a00 */
[----:B-1----:R-:W-:-:S03]  /*17d0*/  ULEA UR5, UR6, UR5, 0x18 ;  /* 0x0000000506057291 */ /* 0x002fc6000f8ec03f */
[----:B------:R-:W-:Y:S02]  /*17e0*/  ULDC UR6, c[0x0][0x2a4] ;  /* 0x0000a90000067ab9 */ /* 0x000fe40000000800 */
[----:B------:R-:W-:Y:S01]  /*17f0*/  @!P1 FMUL.FTZ R9, R19, UR6 ;  /* 0x0000000613099c20 */ /* 0x000fe20008410000 */
[----:B------:R-:W-:-:S03]  /*1800*/  @!P1 FMUL.FTZ R8, R18, UR6 ;  /* 0x0000000612089c20 */ /* 0x000fc60008410000 */
[----:B------:R0:W-:Y:S01]  /*1810*/  @!P2 STS.64 [UR5+0x48], R18 ;  /* 0x00004812ff00a988 */ /* 0x0001e20008000a05 */
[----:B--2---:R-:W-:-:S04]  /*1820*/  IMAD.WIDE R12, R6, 0x2, R12 ;  /* 0x00000002060c7825 */ /* 0x004fc800078e020c */
[----:B0-----:R-:W-:-:S04]  /*1830*/  IMAD.WIDE R18, R6, 0x2, R10 ;  /* 0x0000000206127825 */ /* 0x001fc800078e020a */
[----:B---3--:R-:W-:-:S05]  /*1840*/  @!P1 IMAD.WIDE R14, R23, 0x8, R14 ;  /* 0x00000008170e9825 */ /* 0x008fca00078e020e */
[----:B------:R0:W-:Y:S01]  /*1850*/  @!P1 STG.E.64 desc[UR8][R14.64], R8 ;  /* 0x000000080e009986 */ /* 0x0001e2000c101b08 */
[----:B------:R-:W-:Y:S06]  /*1860*/  BAR.SYNC.DEFER_BLOCKING 0x0 ;  /* 0x0000000000007b1d */ /* 0x000fec0000010000 */
[----:B0-----:R-:W2:Y:S04]  /*1870*/  LDG.E.U16 R8, desc[UR8][R18.64] ;  /* 0x0000000812087981 */ /* 0x001ea8000c1e1500 */
[----:B------:R-:W3:Y:S04]  /*1880*/  LDG.E.U16 R6, desc[UR8][R12.64] ;  /* 0x000000080c067981 */ /* 0x000ee8000c1e1500 */
[----:B------:R0:W4:Y:S04]  /*1890*/  LDG.E.U16 R24, desc[UR8][R12.64+0x2] ;  /* 0x000002080c187981 */ /* 0x000128000c1e1500 */
[----:B------:R1:W5:Y:S04]  /*18a0*/  LDG.E.U16 R18, desc[UR8][R18.64+0x2] ;  /* 0x0000020812127981 */ /* 0x000368000c1e1500 */
[----:B------:R-:W0:Y:S02]  /*18b0*/  LDS.64 R10, [UR5+0x48] ;  /* 0x00004805ff0a7984 */ /* 0x000e240008000a00 */
[----:B0-----:R-:W-:-:S04]  /*18c0*/  FMUL.FTZ R10, R10, UR6 ;  /* 0x000000060a0a7c20 */ /* 0x001fc80008410000 */
[----:B------:R-:W-:-:S04]  /*18d0*/  FMUL.FTZ R14, R10, R10 ;  /* 0x0000000a0a0e7220 */ /* 0x000fc80000410000 */
[----:B------:R-:W-:-:S05]  /*18e0*/  FFMA.FTZ R11, R11, UR6, -R14 ;  /* 0x000000060b0b7c23 */ /* 0x000fca000801080e */
[----:B------:R-:W-:-:S13]  /*18f0*/  FSETP.GTU.FTZ.AND P1, PT, R11, RZ, PT ;  /* 0x000000ff0b00720b */ /* 0x000fda0003f3c000 */
[----:B------:R-:W0:Y:S01]  /*1900*/  @P1 LDC R14, c[0x0][0x238] ;  /* 0x00008e00ff0e1b82 */ /* 0x000e220000000800 */
[----:B------:R-:W-:Y:S01]  /*1910*/  MOV R15, 0x3f800000 ;  /* 0x3f800000000f7802 */ /* 0x000fe20000000f00 */
[----:B------:R-:W-:Y:S02]  /*1920*/  HADD2.F32 R12, -RZ, R16.H0_H0 ;  /* 0x20000010ff0c7230 */ /* 0x000fe40000004100 */
[----:B------:R-:W-:Y:S02]  /*1930*/  HADD2.F32 R9, -RZ, R17.H0_H0 ;  /* 0x20000011ff097230 */ /* 0x000fe40000004100 */
[----:B------:R-:W-:Y:S02]  /*1940*/  HADD2.F32 R13, -RZ, R21.H0_H0 ;  /* 0x20000015ff0d7230 */ /* 0x000fe40000004100 */
[----:B0-----:R-:W-:-:S04]  /*1950*/  @P1 FADD.FTZ R11, R11, R14 ;  /* 0x0000000e0b0b1221 */ /* 0x001fc80000010000 */
[----:B------:R2:W0:Y:S01]  /*1960*/  @P1 MUFU.RSQ R15, R11 ;  /* 0x0000000b000f1308 */ /* 0x0004220000001400 */
[----:B------:R-:W-:Y:S02]  /*1970*/  HADD2.F32 R14, -RZ, R20.H0_H0 ;  /* 0x20000014ff0e7230 */ /* 0x000fe40000004100 */
[--C-:B-1----:R-:W-:Y:S01]  /*1980*/  FADD.FTZ R19, R9, -R10.reuse ;  /* 0x8000000a09137221 */ /* 0x102fe20000010000 */
[----:B------:R-:W-:Y:S01]  /*1990*/  ISETP.NE.AND P4, PT, RZ, UR10, PT ;  /* 0x0000000aff007c0c */ /* 0x000fe2000bf85270 */
[----:B------:R-:W-:Y:S01]  /*19a0*/  HADD2.F32 R21, -RZ, R21.H1_H1 ;  /* 0x30000015ff157230 */ /* 0x000fe20000004100 */
[----:B--2---:R-:W-:Y:S01]  /*19b0*/  SHF.L.U32 R11, R8, 0x10, RZ ;  /* 0x00000010080b7819 */ /* 0x004fe200000006ff */
[--C-:B------:R-:W-:Y:S01]  /*19c0*/  FADD.FTZ R8, R12, -R10.reuse ;  /* 0x8000000a0c087221 */ /* 0x100fe20000010000 */
[--C-:B------:R-:W-:Y:S01]  /*19d0*/  FADD.FTZ R12, R14, -R10.reuse ;  /* 0x8000000a0e0c7221 */ /* 0x100fe20000010000 */
[----:B------:R-:W-:Y:S01]  /*19e0*/  FADD.FTZ R14, R13, -R10 ;  /* 0x8000000a0d0e7221 */ /* 0x000fe20000010000 */
[----:B---3--:R-:W-:Y:S01]  /*19f0*/  SHF.L.U32 R6, R6, 0x10, RZ ;  /* 0x0000001006067819 */ /* 0x008fe200000006ff */
[-C--:B0-----:R-:W-:Y:S01]  /*1a00*/  FMUL.FTZ R9, R8, R15.reuse ;  /* 0x0000000f08097220 */ /* 0x081fe20000410000 */
[-C--:B------:R-:W-:Y:S01]  /*1a10*/  FMUL.FTZ R8, R19, R15.reuse ;  /* 0x0000000f13087220 */ /* 0x080fe20000410000 */
[----:B------:R-:W-:Y:S01]  /*1a20*/  FMUL.FTZ R12, R12, R15 ;  /* 0x0000000f0c0c7220 */ /* 0x000fe20000410000 */
[----:B------:R-:W-:-:S02]  /*1a30*/  HADD2.F32 R19, -RZ, R16.H1_H1 ;  /* 0x30000010ff137230 */ /* 0x000fc40000004100 */
[----:B------:R-:W-:Y:S01]  /*1a40*/  FMUL.FTZ R13, R14, R15 ;  /* 0x0000000f0e0d7220 */ /* 0x000fe20000410000 */
[C-C-:B------:R-:W-:Y:S01]  /*1a50*/  FFMA.FTZ R14, R6.reuse, R9, R11.reuse ;  /* 0x00000009060e7223 */ /* 0x140fe2000001000b */
[C-C-:B------:R-:W-:Y:S01]  /*1a60*/  FFMA.FTZ R9, R6.reuse, R8, R11.reuse ;  /* 0x0000000806097223 */ /* 0x140fe2000001000b */
[C-C-:B------:R-:W-:Y:S01]  /*1a70*/  FFMA.FTZ R8, R6.reuse, R12, R11.reuse ;  /* 0x0000000c06087223 */ /* 0x140fe2000001000b */
[--C-:B------:R-:W-:Y:S01]  /*1a80*/  FADD.FTZ R12, R19, -R10.reuse ;  /* 0x8000000a130c7221 */ /* 0x100fe20000010000 */
[----:B------:R-:W-:Y:S01]  /*1a90*/  FFMA.FTZ R6, R6, R13, R11 ;  /* 0x0000000d06067223 */ /* 0x000fe2000001000b */
[----:B------:R-:W-:Y:S01]  /*1aa0*/  HADD2.F32 R13, -RZ, R17.H1_H1 ;  /* 0x30000011ff0d7230 */ /* 0x000fe20000004100 */
[----:B----4-:R-:W-:Y:S01]  /*1ab0*/  SHF.L.U32 R16, R24, 0x10, RZ ;  /* 0x0000001018107819 */ /* 0x010fe200000006ff */
[----:B------:R-:W-:Y:S01]  /*1ac0*/  HADD2.F32 R11, -RZ, R20.H1_H1 ;  /* 0x30000014ff0b7230 */ /* 0x000fe20000004100 */
[----:B-----5:R-:W-:Y:S01]  /*1ad0*/  SHF.L.U32 R17, R18, 0x10, RZ ;  /* 0x0000001012117819 */ /* 0x020fe200000006ff */
[----:B------:R-:W-:Y:S01]  /*1ae0*/  FMUL.FTZ R12, R12, R15 ;  /* 0x0000000f0c0c7220 */ /* 0x000fe20000410000 */
[--C-:B------:R-:W-:Y:S01]  /*1af0*/  FADD.FTZ R18, R13, -R10.reuse ;  /* 0x8000000a0d127221 */ /* 0x100fe20000010000 */
        /* <DEDUP_REMOVED lines=14> */
.L_x_2606:
        /* <DEDUP_REMOVED lines=14> */
.L_x_2608:
[----:B------:R-:W-:Y:S05]  /*1cc0*/  BSYNC B0 ;  /* 0x0000000000007941 */ /* 0x000fea0003800000 */
.L_x_2607:
[C---:B------:R-:W-:Y:S01]  /*1cd0*/  IADD3 R7, R22.reuse, 0x40, RZ ;  /* 0x0000004016077810 */ /* 0x040fe20007ffe0ff */
[----:B------:R-:W-:Y:S01]  /*1ce0*/  ULDC.64 UR12, c[0x0][0x278] ;  /* 0x00009e00000c7ab9 */ /* 0x000fe20000000a00 */
[----:B------:R-:W-:Y:S01]  /*1cf0*/  IADD3 R14, R22, 0x60, RZ ;  /* 0x00000060160e7810 */ /* 0x000fe20007ffe0ff */
[-C--:B------:R-:W-:Y:S01]  /*1d00*/  FMUL.FTZ R20, R20, R15.reuse ;  /* 0x0000000f14147220 */ /* 0x080fe20000410000 */
[----:B------:R-:W-:Y:S01]  /*1d10*/  SHF.R.S32.HI R10, RZ, 0x1f, R4 ;  /* 0x0000001fff0a7819 */ /* 0x000fe20000011404 */
[-C--:B------:R-:W-:Y:S01]  /*1d20*/  FMUL.FTZ R24, R24, R15.reuse ;  /* 0x0000000f18187220 */ /* 0x080fe20000410000 */
[----:B------:R-:W-:Y:S01]  /*1d30*/  ISETP.GE.U32.AND P3, PT, R4, UR12, PT ;  /* 0x0000000c04007c0c */ /* 0x000fe2000bf66070 */
[----:B0-----:R-:W-:Y:S01]  /*1d40*/  FMUL.FTZ R12, R18, R15 ;  /* 0x0000000f120c7220 */ /* 0x001fe20000410000 */
[----:B------:R-:W-:Y:S01]  /*1d50*/  ISETP.GE.U32.AND P1, PT, R7, UR12, PT ;  /* 0x0000000c07007c0c */ /* 0x000fe2000bf26070 */
[--C-:B------:R-:W-:Y:S01]  /*1d60*/  FFMA.FTZ R18, R16, R20, R17.reuse ;  /* 0x0000001410127223 */ /* 0x100fe20000010011 */
[----:B------:R-:W-:Y:S01]  /*1d70*/  ISETP.GE.U32.AND P2, PT, R14, UR12, PT ;  /* 0x0000000c0e007c0c */ /* 0x000fe2000bf46070 */
[C---:B------:R-:W-:Y:S01]  /*1d80*/  FFMA.FTZ R15, R16.reuse, R24, R17 ;  /* 0x00000018100f7223 */ /* 0x040fe20000010011 */
[----:B------:R-:W-:Y:S01]  /*1d90*/  SHF.R.S32.HI R19, RZ, 0x1f, R7 ;  /* 0x0000001fff137819 */ /* 0x000fe20000011407 */
[----:B------:R-:W-:Y:S01]  /*1da0*/  FFMA.FTZ R16, R16, R12, R17 ;  /* 0x0000000c10107223 */ /* 0x000fe20000010011 */
[----:B------:R-:W-:-:S02]  /*1db0*/  SHF.R.S32.HI R21, RZ, 0x1f, R14 ;  /* 0x0000001fff157819 */ /* 0x000fc4000001140e */
[----:B------:R-:W-:Y:S02]  /*1dc0*/  ISETP.GE.AND.EX P3, PT, R10, UR13, PT, P3 ;  /* 0x0000000d0a007c0c */ /* 0x000fe4000bf66330 */
[----:B------:R-:W-:Y:S02]  /*1dd0*/  ISETP.GE.AND.EX P1, PT, R19, UR13, PT, P1 ;  /* 0x0000000d13007c0c */ /* 0x000fe4000bf26310 */
        /* <DEDUP_REMOVED lines=15> */
.L_x_2609:
        /* <DEDUP_REMOVED lines=14> */
.L_x_2611:
[----:B------:R-:W-:Y:S05]  /*1fb0*/  BSYNC B0 ;  /* 0x0000000000007941 */ /* 0x000fea0003800000 */
.L_x_2610:
[----:B------:R-:W-:Y:S05]  /*1fc0*/  @!P4 BRA `(.L_x_2612) ;  /* 0x000000000028c947 */ /* 0x000fea0003800000 */
        /* <DEDUP_REMOVED lines=10> */
.L_x_2612:
[----:B------:R-:W-:Y:S04]  /*2070*/  BSSY B0, `(.L_x_2613) ;  /* 0x000000e000007945 */ /* 0x000fe80003800000 */
[----:B------:R-:W-:Y:S05]  /*2080*/  @P1 BRA `(.L_x_2614) ;  /* 0x0000000000301947 */ /* 0x000fea0003800000 */
[----:B------:R-:W-:Y:S01]  /*2090*/  ULDC.64 UR12, c[0x0][0x270] ;  /* 0x00009c00000c7ab9 */ /* 0x000fe20000000a00 */
[----:B------:R-:W-:Y:S01]  /*20a0*/  MOV R10, R26 ;  /* 0x0000001a000a7202 */ /* 0x000fe20000000f00 */
[----:B0-----:R-:W-:Y:S01]  /*20b0*/  IMAD R12, R19, UR12, RZ ;  /* 0x0000000c130c7c24 */ /* 0x001fe2000f8e02ff */
[----:B------:R-:W-:-:S03]  /*20c0*/  MOV R11, R29 ;  /* 0x0000001d000b7202 */ /* 0x000fc60000000f00 */
[----:B------:R-:W-:-:S04]  /*20d0*/  IMAD.WIDE.U32 R10, R7, UR12, R10 ;  /* 0x0000000c070a7c25 */ /* 0x000fc8000f8e000a */
[----:B------:R-:W-:Y:S01]  /*20e0*/  IMAD R7, R7, UR13, R12 ;  /* 0x0000000d07077c24 */ /* 0x000fe2000f8e020c */
[----:B------:R-:W-:Y:S02]  /*20f0*/  ULDC.64 UR12, c[0x0][0x210] ;  /* 0x00008400000c7ab9 */ /* 0x000fe40000000a00 */
[----:B------:R-:W-:Y:S02]  /*2100*/  LEA R12, P1, R10, UR12, 0x1 ;  /* 0x0000000c0a0c7c11 */ /* 0x000fe4000f8208ff */
[----:B------:R-:W-:-:S04]  /*2110*/  IADD3 R7, R11, R7, RZ ;  /* 0x000000070b077210 */ /* 0x000fc80007ffe0ff */
[----:B------:R-:W-:Y:S02]  /*2120*/  LEA.HI.X R13, R10, UR13, R7, 0x1, P1 ;  /* 0x0000000d0a0d7c11 */ /* 0x000fe400088f0c07 */
[----:B------:R-:W-:-:S05]  /*2130*/  F2FP.F16.F32.PACK_AB R7, R18, R8 ;  /* 0x000000081207723e */ /* 0x000fca00000000ff */
[----:B------:R1:W-:Y:S02]  /*2140*/  STG.E desc[UR8][R12.64], R7 ;  /* 0x000000070c007986 */ /* 0x0003e4000c101908 */
.L_x_2614:
[----:B------:R-:W-:Y:S05]  /*2150*/  BSYNC B0 ;  /* 0x0000000000007941 */ /* 0x000fea0003800000 */
.L_x_2613:
[----:B------:R-:W-:Y:S05]  /*2160*/  @!P4 BRA `(.L_x_2615) ;  /* 0x000000000028c947 */ /* 0x000fea0003800000 */
[----:B-1----:R-:W-:Y:S01]  /*2170*/  FMUL.FTZ R7, R6, -1.4426950216293334961 ;  /* 0xbfb8aa3b06077820 */ /* 0x002fe20000410000 */
[----:B------:R-:W-:-:S05]  /*2180*/  FMUL.FTZ R10, R15, -1.4426950216293334961 ;  /* 0xbfb8aa3b0f0a7820 */ /* 0x000fca0000410000 */
[----:B------:R-:W1:Y:S08]  /*2190*/  MUFU.EX2 R7, R7 ;  /* 0x0000000700077308 */ /* 0x000e700000000800 */
[----:B------:R-:W2:Y:S01]  /*21a0*/  MUFU.EX2 R10, R10 ;  /* 0x0000000a000a7308 */ /* 0x000ea20000000800 */
[----:B-1----:R-:W-:-:S07]  /*21b0*/  FADD.FTZ R8, R7, 1 ;  /* 0x3f80000007087421 */ /* 0x002fce0000010000 */
[----:B0-----:R-:W0:Y:S01]  /*21c0*/  MUFU.RCP R9, R8 ;  /* 0x0000000800097308 */ /* 0x001e220000001000 */
[----:B--2---:R-:W-:-:S07]  /*21d0*/  FADD.FTZ R11, R10, 1 ;  /* 0x3f8000000a0b7421 */ /* 0x004fce0000010000 */
[----:B------:R-:W1:Y:S01]  /*21e0*/  MUFU.RCP R12, R11 ;  /* 0x0000000b000c7308 */ /* 0x000e620000001000 */
[----:B0-----:R-:W-:Y:S01]  /*21f0*/  FMUL.FTZ R6, R6, R9 ;  /* 0x0000000906067220 */ /* 0x001fe20000410000 */
[----:B-1----:R-:W-:-:S07]  /*2200*/  FMUL.FTZ R15, R15, R12 ;  /* 0x0000000c0f0f7220 */ /* 0x002fce0000410000 */
.L_x_2615:
[----:B------:R-:W-:Y:S04]  /*2210*/  BSSY B0, `(.L_x_2616) ;  /* 0x000000e000007945 */ /* 0x000fe80003800000 */
[----:B------:R-:W-:Y:S05]  /*2220*/  @P2 BRA `(.L_x_2617) ;  /* 0x0000000000302947 */ /* 0x000fea0003800000 */
[----:B------:R-:W-:Y:S01]  /*2230*/  ULDC.64 UR12, c[0x0][0x270] ;  /* 0x00009c00000c7ab9 */ /* 0x000fe20000000a00 */
[----:B------:R-:W-:Y:S01]  /*2240*/  MOV R8, R26 ;  /* 0x0000001a00087202 */ /* 0x000fe20000000f00 */
[----:B------:R-:W-:Y:S01]  /*2250*/  IMAD R21, R21, UR12, RZ ;  /* 0x0000000c15157c24 */ /* 0x000fe2000f8e02ff */
[----:B0-----:R-:W-:Y:S02]  /*2260*/  MOV R9, R29 ;  /* 0x0000001d00097202 */ /* 0x001fe40000000f00 */
        /* <DEDUP_REMOVED lines=8> */
.L_x_2617:
[----:B------:R-:W-:Y:S05]  /*22f0*/  BSYNC B0 ;  /* 0x0000000000007941 */ /* 0x000fea0003800000 */
.L_x_2616:
[----:B------:R-:W3:Y:S01]  /*2300*/  LDC R6, c[0x0][0x10] ;  /* 0x00000400ff067b82 */ /* 0x000ee20000000800 */
[----:B------:R-:W-:Y:S02]  /*2310*/  IADD3 R3, R3, 0x1, RZ ;  /* 0x0000000103037810 */ /* 0x000fe40007ffe0ff */
[----:B---3--:R-:W-:-:S04]  /*2320*/  IADD3 R23, R6, R23, RZ ;  /* 0x0000001706177210 */ /* 0x008fc80007ffe0ff */
[----:B------:R-:W-:-:S13]  /*2330*/  ISETP.GE.AND P1, PT, R23, UR4, PT ;  /* 0x0000000417007c0c */ /* 0x000fda000bf26270 */
[----:B------:R-:W-:Y:S05]  /*2340*/  @!P1 BRA `(.L_x_2618) ;  /* 0xffffffdc00b49947 */ /* 0x000fea000383ffff */
[----:B------:R-:W-:Y:S05]  /*2350*/  EXIT ;  /* 0x000000000000794d */ /* 0x000fea0003800000 */
.L_x_2619:
        /* <DEDUP_REMOVED lines=10> */
.L_x_3331:


//--------------------- .text._Z35group_norm_nhwc_fwd_one_pass_kernelI11Fp16IOBf16WLi256ELi14ELi224EEv26Group_norm_nhwc_fwd_params --------------------------
	.section	.text._Z35group_norm_nhwc_fwd_one_pass_kernelI11Fp16IOBf16WLi256ELi14ELi224EEv26Group_norm_nhwc_fwd_params,"ax",@progbits
	.align	128
        .global         _Z35group_norm_nhwc_fwd_one_pass_kernelI11Fp16IOBf16WLi256ELi14ELi224EEv26Group_norm_nhwc_fwd_params
        .type           _Z35group_norm_nhwc_fwd_one_pass_kernelI11Fp16IOBf16WLi256ELi14ELi224EEv26Group_norm_nhwc_fwd_params,@function
        .size           _Z35group_norm_nhwc_fwd_one_pass_kernelI11Fp16IOBf16WLi256ELi14ELi224EEv26Group_norm_nhwc_fwd_params,(.L_x_3332 - _Z35group_norm_nhwc_fwd_one_pass_kernelI11Fp16IOBf16WLi256ELi14ELi224EEv26Group_norm_nhwc_fwd_params)
        .other          _Z35group_norm_nhwc_fwd_one_pass_kernelI11Fp16IOBf16WLi256ELi14ELi224EEv26Group_norm_nhwc_fwd_params,@"STO_CUDA_ENTRY STV_DEFAULT"
_Z35group_norm_nhwc_fwd_one_pass_kernelI11Fp16IOBf16WLi256ELi14ELi224EEv26Group_norm_nhwc_fwd_params:
.text._Z35group_norm_nhwc_fwd_one_pass_kernelI11Fp16IOBf16WLi256ELi14ELi224EEv26Group_norm_nhwc_fwd_params:
        /* <DEDUP_REMOVED lines=49> */
.L_x_2656:
        /* <DEDUP_REMOVED lines=49> */
[----:B------:R-:W-:Y:S01]  /*0620*/  LEA.HI.X.SX32 R41, R26, R19, 0x1, P0 ;  /* 0x000000131a297211 */ /* 0x000fe200000f0eff */
[----:B------:R-:W3:Y:S01]  /*0630*/  @P3 LDC.64 R20, c[0x0][0x270] ;  /* 0x00009c00ff143b82 */ /* 0x000ee20000000a00 */
[----:B------:R-:W-:-:S02]  /*0640*/  SHF.R.S32.HI R35, RZ, 0x1f, R29 ;  /* 0x0000001fff237819 */ /* 0x000fc4000001141d */
[----:B------:R-:W-:Y:S01]  /*0650*/  IADD3 R28, R24, 0xa0, RZ ;  /* 0x000000a0181c7810 */ /* 0x000fe20007ffe0ff */
[----:B------:R-:W-:Y:S01]  /*0660*/  IMAD.WIDE.U32 R40, R17, UR6, R40 ;  /* 0x0000000611287c25 */ /* 0x000fe2000f8e0028 */
[----:B------:R-:W-:Y:S02]  /*0670*/  ISETP.GE.AND.EX P5, PT, R35, UR15, PT, P5 ;  /* 0x0000000f23007c0c */ /* 0x000fe4000bfa6350 */
[----:B------:R-:W-:Y:S01]  /*0680*/  ISETP.GE.U32.AND P0, PT, R28, UR14, PT ;  /* 0x0000000e1c007c0c */ /* 0x000fe2000bf06070 */
[----:B------:R-:W-:Y:S01]  /*0690*/  @P1 IMAD R17, R23, R15, R16 ;  /* 0x0000000f17111224 */ /* 0x000fe200078e0210 */
[----:B------:R-:W-:Y:S01]  /*06a0*/  ISETP.LT.U32.AND P5, PT, R0, 0xe0, !P5 ;  /* 0x000000e00000780c */ /* 0x000fe20006fa1070 */
[----:B------:R-:W5:Y:S01]  /*06b0*/  @P4 LDC.64 R18, c[0x0][0x270] ;  /* 0x00009c00ff124b82 */ /* 0x000f620000000a00 */
[----:B------:R-:W-:Y:S02]  /*06c0*/  IADD3 R43, R41, R43, RZ ;  /* 0x0000002b292b7210 */ /* 0x000fe40007ffe0ff */
[----:B------:R-:W-:-:S02]  /*06d0*/  @P1 MOV R42, R40 ;  /* 0x00000028002a1202 */ /* 0x000fc40000000f00 */
[----:B------:R-:W-:Y:S01]  /*06e0*/  SHF.R.S32.HI R27, RZ, 0x1f, R28 ;  /* 0x0000001fff1b7819 */ /* 0x000fe2000001141c */
[----:B-1----:R-:W-:Y:S01]  /*06f0*/  @P2 IMAD R22, R9, R12, RZ ;  /* 0x0000000c09162224 */ /* 0x002fe200078e02ff */
[----:B------:R-:W-:Y:S01]  /*0700*/  @P2 MOV R30, R40 ;  /* 0x00000028001e2202 */ /* 0x000fe20000000f00 */
[----:B------:R-:W-:Y:S01]  /*0710*/  @P1 IMAD.WIDE.U32 R14, R23, R14, R42 ;  /* 0x0000000e170e1225 */ /* 0x000fe200078e002a */
[----:B------:R-:W-:Y:S02]  /*0720*/  ISETP.GE.AND.EX P0, PT, R27, UR15, PT, P0 ;  /* 0x0000000f1b007c0c */ /* 0x000fe4000bf06300 */
[----:B------:R-:W-:Y:S02]  /*0730*/  @P2 MOV R31, R43 ;  /* 0x0000002b001f2202 */ /* 0x000fe40000000f00 */
[----:B------:R-:W-:Y:S02]  /*0740*/  @P1 IADD3 R15, R15, R17, RZ ;  /* 0x000000110f0f1210 */ /* 0x000fe40007ffe0ff */
[----:B------:R-:W-:Y:S01]  /*0750*/  ISETP.LT.U32.AND P0, PT, R0, 0xe0, !P0 ;  /* 0x000000e00000780c */ /* 0x000fe20004701070 */
[----:B------:R-:W1:Y:S01]  /*0760*/  @P5 LDC.64 R16, c[0x0][0x270] ;  /* 0x00009c00ff105b82 */ /* 0x000e620000000a00 */
[----:B--2---:R-:W-:Y:S01]  /*0770*/  @P1 LEA R36, P6, R14, R36, 0x1 ;  /* 0x000000240e241211 */ /* 0x004fe200078c08ff */
[----:B------:R-:W-:Y:S01]  /*0780*/  @P2 IMAD.WIDE.U32 R30, R4, R12, R30 ;  /* 0x0000000c041e2225 */ /* 0x000fe200078e001e */
[----:B------:R-:W-:-:S02]  /*0790*/  @P3 MOV R12, R40 ;  /* 0x00000028000c3202 */ /* 0x000fc40000000f00 */
[----:B------:R-:W-:Y:S01]  /*07a0*/  @P1 LEA.HI.X R37, R14, R37, R15, 0x1, P6 ;  /* 0x000000250e251211 */ /* 0x000fe200030f0c0f */
[----:B------:R-:W-:Y:S01]  /*07b0*/  @P2 IMAD R15, R4, R13, R22 ;  /* 0x0000000d040f2224 */ /* 0x000fe200078e0216 */
[----:B------:R-:W-:Y:S01]  /*07c0*/  @P3 MOV R13, R43 ;  /* 0x0000002b000d3202 */ /* 0x000fe20000000f00 */
[----:B---3--:R-:W-:Y:S01]  /*07d0*/  @P3 IMAD R14, R11, R20, RZ ;  /* 0x000000140b0e3224 */ /* 0x008fe200078e02ff */
[----:B------:R-:W2:Y:S01]  /*07e0*/  @P4 LDC.64 R22, c[0x0][0x220] ;  /* 0x00008800ff164b82 */ /* 0x000ea20000000a00 */
[----:B0-----:R-:W-:Y:S02]  /*07f0*/  @P2 LEA R44, P6, R30, R44, 0x1 ;  /* 0x0000002c1e2c2211 */ /* 0x001fe400078c08ff */
[----:B------:R-:W-:Y:S01]  /*0800*/  @P3 IMAD R47, R5, R21, R14 ;  /* 0x00000015052f3224 */ /* 0x000fe200078e020e */
[----:B------:R-:W-:Y:S01]  /*0810*/  @P2 IADD3 R31, R31, R15, RZ ;  /* 0x0000000f1f1f2210 */ /* 0x000fe20007ffe0ff */
[----:B------:R-:W-:-:S03]  /*0820*/  @P3 IMAD.WIDE.U32 R20, R5, R20, R12 ;  /* 0x0000001405143225 */ /* 0x000fc600078e000c */
[----:B------:R-:W0:Y:S01]  /*0830*/  @P0 LDC.64 R12, c[0x0][0x270] ;  /* 0x00009c00ff0c0b82 */ /* 0x000e220000000a00 */
[----:B------:R-:W-:Y:S01]  /*0840*/  @P2 LEA.HI.X R45, R30, R45, R31, 0x1, P6 ;  /* 0x0000002d1e2d2211 */ /* 0x000fe200030f0c1f */
[----:B-----5:R-:W-:Y:S01]  /*0850*/  @P4 IMAD R30, R25, R18, RZ ;  /* 0x00000012191e4224 */ /* 0x020fe200078e02ff */
[----:B------:R-:W-:Y:S02]  /*0860*/  @P3 IADD3 R21, R21, R47, RZ ;  /* 0x0000002f15153210 */ /* 0x000fe40007ffe0ff */
[C---:B----4-:R-:W-:Y:S01]  /*0870*/  @P3 LEA R32, P6, R20.reuse, R32, 0x1 ;  /* 0x0000002014203211 */ /* 0x050fe200078c08ff */
[----:B-1----:R-:W-:Y:S02]  /*0880*/  @P5 IMAD R34, R35, R16, RZ ;  /* 0x0000001023225224 */ /* 0x002fe400078e02ff */
[----:B------:R-:W1:Y:S01]  /*0890*/  @P5 LDC.64 R14, c[0x0][0x220] ;  /* 0x00008800ff0e5b82 */ /* 0x000e620000000a00 */
[----:B------:R-:W-:Y:S01]  /*08a0*/  @P3 LEA.HI.X R33, R20, R33, R21, 0x1, P6 ;  /* 0x0000002114213211 */ /* 0x000fe200030f0c15 */
[----:B------:R-:W-:Y:S01]  /*08b0*/  @P4 IMAD R35, R6, R19, R30 ;  /* 0x0000001306234224 */ /* 0x000fe200078e021e */
[----:B------:R-:W-:Y:S01]  /*08c0*/  @P4 MOV R20, R40 ;  /* 0x0000002800144202 */ /* 0x000fe20000000f00 */
[----:B------:R-:W-:Y:S01]  /*08d0*/  @P5 IMAD R17, R29, R17, R34 ;  /* 0x000000111d115224 */ /* 0x000fe200078e0222 */
[----:B------:R-:W-:-:S02]  /*08e0*/  @P4 MOV R21, R43 ;  /* 0x0000002b00154202 */ /* 0x000fc40000000f00 */
[----:B------:R-:W-:Y:S02]  /*08f0*/  @P5 MOV R30, R40 ;  /* 0x00000028001e5202 */ /* 0x000fe40000000f00 */
[----:B------:R-:W-:Y:S01]  /*0900*/  @P5 MOV R31, R43 ;  /* 0x0000002b001f5202 */ /* 0x000fe20000000f00 */
[----:B------:R-:W-:Y:S01]  /*0910*/  @P4 IMAD.WIDE.U32 R18, R6, R18, R20 ;  /* 0x0000001206124225 */ /* 0x000fe200078e0014 */
[----:B------:R-:W-:Y:S01]  /*0920*/  IADD3 R47, R24, 0xc0, RZ ;  /* 0x000000c0182f7810 */ /* 0x000fe20007ffe0ff */
[----:B------:R-:W3:Y:S02]  /*0930*/  @P0 LDC.64 R20, c[0x0][0x220] ;  /* 0x00008800ff140b82 */ /* 0x000ee40000000a00 */
[----:B------:R-:W-:Y:S01]  /*0940*/  @P5 IMAD.WIDE.U32 R30, R29, R16, R30 ;  /* 0x000000101d1e5225 */ /* 0x000fe200078e001e */
[----:B------:R-:W-:Y:S02]  /*0950*/  @P4 IADD3 R16, R19, R35, RZ ;  /* 0x0000002313104210 */ /* 0x000fe40007ffe0ff */
[----:B--2---:R-:W-:Y:S01]  /*0960*/  @P4 LEA R22, P6, R18, R22, 0x1 ;  /* 0x0000001612164211 */ /* 0x004fe200078c08ff */
[----:B0-----:R-:W-:-:S03]  /*0970*/  @P0 IMAD R27, R27, R12, RZ ;  /* 0x0000000c1b1b0224 */ /* 0x001fc600078e02ff */
[----:B------:R-:W-:Y:S01]  /*0980*/  @P4 LEA.HI.X R23, R18, R23, R16, 0x1, P6 ;  /* 0x0000001712174211 */ /* 0x000fe200030f0c10 */
[----:B------:R-:W-:Y:S01]  /*0990*/  @P0 IMAD R13, R28, R13, R27 ;  /* 0x0000000d1c0d0224 */ /* 0x000fe200078e021b */
[----:B------:R-:W-:Y:S01]  /*09a0*/  @P5 IADD3 R16, R31, R17, RZ ;  /* 0x000000111f105210 */ /* 0x000fe20007ffe0ff */
[----:B------:R-:W-:Y:S01]  /*09b0*/  HFMA2.MMA R27, -RZ, RZ, 0, 0 ;  /* 0x00000000ff1b7435 */ /* 0x000fe200000001ff */
[C---:B-1----:R-:W-:Y:S02]  /*09c0*/  @P5 LEA R14, P6, R30.reuse, R14, 0x1 ;  /* 0x0000000e1e0e5211 */ /* 0x042fe400078c08ff */
[----:B------:R-:W-:Y:S02]  /*09d0*/  @P0 MOV R17, R43 ;  /* 0x0000002b00110202 */ /* 0x000fe40000000f00 */
[----:B------:R-:W-:Y:S02]  /*09e0*/  @P5 LEA.HI.X R15, R30, R15, R16, 0x1, P6 ;  /* 0x0000000f1e0f5211 */ /* 0x000fe400030f0c10 */
[----:B------:R-:W-:-:S02]  /*09f0*/  @P0 MOV R16, R40 ;  /* 0x0000002800100202 */ /* 0x000fc40000000f00 */
[----:B------:R-:W-:Y:S01]  /*0a00*/  ISETP.GE.U32.AND P6, PT, R47, UR14, PT ;  /* 0x0000000e2f007c0c */ /* 0x000fe2000bfc6070 */
[----:B------:R0:W2:Y:S01]  /*0a10*/  @P5 LDG.E R27, desc[UR8][R14.64] ;  /* 0x000000080e1b5981 */ /* 0x0000a2000c1e1900 */
[----:B------:R-:W-:Y:S01]  /*0a20*/  SHF.R.S32.HI R35, RZ, 0x1f, R47 ;  /* 0x0000001fff237819 */ /* 0x000fe2000001142f */
[----:B------:R-:W-:-:S03]  /*0a30*/  @P0 IMAD.WIDE.U32 R16, R28, R12, R16 ;  /* 0x0000000c1c100225 */ /* 0x000fc600078e0010 */
[----:B------:R-:W-:Y:S02]  /*0a40*/  ISETP.GE.AND.EX P6, PT, R35, UR15, PT, P6 ;  /* 0x0000000f23007c0c */ /* 0x000fe4000bfc6360 */
[----:B------:R-:W-:Y:S02]  /*0a50*/  @P0 IADD3 R12, R17, R13, RZ ;  /* 0x0000000d110c0210 */ /* 0x000fe40007ffe0ff */
[----:B---3--:R-:W-:Y:S02]  /*0a60*/  @P0 LEA R20, P5, R16, R20, 0x1 ;  /* 0x0000001410140211 */ /* 0x008fe400078a08ff */
[----:B------:R-:W-:Y:S02]  /*0a70*/  ISETP.LT.U32.AND P6, PT, R0, 0xe0, !P6 ;  /* 0x000000e00000780c */ /* 0x000fe400077c1070 */
[----:B------:R-:W-:Y:S02]  /*0a80*/  @P0 LEA.HI.X R21, R16, R21, R12, 0x1, P5 ;  /* 0x0000001510150211 */ /* 0x000fe400028f0c0c */
[----:B------:R-:W-:-:S02]  /*0a90*/  SHF.R.S32.HI R29, RZ, 0x1f, R8 ;  /* 0x0000001fff1d7819 */ /* 0x000fc40000011408 */
[----:B------:R-:W-:-:S04]  /*0aa0*/  ISETP.GE.U32.AND P5, PT, R8, UR14, PT ;  /* 0x0000000e08007c0c */ /* 0x000fc8000bfa6070 */
[----:B------:R-:W-:-:S03]  /*0ab0*/  ISETP.GE.AND.EX P5, PT, R29, UR15, PT, P5 ;  /* 0x0000000f1d007c0c */ /* 0x000fc6000bfa6350 */
[----:B0-----:R-:W0:Y:S01]  /*0ac0*/  @P6 LDC.64 R14, c[0x0][0x270] ;  /* 0x00009c00ff0e6b82 */ /* 0x001e220000000a00 */
[----:B------:R-:W-:Y:S01]  /*0ad0*/  ISETP.GT.U32.OR P5, PT, R0, 0xdf, P5 ;  /* 0x000000df0000780c */ /* 0x000fe20002fa4470 */
[----:B------:R-:W-:Y:S01]  /*0ae0*/  HFMA2.MMA R28, -RZ, RZ, 0, 0 ;  /* 0x00000000ff1c7435 */ /* 0x000fe200000001ff */
[----:B------:R-:W-:-:S05]  /*0af0*/  CS2R R30, SRZ ;  /* 0x00000000001e7805 */ /* 0x000fca000001ff00 */
[----:B------:R-:W1:Y:S01]  /*0b00*/  @P6 LDC.64 R18, c[0x0][0x220] ;  /* 0x00008800ff126b82 */ /* 0x000e620000000a00 */
[----:B------:R-:W3:Y:S04]  /*0b10*/  @P1 LDG.E R30, desc[UR8][R36.64] ;  /* 0x00000008241e1981 */ /* 0x000ee8000c1e1900 */
[----:B------:R4:W5:Y:S03]  /*0b20*/  @P2 LDG.E R28, desc[UR8][R44.64] ;  /* 0x000000082c1c2981 */ /* 0x000966000c1e1900 */
[----:B------:R-:W1:Y:S01]  /*0b30*/  @!P5 LDC.64 R16, c[0x0][0x270] ;  /* 0x00009c00ff10db82 */ /* 0x000e620000000a00 */
[----:B------:R-:W-:Y:S01]  /*0b40*/  MOV R34, RZ ;  /* 0x000000ff00227202 */ /* 0x000fe20000000f00 */
[----:B------:R-:W2:Y:S05]  /*0b50*/  @P3 LDG.E R31, desc[UR8][R32.64] ;  /* 0x00000008201f3981 */ /* 0x000eaa000c1e1900 */
[----:B------:R4:W2:Y:S01]  /*0b60*/  @P4 LDG.E R34, desc[UR8][R22.64] ;  /* 0x0000000816224981 */ /* 0x0008a2000c1e1900 */
[----:B------:R-:W1:Y:S01]  /*0b70*/  @!P5 LDC.64 R12, c[0x0][0x220] ;  /* 0x00008800ff0cdb82 */ /* 0x000e620000000a00 */
[----:B0-----:R-:W-:Y:S01]  /*0b80*/  @P6 IMAD R38, R35, R14, RZ ;  /* 0x0000000e23266224 */ /* 0x001fe200078e02ff */
[----:B------:R-:W-:-:S03]  /*0b90*/  HFMA2.MMA R35, -RZ, RZ, 0, 0 ;  /* 0x00000000ff237435 */ /* 0x000fc600000001ff */
[----:B----4-:R-:W-:Y:S01]  /*0ba0*/  @P6 IMAD R45, R47, R15, R38 ;  /* 0x0000000f2f2d6224 */ /* 0x010fe200078e0226 */
[----:B------:R-:W-:Y:S02]  /*0bb0*/  @P6 MOV R22, R40 ;  /* 0x0000002800166202 */ /* 0x000fe40000000f00 */
[----:B------:R-:W-:-:S04]  /*0bc0*/  @P6 MOV R23, R43 ;  /* 0x0000002b00176202 */ /* 0x000fc80000000f00 */
[----:B------:R0:W4:Y:S01]  /*0bd0*/  @P0 LDG.E R35, desc[UR8][R20.64] ;  /* 0x0000000814230981 */ /* 0x000122000c1e1900 */
[----:B-1----:R-:W-:Y:S02]  /*0be0*/  @!P5 IMAD R36, R29, R16, RZ ;  /* 0x000000101d24d224 */ /* 0x002fe400078e02ff */
[----:B------:R-:W-:Y:S01]  /*0bf0*/  @P6 IMAD.WIDE.U32 R14, R47, R14, R22 ;  /* 0x0000000e2f0e6225 */ /* 0x000fe200078e0016 */
[----:B0-----:R-:W-:Y:S02]  /*0c00*/  @!P5 MOV R20, R40 ;  /* 0x000000280014d202 */ /* 0x001fe40000000f00 */
[----:B------:R-:W-:Y:S01]  /*0c10*/  @!P5 MOV R21, R43 ;  /* 0x0000002b0015d202 */ /* 0x000fe20000000f00 */
[----:B------:R-:W-:Y:S01]  /*0c20*/  @!P5 IMAD R37, R8, R17, R36 ;  /* 0x000000110825d224 */ /* 0x000fe200078e0224 */
[----:B------:R-:W-:Y:S01]  /*0c30*/  HFMA2.MMA R36, -RZ, RZ, 0, 0 ;  /* 0x00000000ff247435 */ /* 0x000fe200000001ff */
[----:B------:R-:W-:Y:S02]  /*0c40*/  @P6 IADD3 R15, R15, R45, RZ ;  /* 0x0000002d0f0f6210 */ /* 0x000fe40007ffe0ff */
[----:B------:R-:W-:Y:S01]  /*0c50*/  @P6 LEA R18, P0, R14, R18, 0x1 ;  /* 0x000000120e126211 */ /* 0x000fe200078008ff */
[----:B------:R-:W-:-:S03]  /*0c60*/  @!P5 IMAD.WIDE.U32 R16, R8, R16, R20 ;  /* 0x000000100810d225 */ /* 0x000fc600078e0014 */
[----:B------:R-:W-:Y:S02]  /*0c70*/  @P6 LEA.HI.X R19, R14, R19, R15, 0x1, P0 ;  /* 0x000000130e136211 */ /* 0x000fe400000f0c0f */
[----:B------:R-:W-:Y:S02]  /*0c80*/  @!P5 IADD3 R14, R17, R37, RZ ;  /* 0x00000025110ed210 */ /* 0x000fe40007ffe0ff */
[C---:B------:R-:W-:Y:S01]  /*0c90*/  @!P5 LEA R12, P0, R16.reuse, R12, 0x1 ;  /* 0x0000000c100cd211 */ /* 0x040fe200078008ff */
[----:B------:R2:W4:Y:S01]  /*0ca0*/  @P6 LDG.E R36, desc[UR8][R18.64] ;  /* 0x0000000812246981 */ /* 0x000522000c1e1900 */
[----:B------:R-:W-:Y:S02]  /*0cb0*/  MOV R37, RZ ;  /* 0x000000ff00257202 */ /* 0x000fe40000000f00 */
[----:B------:R-:W-:-:S05]  /*0cc0*/  @!P5 LEA.HI.X R13, R16, R13, R14, 0x1, P0 ;  /* 0x0000000d100dd211 */ /* 0x000fca00000f0c0e */
[----:B------:R0:W4:Y:S01]  /*0cd0*/  @!P5 LDG.E R37, desc[UR8][R12.64] ;  /* 0x000000080c25d981 */ /* 0x000122000c1e1900 */
[C---:B------:R-:W-:Y:S02]  /*0ce0*/  ISETP.GT.AND P0, PT, R3.reuse, 0x1e, PT ;  /* 0x0000001e0300780c */ /* 0x040fe40003f04270 */
[----:B------:R-:W-:Y:S01]  /*0cf0*/  ISETP.NE.AND P5, PT, R3, RZ, PT ;  /* 0x000000ff0300720c */ /* 0x000fe20003fa5270 */
[----:B------:R-:W1:Y:S01]  /*0d00*/  LDC R38, c[0x0][0xc] ;  /* 0x00000300ff267b82 */ /* 0x000e620000000800 */
[----:B------:R-:W-:Y:S01]  /*0d10*/  BSSY B0, `(.L_x_2620) ;  /* 0x000006a000007945 */ /* 0x000fe20003800000 */
[----:B---3--:R-:W-:Y:S02]  /*0d20*/  HADD2.F32 R15, -RZ, R30.H1_H1 ;  /* 0x3000001eff0f7230 */ /* 0x008fe40000004100 */
[--C-:B-----5:R-:W-:Y:S02]  /*0d30*/  HADD2.F32 R17, -RZ, R28.reuse.H1_H1 ;  /* 0x3000001cff117230 */ /* 0x120fe40000004100 */
[----:B------:R-:W-:-:S02]  /*0d40*/  HADD2.F32 R16, -RZ, R28.H0_H0 ;  /* 0x2000001cff107230 */ /* 0x000fc40000004100 */
[----:B------:R-:W-:Y:S02]  /*0d50*/  HADD2.F32 R14, -RZ, R30.H0_H0 ;  /* 0x2000001eff0e7230 */ /* 0x000fe40000004100 */
[----:B------:R-:W-:Y:S01]  /*0d60*/  FMUL.FTZ R21, R17, R17 ;  /* 0x0000001111157220 */ /* 0x000fe20000410000 */
[----:B------:R-:W-:Y:S01]  /*0d70*/  FADD.FTZ R20, R16, R17 ;  /* 0x0000001110147221 */ /* 0x000fe20000010000 */
[----:B------:R-:W-:Y:S01]  /*0d80*/  FMUL.FTZ R17, R15, R15 ;  /* 0x0000000f0f117220 */ /* 0x000fe20000410000 */
[--C-:B--2---:R-:W-:Y:S02]  /*0d90*/  HADD2.F32 R19, -RZ, R31.reuse.H1_H1 ;  /* 0x3000001fff137230 */ /* 0x104fe40000004100 */
[C---:B------:R-:W-:Y:S01]  /*0da0*/  FADD.FTZ R15, R14.reuse, R15 ;  /* 0x0000000f0e0f7221 */ /* 0x040fe20000010000 */
[----:B------:R-:W-:Y:S01]  /*0db0*/  FFMA.FTZ R17, R14, R14, R17 ;  /* 0x0000000e0e117223 */ /* 0x000fe20000010011 */
[----:B------:R-:W-:Y:S01]  /*0dc0*/  FFMA.FTZ R16, R16, R16, R21 ;  /* 0x0000001010107223 */ /* 0x000fe20000010015 */
[----:B------:R-:W-:-:S02]  /*0dd0*/  HADD2.F32 R18, -RZ, R31.H0_H0 ;  /* 0x2000001fff127230 */ /* 0x000fc40000004100 */
[----:B0-----:R-:W-:Y:S01]  /*0de0*/  FMUL.FTZ R13, R19, R19 ;  /* 0x00000013130d7220 */ /* 0x001fe20000410000 */
[--C-:B------:R-:W-:Y:S02]  /*0df0*/  HADD2.F32 R21, -RZ, R34.reuse.H1_H1 ;  /* 0x30000022ff157230 */ /* 0x100fe40000004100 */
        /* <DEDUP_REMOVED lines=15> */
[--C-:B----4-:R-:W-:Y:S02]  /*0ef0*/  HADD2.F32 R19, -RZ, R35.reuse.H1_H1 ;  /* 0x30000023ff137230 */ /* 0x110fe40000004100 */
[----:B------:R-:W-:Y:S01]  /*0f00*/  FADD.FTZ R13, R13, R14 ;  /* 0x0000000e0d0d7221 */ /* 0x000fe20000010000 */
[----:B------:R-:W-:Y:S02]  /*0f10*/  HADD2.F32 R14, -RZ, R35.H0_H0 ;  /* 0x20000023ff0e7230 */ /* 0x000fe40000004100 */
[----:B------:R-:W-:Y:S01]  /*0f20*/  FADD.FTZ R12, R12, R21 ;  /* 0x000000150c0c7221 */ /* 0x000fe20000010000 */
[C---:B------:R-:W-:Y:S01]  /*0f30*/  FADD.FTZ R17, R15.reuse, R18 ;  /* 0x000000120f117221 */ /* 0x040fe20000010000 */
[----:B------:R-:W-:Y:S01]  /*0f40*/  FFMA.FTZ R16, R15, R15, R16 ;  /* 0x0000000f0f107223 */ /* 0x000fe20000010010 */
[----:B------:R-:W-:Y:S01]  /*0f50*/  FMUL.FTZ R15, R19, R19 ;  /* 0x00000013130f7220 */ /* 0x000fe20000410000 */
[----:B------:R-:W-:Y:S01]  /*0f60*/  FADD.FTZ R19, R14, R19 ;  /* 0x000000130e137221 */ /* 0x000fe20000010000 */
[----:B------:R-:W-:Y:S01]  /*0f70*/  FADD.FTZ R12, R12, R17 ;  /* 0x000000110c0c7221 */ /* 0x000fe20000010000 */
[----:B------:R-:W-:Y:S01]  /*0f80*/  FADD.FTZ R13, R13, R16 ;  /* 0x000000100d0d7221 */ /* 0x000fe20000010000 */
[----:B------:R-:W-:-:S02]  /*0f90*/  FFMA.FTZ R14, R14, R14, R15 ;  /* 0x0000000e0e0e7223 */ /* 0x000fc4000001000f */
[----:B------:R-:W-:Y:S01]  /*0fa0*/  FADD.FTZ R12, R12, R19 ;  /* 0x000000130c0c7221 */ /* 0x000fe20000010000 */
[--C-:B------:R-:W-:Y:S02]  /*0fb0*/  HADD2.F32 R18, -RZ, R36.reuse.H1_H1 ;  /* 0x30000024ff127230 */ /* 0x100fe40000004100 */
[----:B------:R-:W-:Y:S02]  /*0fc0*/  HADD2.F32 R15, -RZ, R36.H0_H0 ;  /* 0x20000024ff0f7230 */ /* 0x000fe40000004100 */
[----:B------:R-:W-:Y:S01]  /*0fd0*/  FADD.FTZ R13, R13, R14 ;  /* 0x0000000e0d0d7221 */ /* 0x000fe20000010000 */
[----:B------:R-:W-:Y:S01]  /*0fe0*/  FMUL.FTZ R16, R18, R18 ;  /* 0x0000001212107220 */ /* 0x000fe20000410000 */
[--C-:B------:R-:W-:Y:S02]  /*0ff0*/  HADD2.F32 R19, -RZ, R37.reuse.H1_H1 ;  /* 0x30000025ff137230 */ /* 0x100fe40000004100 */
[----:B------:R-:W-:Y:S01]  /*1000*/  FADD.FTZ R17, R15, R18 ;  /* 0x000000120f117221 */ /* 0x000fe20000010000 */
[----:B------:R-:W-:-:S02]  /*1010*/  HADD2.F32 R14, -RZ, R37.H0_H0 ;  /* 0x20000025ff0e7230 */ /* 0x000fc40000004100 */
[----:B------:R-:W-:Y:S01]  /*1020*/  FFMA.FTZ R16, R15, R15, R16 ;  /* 0x0000000f0f107223 */ /* 0x000fe20000010010 */
[----:B------:R-:W-:Y:S01]  /*1030*/  FMUL.FTZ R15, R19, R19 ;  /* 0x00000013130f7220 */ /* 0x000fe20000410000 */
[----:B------:R-:W-:Y:S01]  /*1040*/  FADD.FTZ R12, R12, R17 ;  /* 0x000000110c0c7221 */ /* 0x000fe20000010000 */
[C---:B------:R-:W-:Y:S01]  /*1050*/  FADD.FTZ R19, R14.reuse, R19 ;  /* 0x000000130e137221 */ /* 0x040fe20000010000 */
[----:B------:R-:W-:Y:S01]  /*1060*/  FADD.FTZ R13, R13, R16 ;  /* 0x000000100d0d7221 */ /* 0x000fe20000010000 */
[----:B------:R-:W-:Y:S02]  /*1070*/  FFMA.FTZ R14, R14, R14, R15 ;  /* 0x0000000e0e0e7223 */ /* 0x000fe4000001000f */
        /* <DEDUP_REMOVED lines=51> */
.L_x_2621:
[----:B------:R-:W-:Y:S05]  /*13b0*/  BSYNC B0 ;  /* 0x0000000000007941 */ /* 0x000fea0003800000 */
.L_x_2620:
        /* <DEDUP_REMOVED lines=29> */
.L_x_2624:
[----:B0-----:R-:W2:Y:S04]  /*1590*/  LDG.E.STRONG.GPU R14, desc[UR8][R12.64] ;  /* 0x000000080c0e7981 */ /* 0x001ea8000c1ef900 */
[----:B--2---:R-:W-:Y:S01]  /*15a0*/  CCTL.IVALL ;  /* 0x00000000ff00798f */ /* 0x004fe20002000000 */
[----:B------:R-:W-:Y:S05]  /*15b0*/  YIELD ;  /* 0x0000000000007946 */ /* 0x000fea0003800000 */
[----:B------:R-:W-:-:S13]  /*15c0*/  ISETP.NE.AND P0, PT, R14, R17, PT ;  /* 0x000000110e00720c */ /* 0x000fda0003f05270 */
[----:B------:R-:W-:Y:S05]  /*15d0*/  @P0 BRA `(.L_x_2624) ;  /* 0xfffffffc00ec0947 */ /* 0x000fea000383ffff */
.L_x_2623:
        /* <DEDUP_REMOVED lines=17> */
.L_x_2628:
        /* <DEDUP_REMOVED lines=115> */
.L_x_2627:
        /* <DEDUP_REMOVED lines=61> */
.L_x_2629:
[----:B------:R-:W-:-:S13]  /*21f0*/  ISETP.NE.OR P0, PT, R16, RZ, P0 ;  /* 0x000000ff1000720c */ /* 0x000fda0000705670 */
[----:B------:R-:W-:Y:S05]  /*2200*/  @!P0 BRA `(.L_x_2625) ;  /* 0x00000000007c8947 */ /* 0x000fea0003800000 */
.L_x_2626:
        /* <DEDUP_REMOVED lines=31> */
.L_x_2625:
        /* <DEDUP_REMOVED lines=11> */
.L_x_2631:
[----:B------:R-:W-:Y:S05]  /*24b0*/  BSYNC B0 ;  /* 0x0000000000007941 */ /* 0x000fea0003800000 */
.L_x_2630:
        /* <DEDUP_REMOVED lines=16> */
.L_x_2622:
[----:B------:R-:W-:Y:S01]  /*25c0*/  ULDC.64 UR6, c[0x0][0x218] ;  /* 0x0000860000067ab9 */ /* 0x000fe20000000a00 */
[----:B------:R-:W-:Y:S01]  /*25d0*/  LOP3.LUT P0, RZ, R0, UR10, RZ, 0xfc, !PT ;  /* 0x0000000a00ff7c12 */ /* 0x000fe2000f80fcff */
[----:B------:R-:W1:Y:S01]  /*25e0*/  LDC.64 R16, c[0x0][0x228] ;  /* 0x00008a00ff107b82 */ /* 0x000e620000000a00 */
[----:B------:R-:W-:Y:S01]  /*25f0*/  ISETP.EQ.U32.AND P6, PT, RZ, UR6, PT ;  /* 0x00000006ff007c0c */ /* 0x000fe2000bfc2070 */
[----:B------:R-:W-:Y:S01]  /*2600*/  UMOV UR6, 0x400 ;  /* 0x0000040000067882 */ /* 0x000fe20000000000 */
[----:B------:R-:W-:Y:S02]  /*2610*/  MOV R19, UR11 ;  /* 0x0000000b00137c02 */ /* 0x000fe40008000f00 */
[----:B------:R-:W-:Y:S02]  /*2620*/  ISETP.EQ.OR.EX P0, PT, RZ, UR7, P0, P6 ;  /* 0x00000007ff007c0c */ /* 0x000fe40008702760 */
[----:B0-----:R-:W-:Y:S01]  /*2630*/  IADD3 R21, R39, R26, RZ ;  /* 0x0000001a27157210 */ /* 0x001fe20007ffe0ff */
[----:B------:R-:W0:Y:S08]  /*2640*/  S2UR UR7, SR_CgaCtaId ;  /* 0x00000000000779c3 */ /* 0x000e300000008800 */
[----:B------:R-:W2:Y:S08]  /*2650*/  LDC.64 R14, c[0x0][0x230] ;  /* 0x00008c00ff0e7b82 */ /* 0x000eb00000000a00 */
[----:B------:R-:W3:Y:S01]  /*2660*/  @!P0 LDC.64 R12, c[0x0][0x218] ;  /* 0x00008600ff0c8b82 */ /* 0x000ee20000000a00 */
[----:B-1----:R-:W-:Y:S01]  /*2670*/  IMAD.WIDE R16, R21, 0x2, R16 ;  /* 0x0000000215107825 */ /* 0x002fe200078e0210 */
[----:B0-----:R-:W-:-:S06]  /*2680*/  ULEA UR6, UR7, UR6, 0x18 ;  /* 0x0000000607067291 */ /* 0x001fcc000f8ec03f */
[----:B------:R-:W0:Y:S01]  /*2690*/  LDC R23, c[0x0][0x294] ;  /* 0x0000a500ff177b82 */ /* 0x000e220000000800 */
[----:B------:R-:W-:Y:S01]  /*26a0*/  ULDC UR7, c[0x0][0x2a4] ;  /* 0x0000a90000077ab9 */ /* 0x000fe20000000800 */
[----:B--2---:R-:W-:Y:S01]  /*26b0*/  IMAD.WIDE R14, R21, 0x2, R14 ;  /* 0x00000002150e7825 */ /* 0x004fe200078e020e */
[----:B------:R-:W-:Y:S03]  /*26c0*/  @!P5 STS.64 [UR6+0x48], R32 ;  /* 0x00004820ff00d988 */ /* 0x000fe60008000a06 */
        /* <DEDUP_REMOVED lines=8> */
[----:B------:R5:W4:Y:S01]  /*2750*/  LDG.E.U16 R44, desc[UR8][R14.64+0x2] ;  /* 0x000002080e2c7981 */ /* 0x000b22000c1e1500 */
[----:B-1----:R-:W-:Y:S01]  /*2760*/  IMAD.WIDE.U32 R12, R0, 0x24924925, RZ ;  /* 0x24924925000c7825 */ /* 0x002fe200078e00ff */
[----:B------:R-:W-:-:S02]  /*2770*/  ISETP.NE.AND P6, PT, RZ, UR13, PT ;  /* 0x0000000dff007c0c */ /* 0x000fc4000bfc5270 */
[----:B------:R-:W1:Y:S01]  /*2780*/  LDS.64 R20, [UR6+0x48] ;  /* 0x00004806ff147984 */ /* 0x000e620008000a00 */
[--C-:B------:R-:W-:Y:S02]  /*2790*/  HADD2.F32 R33, -RZ, R28.reuse.H0_H0 ;  /* 0x2000001cff217230 */ /* 0x100fe40000004100 */
[----:B------:R-:W-:Y:S02]  /*27a0*/  HADD2.F32 R45, -RZ, R28.H1_H1 ;  /* 0x3000001cff2d7230 */ /* 0x000fe40000004100 */
[----:B-----5:R-:W-:Y:S02]  /*27b0*/  HADD2.F32 R15, -RZ, R30.H1_H1 ;  /* 0x3000001eff0f7230 */ /* 0x020fe40000004100 */
[----:B-1----:R-:W-:-:S04]  /*27c0*/  FMUL.FTZ R20, R20, UR7 ;  /* 0x0000000714147c20 */ /* 0x002fc80008410000 */
[----:B------:R-:W-:-:S04]  /*27d0*/  FMUL.FTZ R46, R20, R20 ;  /* 0x00000014142e7220 */ /* 0x000fc80000410000 */
[----:B------:R-:W-:-:S05]  /*27e0*/  FFMA.FTZ R21, R21, UR7, -R46 ;  /* 0x0000000715157c23 */ /* 0x000fca000801082e */
[----:B------:R-:W-:-:S13]  /*27f0*/  FSETP.GTU.FTZ.AND P0, PT, R21, RZ, PT ;  /* 0x000000ff1500720b */ /* 0x000fda0003f1c000 */
[----:B------:R-:W-:Y:S01]  /*2800*/  VOTEU.ANY UP0, P0 ;  /* 0x00000000003f7886 */ /* 0x000fe20000000100 */
[----:B------:R-:W-:-:S04]  /*2810*/  PLOP3.LUT P0, PT, PT, PT, UP0, 0x80, 0x0 ;  /* 0x000000000000781c */ /* 0x000fc80003f0f008 */
[----:B------:R-:W-:-:S09]  /*2820*/  @UP0 ULDC UR6, c[0x0][0x238] ;  /* 0x00008e0000060ab9 */ /* 0x000fd20000000800 */
[----:B------:R-:W-:Y:S01]  /*2830*/  @P0 FADD.FTZ R16, R21, UR6 ;  /* 0x0000000615100e21 */ /* 0x000fe20008010000 */
[----:B------:R-:W-:Y:S01]  /*2840*/  IADD3 R21, -R13, R0, RZ ;  /* 0x000000000d157210 */ /* 0x000fe20007ffe1ff */
[----:B------:R-:W-:-:S03]  /*2850*/  UMOV UR6, 0x3f800000 ;  /* 0x3f80000000067882 */ /* 0x000fc60000000000 */
[----:B------:R-:W-:Y:S01]  /*2860*/  LEA.HI R21, R21, R13, RZ, 0x1f ;  /* 0x0000000d15157211 */ /* 0x000fe200078ff8ff */
[----:B------:R-:W1:Y:S01]  /*2870*/  @P0 MUFU.RSQ R16, R16 ;  /* 0x0000001000100308 */ /* 0x000e620000001400 */
[----:B------:R-:W-:-:S05]  /*2880*/  HADD2.F32 R13, -RZ, R30.H0_H0 ;  /* 0x2000001eff0d7230 */ /* 0x000fca0000004100 */
[--C-:B------:R-:W-:Y:S01]  /*2890*/  FADD.FTZ R12, R13, -R20.reuse ;  /* 0x800000140d0c7221 */ /* 0x100fe20000010000 */
[----:B------:R-:W-:Y:S01]  /*28a0*/  FADD.FTZ R13, R15, -R20 ;  /* 0x800000140f0d7221 */ /* 0x000fe20000010000 */
[----:B-1----:R-:W-:-:S13]  /*28b0*/  @P0 R2UR UR7, R16 ;  /* 0x00000000100702ca */ /* 0x002fda00000e0000 */
[----:B------:R-:W-:Y:S02]  /*28c0*/  @UP0 UMOV UR6, UR7 ;  /* 0x0000000700060c82 */ /* 0x000fe40008000000 */
[----:B------:R-:W-:Y:S01]  /*28d0*/  FMUL.FTZ R12, R12, UR6 ;  /* 0x000000060c0c7c20 */ /* 0x000fe20008410000 */
[----:B------:R-:W-:Y:S01]  /*28e0*/  FMUL.FTZ R13, R13, UR6 ;  /* 0x000000060d0d7c20 */ /* 0x000fe20008410000 */
[----:B--2---:R-:W-:Y:S01]  /*28f0*/  SHF.L.U32 R16, R22, 0x10, RZ ;  /* 0x0000001016107819 */ /* 0x004fe200000006ff */
[--C-:B------:R-:W-:Y:S01]  /*2900*/  FADD.FTZ R22, R45, -R20.reuse ;  /* 0x800000142d167221 */ /* 0x100fe20000010000 */
[----:B---3--:R-:W-:Y:S01]  /*2910*/  SHF.L.U32 R17, R26, 0x10, RZ ;  /* 0x000000101a117819 */ /* 0x008fe200000006ff */
[----:B------:R-:W-:Y:S01]  /*2920*/  FADD.FTZ R26, R33, -R20 ;  /* 0x80000014211a7221 */ /* 0x000fe20000010000 */
[----:B----4-:R-:W-:Y:S02]  /*2930*/  SHF.L.U32 R19, R38, 0x10, RZ ;  /* 0x0000001026137819 */ /* 0x010fe400000006ff */
[----:B------:R-:W-:-:S03]  /*2940*/  SHF.L.U32 R18, R44, 0x10, RZ ;  /* 0x000000102c127819 */ /* 0x000fc600000006ff */
[----:B------:R-:W-:Y:S02]  /*2950*/  FFMA.FTZ R28, R16, R12, R19 ;  /* 0x0000000c101c7223 */ /* 0x000fe40000010013 */
        /* <DEDUP_REMOVED lines=12> */
.L_x_2632:
        /* <DEDUP_REMOVED lines=14> */
.L_x_2634:
[----:B------:R-:W-:Y:S05]  /*2b00*/  BSYNC B0 ;  /* 0x0000000000007941 */ /* 0x000fea0003800000 */
.L_x_2633:
[----:B------:R-:W-:Y:S01]  /*2b10*/  FMUL.FTZ R26, R26, UR6 ;  /* 0x000000061a1a7c20 */ /* 0x000fe20008410000 */
[----:B------:R-:W-:Y:S01]  /*2b20*/  FMUL.FTZ R22, R22, UR6 ;  /* 0x0000000616167c20 */ /* 0x000fe20008410000 */
[--C-:B0-----:R-:W-:Y:S02]  /*2b30*/  HADD2.F32 R33, -RZ, R31.reuse.H0_H0 ;  /* 0x2000001fff217230 */ /* 0x101fe40000004100 */
[----:B------:R-:W-:Y:S02]  /*2b40*/  HADD2.F32 R31, -RZ, R31.H1_H1 ;  /* 0x3000001fff1f7230 */ /* 0x000fe40000004100 */
        /* <DEDUP_REMOVED lines=13> */
.L_x_2635:
        /* <DEDUP_REMOVED lines=14> */
.L_x_2637:
[----:B------:R-:W-:Y:S05]  /*2d00*/  BSYNC B0 ;  /* 0x0000000000007941 */ /* 0x000fea0003800000 */
.L_x_2636:
[--C-:B------:R-:W-:Y:S01]  /*2d10*/  FADD.FTZ R33, R33, -R20.reuse ;  /* 0x8000001421217221 */ /* 0x100fe20000010000 */
[----:B------:R-:W-:Y:S01]  /*2d20*/  FADD.FTZ R31, R31, -R20 ;  /* 0x800000141f1f7221 */ /* 0x000fe20000010000 */
[----:B------:R-:W-:Y:S01]  /*2d30*/  SHF.R.U32.HI R12, RZ, 0x2, R21 ;  /* 0x00000002ff0c7819 */ /* 0x000fe20000011615 */
[--C-:B------:R-:W-:Y:S02]  /*2d40*/  HADD2.F32 R13, -RZ, R34.reuse.H0_H0 ;  /* 0x20000022ff0d7230 */ /* 0x100fe40000004100 */
[----:B------:R-:W-:Y:S01]  /*2d50*/  FMUL.FTZ R33, R33, UR6 ;  /* 0x0000000621217c20 */ /* 0x000fe20008410000 */
[----:B0-----:R-:W-:Y:S02]  /*2d60*/  HADD2.F32 R15, -RZ, R34.H1_H1 ;  /* 0x30000022ff0f7230 */ /* 0x001fe40000004100 */
[----:B------:R-:W-:Y:S01]  /*2d70*/  FMUL.FTZ R31, R31, UR6 ;  /* 0x000000061f1f7c20 */ /* 0x000fe20008410000 */
[----:B------:R-:W-:Y:S02]  /*2d80*/  IMAD R23, R23, UR10, R12 ;  /* 0x0000000a17177c24 */ /* 0x000fe4000f8e020c */
[--C-:B------:R-:W-:Y:S01]  /*2d90*/  FADD.FTZ R24, R13, -R20.reuse ;  /* 0x800000140d187221 */ /* 0x100fe20000010000 */
        /* <DEDUP_REMOVED lines=14> */
.L_x_2638:
        /* <DEDUP_REMOVED lines=14> */
.L_x_2640:
[----:B------:R-:W-:Y:S05]  /*2f60*/  BSYNC B0 ;  /* 0x0000000000007941 */ /* 0x000fea0003800000 */
.L_x_2639:
[----:B------:R-:W-:Y:S01]  /*2f70*/  FMUL.FTZ R24, R24, UR6 ;  /* 0x0000000618187c20 */ /* 0x000fe20008410000 */
[----:B------:R-:W-:Y:S01]  /*2f80*/  FMUL.FTZ R26, R26, UR6 ;  /* 0x000000061a1a7c20 */ /* 0x000fe20008410000 */
[----:B0-----:R-:W-:Y:S01]  /*2f90*/  HADD2.F32 R33, -RZ, R27.H0_H0 ;  /* 0x2000001bff217230 */ /* 0x001fe20000004100 */
[----:B------:R-:W-:Y:S01]  /*2fa0*/  IADD3 R21, R23, 0x80, RZ ;  /* 0x0000008017157810 */ /* 0x000fe20007ffe0ff */
        /* <DEDUP_REMOVED lines=13> */
.L_x_2641:
        /* <DEDUP_REMOVED lines=14> */
.L_x_2643:
[----:B------:R-:W-:Y:S05]  /*3160*/  BSYNC B0 ;  /* 0x0000000000007941 */ /* 0x000fea0003800000 */
.L_x_2642:
[----:B------:R-:W-:Y:S01]  /*3170*/  HADD2.F32 R27, -RZ, R27.H1_H1 ;  /* 0x3000001bff1b7230 */ /* 0x000fe20000004100 */
[----:B0-----:R-:W-:Y:S01]  /*3180*/  IADD3 R31, R23, 0xa0, RZ ;  /* 0x000000a0171f7810 */ /* 0x001fe20007ffe0ff */
[----:B------:R-:W-:Y:S01]  /*3190*/  ULDC.64 UR14, c[0x0][0x278] ;  /* 0x00009e00000e7ab9 */ /* 0x000fe20000000a00 */
[----:B------:R-:W-:Y:S01]  /*31a0*/  SHF.R.S32.HI R30, RZ, 0x1f, R21 ;  /* 0x0000001fff1e7819 */ /* 0x000fe20000011415 */
[--C-:B------:R-:W-:Y:S01]  /*31b0*/  FADD.FTZ R33, R33, -R20.reuse ;  /* 0x8000001421217221 */ /* 0x100fe20000010000 */
[----:B------:R-:W-:Y:S01]  /*31c0*/  ISETP.GE.U32.AND P5, PT, R21, UR14, PT ;  /* 0x0000000e15007c0c */ /* 0x000fe2000bfa6070 */
[--C-:B------:R-:W-:Y:S01]  /*31d0*/  FADD.FTZ R12, R27, -R20.reuse ;  /* 0x800000141b0c7221 */ /* 0x100fe20000010000 */
        /* <DEDUP_REMOVED lines=25> */
.L_x_2644:
        /* <DEDUP_REMOVED lines=14> */
.L_x_2646:
[----:B------:R-:W-:Y:S05]  /*3450*/  BSYNC B0 ;  /* 0x0000000000007941 */ /* 0x000fea0003800000 */
.L_x_2645:
[----:B------:R-:W-:Y:S01]  /*3460*/  FMUL.FTZ R26, R26, UR6 ;  /* 0x000000061a1a7c20 */ /* 0x000fe20008410000 */
[----:B------:R-:W-:Y:S01]  /*3470*/  FMUL.FTZ R24, R24, UR6 ;  /* 0x0000000618187c20 */ /* 0x000fe20008410000 */
[----:B------:R-:W-:Y:S01]  /*3480*/  HADD2.F32 R27, -RZ, R36.H0_H0 ;  /* 0x20000024ff1b7230 */ /* 0x000fe20000004100 */
        /* <DEDUP_REMOVED lines=14> */
.L_x_2647:
        /* <DEDUP_REMOVED lines=14> */
.L_x_2649:
[----:B------:R-:W-:Y:S05]  /*3650*/  BSYNC B0 ;  /* 0x0000000000007941 */ /* 0x000fea0003800000 */
.L_x_2648:
[----:B------:R-:W-:Y:S02]  /*3660*/  HADD2.F32 R13, -RZ, R36.H1_H1 ;  /* 0x30000024ff0d7230 */ /* 0x000fe40000004100 */
[--C-:B------:R-:W-:Y:S01]  /*3670*/  FADD.FTZ R27, R27, -R20.reuse ;  /* 0x800000141b1b7221 */ /* 0x100fe20000010000 */
[--C-:B0-----:R-:W-:Y:S01]  /*3680*/  HADD2.F32 R15, -RZ, R37.reuse.H0_H0 ;  /* 0x20000025ff0f7230 */ /* 0x101fe20000004100 */
        /* <DEDUP_REMOVED lines=8> */
[----:B------:R-:W-:Y:S01]  /*3710*/  ISETP.GE.AND.EX P5, PT, R29, UR15, PT, P5 ;  /* 0x0000000f1d007c0c */ /* 0x000fe2000bfa6350 */
[----:B------:R-:W-:Y:S01]  /*3720*/  FMUL.FTZ R14, R13, UR6 ;  /* 0x000000060d0e7c20 */ /* 0x000fe20008410000 */
[----:B------:R-:W-:Y:S01]  /*3730*/  ISETP.GE.AND.EX P0, PT, R22, UR15, PT, P0 ;  /* 0x0000000f16007c0c */ /* 0x000fe2000bf06300 */
[----:B------:R-:W-:Y:S01]  /*3740*/  FMUL.FTZ R20, R20, UR6 ;  /* 0x0000000614147c20 */ /* 0x000fe20008410000 */
[----:B------:R-:W-:Y:S01]  /*3750*/  FMUL.FTZ R15, R12, UR6 ;  /* 0x000000060c0f7c20 */ /* 0x000fe20008410000 */
[--C-:B------:R-:W-:Y:S01]  /*3760*/  FFMA.FTZ R27, R16, R27, R19.reuse ;  /* 0x0000001b101b7223 */ /* 0x100fe20000010013 */
[----:B------:R-:W-:Y:S01]  /*3770*/  ISETP.GT.U32.OR P5, PT, R0, 0xdf, P5 ;  /* 0x000000df0000780c */ /* 0x000fe20002fa4470 */
[----:B------:R-:W-:Y:S01]  /*3780*/  FFMA.FTZ R16, R16, R14, R19 ;  /* 0x0000000e10107223 */ /* 0x000fe20000010013 */
[----:B------:R-:W-:Y:S01]  /*3790*/  ISETP.LT.U32.AND P0, PT, R0, 0xe0, !P0 ;  /* 0x000000e00000780c */ /* 0x000fe20004701070 */
[C-C-:B------:R-:W-:Y:S01]  /*37a0*/  FFMA.FTZ R13, R17.reuse, R20, R18.reuse ;  /* 0x00000014110d7223 */ /* 0x140fe20000010012 */
[----:B------:R-:W-:Y:S01]  /*37b0*/  FFMA.FTZ R12, R17, R15, R18 ;  /* 0x0000000f110c7223 */ /* 0x000fe20000010012 */
[----:B------:R-:W-:Y:S10]  /*37c0*/  @!P6 BRA `(.L_x_2650) ;  /* 0x000000000028e947 */ /* 0x000ff40003800000 */
        /* <DEDUP_REMOVED lines=10> */
.L_x_2650:
        /* <DEDUP_REMOVED lines=14> */
.L_x_2652:
[----:B------:R-:W-:Y:S05]  /*3950*/  BSYNC B0 ;  /* 0x0000000000007941 */ /* 0x000fea0003800000 */
.L_x_2651:
        /* <DEDUP_REMOVED lines=11> */
.L_x_2653:
        /* <DEDUP_REMOVED lines=13> */
.L_x_2655:
[----:B------:R-:W-:Y:S05]  /*3ae0*/  BSYNC B0 ;  /* 0x0000000000007941 */ /* 0x000fea0003800000 */
.L_x_2654:
[----:B------:R-:W-:Y:S02]  /*3af0*/  UIADD3 UR11, UR12, UR11, URZ ;  /* 0x0000000b0c0b7290 */ /* 0x000fe4000fffe03f */
[----:B------:R-:W-:Y:S02]  /*3b00*/  UIADD3 UR4, UR4, 0x1, URZ ;  /* 0x0000000104047890 */ /* 0x000fe4000fffe03f */
[----:B------:R-:W-:-:S06]  /*3b10*/  UISETP.GE.AND UP0, UPT, UR11, UR5, UPT ;  /* 0x000000050b00728c */ /* 0x000fcc000bf06270 */
[----:B------:R-:W-:-:S13]  /*3b20*/  PLOP3.LUT P0, PT, PT, PT, UP0, 0x80, 0x0 ;  /* 0x000000000000781c */ /* 0x000fda0003f0f008 */
[----:B------:R-:W-:Y:S05]  /*3b30*/  @!P0 BRA `(.L_x_2656) ;  /* 0xffffffc400f48947 */ /* 0x000fea000383ffff */
[----:B------:R-:W-:Y:S05]  /*3b40*/  EXIT ;  /* 0x000000000000794d */ /* 0x000fea0003800000 */
.L_x_2657:
        /* <DEDUP_REMOVED lines=11> */
.L_x_3332:


//--------------------- .text._Z35group_norm_nhwc_fwd_one_pass_kernelI11Fp16IOBf16WLi512ELi14ELi224EEv26Group_norm_nhwc_fwd_params --------------------------
	.section	.text._Z35group_norm_nhwc_fwd_one_pass_kernelI11Fp16IOBf16WLi512ELi14ELi224EEv26Group_norm_nhwc_fwd_params,"ax",@progbits
	.align	128
        .global         _Z35group_norm_nhwc_fwd_one_pass_kernelI11Fp16IOBf16WLi512ELi14ELi224EEv26Group_norm_nhwc_fwd_params
        .type           _Z35group_norm_nhwc_fwd_one_pass_kernelI11Fp16IOBf16WLi512ELi14ELi224EEv26Group_norm_nhwc_fwd_params,@function
        .size           _Z35group_norm_nhwc_fwd_one_pass_kernelI11Fp16IOBf16WLi512ELi14ELi224EEv26Group_norm_nhwc_fwd_params,(.L_x_3333 - _Z35group_norm_nhwc_fwd_one_pass_kernelI11Fp16IOBf16WLi512ELi14ELi224EEv26Group_norm_nhwc_fwd_params)
        .other          _Z35group_norm_nhwc_fwd_one_pass_kernelI11Fp16IOBf16WLi512ELi14ELi224EEv26Group_norm_nhwc_fwd_params,@"STO_CUDA_ENTRY STV_DEFAULT"
_Z35group_norm_nhwc_fwd_one_pass_kernelI11Fp16IOBf16WLi512ELi14ELi224EEv26Group_norm_nhwc_fwd_params:
.text._Z35group_norm_nhwc_fwd_one_pass_kernelI11Fp16IOBf16WLi512ELi14ELi224EEv26Group_norm_nhwc_fwd_params:
        /* <DEDUP_REMOVED lines=61> */
.L_x_2715:
[----:B0-----:R-:W0:Y:S01]  /*03d0*/  LDC R23, c[0x0][0x288] ;  /* 0x0000a200ff177b82 */ /* 0x001e220000000800 */
[----:B------:R-:W-:Y:S01]  /*03e0*/  ULDC.64 UR14, c[0x0][0x280] ;  /* 0x0000a000000e7ab9 */ /* 0x000fe20000000a00 */
[----:B------:R-:W-:-:S06]  /*03f0*/  SHF.R.S32.HI R35, RZ, 0x1f, R8 ;  /* 0x0000001fff237819 */ /* 0x000fcc0000011408 */
[----:B-1----:R-:W1:Y:S08]  /*0400*/  @P1 LDC.64 R26, c[0x0][0x270] ;  /* 0x00009c00ff1a1b82 */ /* 0x002e700000000a00 */
[----:B--2---:R-:W2:Y:S01]  /*0410*/  @P0 LDC.64 R36, c[0x0][0x220] ;  /* 0x00008800ff240b82 */ /* 0x004ea20000000a00 */
[----:B0-----:R-:W-:-:S04]  /*0420*/  IABS R19, R23 ;  /* 0x0000001700137213 */ /* 0x001fc80000000000 */
[----:B------:R-:W0:Y:S01]  /*0430*/  I2F.RP R18, R19 ;  /* 0x0000001300127306 */ /* 0x000e220000209400 */
[----:B-1----:R-:W-:-:S04]  /*0440*/  @P1 IMAD R24, R7, R26, RZ ;  /* 0x0000001a07181224 */ /* 0x002fc800078e02ff */
[----:B------:R-:W-:Y:S02]  /*0450*/  @P1 IMAD R43, R45, R27, R24 ;  /* 0x0000001b2d2b1224 */ /* 0x000fe400078e0218 */
[----:B------:R-:W1:Y:S01]  /*0460*/  @P4 LDC.64 R24, c[0x0][0x270] ;  /* 0x00009c00ff184b82 */ /* 0x000e620000000a00 */
[----:B0-----:R-:W0:Y:S02]  /*0470*/  MUFU.RCP R18, R18 ;  /* 0x0000001200127308 */ /* 0x001e240000001000 */
[----:B0--3--:R-:W-:-:S06]  /*0480*/  IADD3 R16, R18, 0xffffffe, RZ ;  /* 0x0ffffffe12107810 */ /* 0x009fcc0007ffe0ff */
        /* <DEDUP_REMOVED lines=420> */
.L_x_2659:
[----:B------:R-:W-:Y:S05]  /*1ed0*/  BSYNC B0 ;  /* 0x0000000000007941 */ /* 0x000fea0003800000 */
.L_x_2658:
        /* <DEDUP_REMOVED lines=30> */
.L_x_2662:
[----:B-1----:R-:W2:Y:S04]  /*20c0*/  LDG.E.STRONG.GPU R19, desc[UR10][R16.64] ;  /* 0x0000000a10137981 */ /* 0x002ea8000c1ef900 */
[----:B--2---:R-:W-:Y:S01]  /*20d0*/  CCTL.IVALL ;  /* 0x00000000ff00798f */ /* 0x004fe20002000000 */
[----:B------:R-:W-:Y:S05]  /*20e0*/  YIELD ;  /* 0x0000000000007946 */ /* 0x000fea0003800000 */
[----:B------:R-:W-:-:S13]  /*20f0*/  ISETP.NE.AND P6, PT, R19, R22, PT ;  /* 0x000000161300720c */ /* 0x000fda0003fc5270 */
[----:B------:R-:W-:Y:S05]  /*2100*/  @P6 BRA `(.L_x_2662) ;  /* 0xfffffffc00ec6947 */ /* 0x000fea000383ffff */
.L_x_2661:
        /* <DEDUP_REMOVED lines=11> */
.L_x_2664:
        /* <DEDUP_REMOVED lines=67> */
.L_x_2663:
        /* <DEDUP_REMOVED lines=22> */
.L_x_2666:
[----:B------:R-:W-:Y:S05]  /*2750*/  BSYNC B0 ;  /* 0x0000000000007941 */ /* 0x000fea0003800000 */
.L_x_2665:
        /* <DEDUP_REMOVED lines=35> */
.L_x_2660:
        /* <DEDUP_REMOVED lines=9> */
[----:B------:R-:W-:-:S02]  /*2a20*/  ISETP.NE.AND P0, PT, R16, RZ, PT ;  /* 0x000000ff1000720c */ /* 0x000fc40003f05270 */
[----:B------:R-:W-:-:S05]  /*2a30*/  IADD3 R25, R47, R50, RZ ;  /* 0x000000322f197210 */ /* 0x000fca0007ffe0ff */
[----:B------:R-:W3:Y:S08]  /*2a40*/  LDC.64 R18, c[0x0][0x230] ;  /* 0x00008c00ff127b82 */ /* 0x000ef00000000a00 */
[----:B------:R-:W4:Y:S01]  /*2a50*/  @!P6 LDC.64 R22, c[0x0][0x218] ;  /* 0x00008600ff16eb82 */ /* 0x000f220000000a00 */
[----:B-1----:R-:W-:-:S03]  /*2a60*/  ULEA UR7, UR8, UR7, 0x18 ;  /* 0x0000000708077291 */ /* 0x002fc6000f8ec03f */
[----:B------:R-:W-:Y:S02]  /*2a70*/  ULDC UR8, c[0x0][0x2a4] ;  /* 0x0000a90000087ab9 */ /* 0x000fe40000000800 */
[----:B------:R-:W-:Y:S01]  /*2a80*/  @!P6 FMUL.FTZ R16, R26, UR8 ;  /* 0x000000081a10ec20 */ /* 0x000fe20008410000 */
[----:B--2---:R-:W-:-:S03]  /*2a90*/  IMAD.WIDE R20, R25, 0x2, R20 ;  /* 0x0000000219147825 */ /* 0x004fc600078e0214 */
[----:B------:R-:W-:Y:S01]  /*2aa0*/  @!P5 STS.64 [UR7+0x48], R26 ;  /* 0x0000481aff00d988 */ /* 0x000fe20008000a07 */
[----:B---3--:R-:W-:-:S04]  /*2ab0*/  IMAD.WIDE R24, R25, 0x2, R18 ;  /* 0x0000000219187825 */ /* 0x008fc800078e0212 */
[----:B----4-:R-:W-:-:S04]  /*2ac0*/  @!P6 IMAD.WIDE R22, R17, 0x8, R22 ;  /* 0x000000081116e825 */ /* 0x010fc800078e0216 */
[----:B------:R-:W-:-:S05]  /*2ad0*/  @!P6 FMUL.FTZ R17, R27, UR8 ;  /* 0x000000081b11ec20 */ /* 0x000fca0008410000 */
[----:B------:R1:W-:Y:S01]  /*2ae0*/  @!P6 STG.E.64 desc[UR10][R22.64], R16 ;  /* 0x000000101600e986 */ /* 0x0003e2000c101b0a */
[----:B------:R-:W-:Y:S06]  /*2af0*/  BAR.SYNC.DEFER_BLOCKING 0x0 ;  /* 0x0000000000007b1d */ /* 0x000fec0000010000 */
[----:B------:R-:W2:Y:S04]  /*2b00*/  LDG.E.U16 R61, desc[UR10][R20.64] ;  /* 0x0000000a143d7981 */ /* 0x000ea8000c1e1500 */
[----:B------:R-:W3:Y:S04]  /*2b10*/  LDG.E.U16 R62, desc[UR10][R20.64+0x2] ;  /* 0x0000020a143e7981 */ /* 0x000ee8000c1e1500 */
[----:B------:R-:W4:Y:S04]  /*2b20*/  LDG.E.U16 R63, desc[UR10][R24.64] ;  /* 0x0000000a183f7981 */ /* 0x000f28000c1e1500 */
[----:B------:R5:W4:Y:S01]  /*2b30*/  LDG.E.U16 R50, desc[UR10][R24.64+0x2] ;  /* 0x0000020a18327981 */ /* 0x000b22000c1e1500 */
[----:B------:R-:W-:Y:S01]  /*2b40*/  ISETP.NE.AND P6, PT, RZ, UR12, PT ;  /* 0x0000000cff007c0c */ /* 0x000fe2000bfc5270 */
[----:B-1----:R-:W-:-:S02]  /*2b50*/  HADD2.F32 R16, -RZ, R44.H0_H0 ;  /* 0x2000002cff107230 */ /* 0x002fc40000004100 */
[----:B------:R-:W1:Y:S01]  /*2b60*/  LDS.64 R18, [UR7+0x48] ;  /* 0x00004807ff127984 */ /* 0x000e620008000a00 */
[----:B------:R-:W-:Y:S02]  /*2b70*/  HADD2.F32 R17, -RZ, R44.H1_H1 ;  /* 0x3000002cff117230 */ /* 0x000fe40000004100 */
[--C-:B0-----:R-:W-:Y:S02]  /*2b80*/  HADD2.F32 R26, -RZ, R40.reuse.H1_H1 ;  /* 0x30000028ff1a7230 */ /* 0x101fe40000004100 */
[----:B-----5:R-:W-:Y:S02]  /*2b90*/  HADD2.F32 R25, -RZ, R40.H0_H0 ;  /* 0x20000028ff197230 */ /* 0x020fe40000004100 */
[--C-:B------:R-:W-:Y:S02]  /*2ba0*/  HADD2.F32 R24, -RZ, R41.reuse.H0_H0 ;  /* 0x20000029ff187230 */ /* 0x100fe40000004100 */
[----:B------:R-:W-:Y:S02]  /*2bb0*/  HADD2.F32 R41, -RZ, R41.H1_H1 ;  /* 0x30000029ff297230 */ /* 0x000fe40000004100 */
[----:B-1----:R-:W-:-:S05]  /*2bc0*/  FMUL.FTZ R18, R18, UR8 ;  /* 0x0000000812127c20 */ /* 0x002fca0008410000 */
        /* <DEDUP_REMOVED lines=19> */
[----:B--2---:R-:W-:Y:S02]  /*2d00*/  SHF.L.U32 R20, R61, 0x10, RZ ;  /* 0x000000103d147819 */ /* 0x004fe400000006ff */
[----:B---3--:R-:W-:Y:S02]  /*2d10*/  SHF.L.U32 R21, R62, 0x10, RZ ;  /* 0x000000103e157819 */ /* 0x008fe400000006ff */
[----:B----4-:R-:W-:Y:S02]  /*2d20*/  SHF.L.U32 R23, R63, 0x10, RZ ;  /* 0x000000103f177819 */ /* 0x010fe400000006ff */
[----:B------:R-:W-:-:S03]  /*2d30*/  SHF.L.U32 R22, R50, 0x10, RZ ;  /* 0x0000001032167819 */ /* 0x000fc600000006ff */
        /* <DEDUP_REMOVED lines=13> */
.L_x_2667:
        /* <DEDUP_REMOVED lines=14> */
.L_x_2669:
[----:B------:R-:W-:Y:S05]  /*2ef0*/  BSYNC B0 ;  /* 0x0000000000007941 */ /* 0x000fea0003800000 */
.L_x_2668:
        /* <DEDUP_REMOVED lines=17> */
.L_x_2670:
        /* <DEDUP_REMOVED lines=14> */
.L_x_2672:
[----:B------:R-:W-:Y:S05]  /*30f0*/  BSYNC B0 ;  /* 0x0000000000007941 */ /* 0x000fea0003800000 */
.L_x_2671:
[----:B------:R-:W-:Y:S01]  /*3100*/  FMUL.FTZ R26, R24, UR8 ;  /* 0x00000008181a7c20 */ /* 0x000fe20008410000 */
[----:B------:R-:W-:Y:S01]  /*3110*/  FMUL.FTZ R41, R41, UR8 ;  /* 0x0000000829297c20 */ /* 0x000fe20008410000 */
[--C-:B-1----:R-:W-:Y:S02]  /*3120*/  HADD2.F32 R25, -RZ, R42.reuse.H0_H0 ;  /* 0x2000002aff197230 */ /* 0x102fe40000004100 */
[--C-:B------:R-:W-:Y:S02]  /*3130*/  HADD2.F32 R24, -RZ, R43.reuse.H0_H0 ;  /* 0x2000002bff187230 */ /* 0x100fe40000004100 */
[----:B------:R-:W-:Y:S01]  /*3140*/  FFMA.FTZ R26, R20, R26, R23 ;  /* 0x0000001a141a7223 */ /* 0x000fe20000010017 */
[----:B------:R-:W-:Y:S02]  /*3150*/  HADD2.F32 R42, -RZ, R42.H1_H1 ;  /* 0x3000002aff2a7230 */ /* 0x000fe40000004100 */
[----:B------:R-:W-:Y:S01]  /*3160*/  FFMA.FTZ R41, R21, R41, R22 ;  /* 0x0000002915297223 */ /* 0x000fe20000010016 */
[----:B------:R-:W-:Y:S01]  /*3170*/  HADD2.F32 R43, -RZ, R43.H1_H1 ;  /* 0x3000002bff2b7230 */ /* 0x000fe20000004100 */
        /* <DEDUP_REMOVED lines=11> */
.L_x_2673:
        /* <DEDUP_REMOVED lines=14> */
.L_x_2675:
[----:B------:R-:W-:Y:S05]  /*3310*/  BSYNC B0 ;  /* 0x0000000000007941 */ /* 0x000fea0003800000 */
.L_x_2674:
        /* <DEDUP_REMOVED lines=12> */
[----:B-1----:R-:W-:-:S05]  /*33e0*/  FMUL.FTZ R18, R27, -1.4426950216293334961 ;  /* 0xbfb8aa3b1b127820 */ /* 0x002fca0000410000 */
        /* <DEDUP_REMOVED lines=8> */
.L_x_2676:
[----:B------:R-:W-:Y:S04]  /*3470*/  BSSY B0, `(.L_x_2677) ;  /* 0x000000e000007945 */ /* 0x000fe80003800000 */
[----:B------:R-:W-:Y:S05]  /*3480*/  @!P3 BRA `(.L_x_2678) ;  /* 0x000000000030b947 */ /* 0x000fea0003800000 */
[----:B------:R-:W-:Y:S01]  /*3490*/  ULDC.64 UR14, c[0x0][0x270] ;  /* 0x00009c00000e7ab9 */ /* 0x000fe20000000a00 */
[----:B------:R-:W-:Y:S01]  /*34a0*/  MOV R16, R54 ;  /* 0x0000003600107202 */ /* 0x000fe20000000f00 */
[----:B-1----:R-:W-:Y:S01]  /*34b0*/  IMAD R18, R11, UR14, RZ ;  /* 0x0000000e0b127c24 */ /* 0x002fe2000f8e02ff */
        /* <DEDUP_REMOVED lines=9> */
.L_x_2678:
[----:B------:R-:W-:Y:S05]  /*3550*/  BSYNC B0 ;  /* 0x0000000000007941 */ /* 0x000fea0003800000 */
.L_x_2677:
[----:B------:R-:W-:Y:S01]  /*3560*/  ULDC.64 UR14, c[0x0][0x278] ;  /* 0x00009e00000e7ab9 */ /* 0x000fe20000000a00 */
[----:B------:R-:W-:Y:S01]  /*3570*/  SHF.R.S32.HI R24, RZ, 0x1f, R8 ;  /* 0x0000001fff187819 */ /* 0x000fe20000011408 */
        /* <DEDUP_REMOVED lines=13> */
.L_x_2679:
[----:B------:R-:W-:Y:S04]  /*3650*/  BSSY B0, `(.L_x_2680) ;  /* 0x000000e000007945 */ /* 0x000fe80003800000 */
[----:B------:R-:W-:Y:S05]  /*3660*/  @!P4 BRA `(.L_x_2681) ;  /* 0x000000000030c947 */ /* 0x000fea0003800000 */
[----:B------:R-:W-:Y:S01]  /*3670*/  ULDC.64 UR16, c[0x0][0x270] ;  /* 0x00009c0000107ab9 */ /* 0x000fe20000000a00 */
[----:B------:R-:W-:Y:S01]  /*3680*/  MOV R16, R54 ;  /* 0x0000003600107202 */ /* 0x000fe20000000f00 */
[----:B01----:R-:W-:Y:S01]  /*3690*/  IMAD R19, R13, UR16, RZ ;  /* 0x000000100d137c24 */ /* 0x003fe2000f8e02ff */
        /* <DEDUP_REMOVED lines=9> */
.L_x_2681:
[----:B------:R-:W-:Y:S05]  /*3730*/  BSYNC B0 ;  /* 0x0000000000007941 */ /* 0x000fea0003800000 */
.L_x_2680:
[--C-:B------:R-:W-:Y:S01]  /*3740*/  HADD2.F32 R16, -RZ, R35.reuse.H0_H0 ;  /* 0x20000023ff107230 */ /* 0x100fe20000004100 */
[----:B------:R-:W-:Y:S01]  /*3750*/  ISETP.GE.U32.AND P5, PT, R8, UR14, PT ;  /* 0x0000000e08007c0c */ /* 0x000fe2000bfa6070 */
[----:B------:R-:W-:Y:S01]  /*3760*/  HADD2.F32 R17, -RZ, R35.H1_H1 ;  /* 0x30000023ff117230 */ /* 0x000fe20000004100 */
[----:B--2---:R-:W-:Y:S02]  /*3770*/  SHF.R.S32.HI R25, RZ, 0x1f, R10 ;  /* 0x0000001fff197819 */ /* 0x004fe4000001140a */
[----:B------:R-:W-:Y:S01]  /*3780*/  FADD.FTZ R16, R16, -UR7 ;  /* 0x8000000710107e21 */ /* 0x000fe20008010000 */
[----:B------:R-:W-:Y:S01]  /*3790*/  ISETP.GE.AND.EX P5, PT, R24, UR15, PT, P5 ;  /* 0x0000000f18007c0c */ /* 0x000fe2000bfa6350 */
[----:B------:R-:W-:Y:S02]  /*37a0*/  FADD.FTZ R17, R17, -UR7 ;  /* 0x8000000711117e21 */ /* 0x000fe40008010000 */
[----:B------:R-:W-:Y:S01]  /*37b0*/  FMUL.FTZ R16, R16, UR8 ;  /* 0x0000000810107c20 */ /* 0x000fe20008410000 */
[----:B------:R-:W-:Y:S01]  /*37c0*/  ISETP.GT.U32.OR P5, PT, R0, 0xdf, P5 ;  /* 0x000000df0000780c */ /* 0x000fe20002fa4470 */
[----:B------:R-:W-:-:S02]  /*37d0*/  FMUL.FTZ R17, R17, UR8 ;  /* 0x0000000811117c20 */ /* 0x000fc40008410000 */
[----:B------:R-:W-:Y:S02]  /*37e0*/  FFMA.FTZ R26, R20, R16, R23 ;  /* 0x00000010141a7223 */ /* 0x000fe40000010017 */
[----:B0-----:R-:W-:Y:S01]  /*37f0*/  FFMA.FTZ R27, R21, R17, R22 ;  /* 0x00000011151b7223 */ /* 0x001fe20000010016 */
[----:B------:R-:W-:Y:S07]  /*3800*/  @!P6 BRA `(.L_x_2682) ;  /* 0x000000000028e947 */ /* 0x000fee0003800000 */
        /* <DEDUP_REMOVED lines=10> */
.L_x_2682:
[----:B------:R-:W-:Y:S04]  /*38b0*/  BSSY B0, `(.L_x_2683) ;  /* 0x000000e000007945 */ /* 0x000fe80003800000 */
[----:B------:R-:W-:Y:S05]  /*38c0*/  @P5 BRA `(.L_x_2684) ;  /* 0x0000000000305947 */ /* 0x000fea0003800000 */
        /* <DEDUP_REMOVED lines=12> */
.L_x_2684:
[----:B------:R-:W-:Y:S05]  /*3990*/  BSYNC B0 ;  /* 0x0000000000007941 */ /* 0x000fea0003800000 */
.L_x_2683:
[--C-:B------:R-:W-:Y:S01]  /*39a0*/  HADD2.F32 R16, -RZ, R36.reuse.H0_H0 ;  /* 0x20000024ff107230 */ /* 0x100fe20000004100 */
[----:B------:R-:W-:Y:S01]  /*39b0*/  ISETP.GE.U32.AND P5, PT, R10, UR14, PT ;  /* 0x0000000e0a007c0c */ /* 0x000fe2000bfa6070 */
[----:B------:R-:W-:Y:S01]  /*39c0*/  HADD2.F32 R17, -RZ, R36.H1_H1 ;  /* 0x30000024ff117230 */ /* 0x000fe20000004100 */
        /* <DEDUP_REMOVED lines=20> */
.L_x_2685:
        /* <DEDUP_REMOVED lines=10> */
[----:B-1----:R-:W-:-:S02]  /*3bb0*/  LEA R18, P5, R16, UR16, 0x1 ;  /* 0x0000001010127c11 */ /* 0x002fc4000f8a08ff */
[----:B------:R-:W-:-:S04]  /*3bc0*/  IADD3 R25, R17, R25, RZ ;  /* 0x0000001911197210 */ /* 0x000fc80007ffe0ff */
[----:B------:R-:W-:-:S05]  /*3bd0*/  LEA.HI.X R19, R16, UR17, R25, 0x1, P5 ;  /* 0x0000001110137c11 */ /* 0x000fca000a8f0c19 */
[----:B------:R0:W-:Y:S02]  /*3be0*/  STG.E desc[UR10][R18.64], R27 ;  /* 0x0000001b12007986 */ /* 0x0001e4000c10190a */
.L_x_2687:
[----:B------:R-:W-:Y:S05]  /*3bf0*/  BSYNC B0 ;  /* 0x0000000000007941 */ /* 0x000fea0003800000 */
.L_x_2686:
        /* <DEDUP_REMOVED lines=23> */
.L_x_2688:
        /* <DEDUP_REMOVED lines=14> */
.L_x_2690:
[----:B------:R-:W-:Y:S05]  /*3e50*/  BSYNC B0 ;  /* 0x0000000000007941 */ /* 0x000fea0003800000 */
.L_x_2689:
        /* <DEDUP_REMOVED lines=23> */
.L_x_2691:
        /* <DEDUP_REMOVED lines=14> */
.L_x_2693:
[----:B------:R-:W-:Y:S05]  /*40b0*/  BSYNC B0 ;  /* 0x0000000000007941 */ /* 0x000fea0003800000 */
.L_x_2692:
        /* <DEDUP_REMOVED lines=23> */
.L_x_2694:
[----:B------:R-:W-:Y:S04]  /*4230*/  BSSY B0, `(.L_x_2695) ;  /* 0x000000e000007945 */ /* 0x000fe80003800000 */
[----:B------:R-:W-:Y:S05]  /*4240*/  @P5 BRA `(.L_x_2696) ;  /* 0x0000000000305947 */ /* 0x000fea0003800000 */
[----:B------:R-:W-:Y:S01]  /*4250*/  ULDC.64 UR16, c[0x0][0x270] ;  /* 0x00009c0000107ab9 */ /* 0x000fe20000000a00 */
[----:B------:R-:W-:Y:S01]  /*4260*/  MOV R16, R54 ;  /* 0x0000003600107202 */ /* 0x000fe20000000f00 */
[----:B------:R-:W-:Y:S01]  /*4270*/  IMAD R24, R24, UR16, RZ ;  /* 0x0000001018187c24 */ /* 0x000fe2000f8e02ff */
[----:B------:R-:W-:Y:S02]  /*4280*/  MOV R17, R57 ;  /* 0x0000003900117202 */ /* 0x000fe40000000f00 */
[----:B------:R-:W-:Y:S01]  /*4290*/  F2FP.F16.F32.PACK_AB R27, R27, R26 ;  /* 0x0000001a1b1b723e */ /* 0x000fe200000000ff */
[C---:B-1----:R-:W-:Y:S02]  /*42a0*/  IMAD R19, R15.reuse, UR17, R24 ;  /* 0x000000110f137c24 */ /* 0x042fe4000f8e0218 */
[----:B------:R-:W-:Y:S01]  /*42b0*/  IMAD.WIDE.U32 R16, R15, UR16, R16 ;  /* 0x000000100f107c25 */ /* 0x000fe2000f8e0010 */
[----:B------:R-:W-:Y:S02]  /*42c0*/  ULDC.64 UR16, c[0x0][0x210] ;  /* 0x0000840000107ab9 */ /* 0x000fe40000000a00 */
[----:B------:R-:W-:-:S02]  /*42d0*/  LEA R18, P5, R16, UR16, 0x1 ;  /* 0x0000001010127c11 */ /* 0x000fc4000f8a08ff */
[----:B------:R-:W-:-:S04]  /*42e0*/  IADD3 R19, R17, R19, RZ ;  /* 0x0000001311137210 */ /* 0x000fc80007ffe0ff */
[----:B------:R-:W-:-:S05]  /*42f0*/  LEA.HI.X R19, R16, UR17, R19, 0x1, P5 ;  /* 0x0000001110137c11 */ /* 0x000fca000a8f0c13 */
[----:B------:R0:W-:Y:S02]  /*4300*/  STG.E desc[UR10][R18.64], R27 ;  /* 0x0000001b12007986 */ /* 0x0001e4000c10190a */
.L_x_2696:
[----:B------:R-:W-:Y:S05]  /*4310*/  BSYNC B0 ;  /* 0x0000000000007941 */ /* 0x000fea0003800000 */
.L_x_2695:
        /* <DEDUP_REMOVED lines=23> */
.L_x_2697:
        /* <DEDUP_REMOVED lines=14> */
.L_x_2699:
[----:B------:R-:W-:Y:S05]  /*4570*/  BSYNC B0 ;  /* 0x0000000000007941 */ /* 0x000fea0003800000 */
.L_x_2698:
        /* <DEDUP_REMOVED lines=23> */
.L_x_2700:
        /* <DEDUP_REMOVED lines=14> */
.L_x_2702:
[----:B------:R-:W-:Y:S05]  /*47d0*/  BSYNC B0 ;  /* 0x0000000000007941 */ /* 0x000fea0003800000 */
.L_x_2701:
        /* <DEDUP_REMOVED lines=23> */
.L_x_2703:
        /* <DEDUP_REMOVED lines=14> */
.L_x_2705:
[----:B------:R-:W-:Y:S05]  /*4a30*/  BSYNC B0 ;  /* 0x0000000000007941 */ /* 0x000fea0003800000 */
.L_x_2704:
[--C-:B------:R-:W-:Y:S01]  /*4a40*/  HADD2.F32 R16, -RZ, R52.reuse.H0_H0 ;  /* 0x20000034ff107230 */ /* 0x100fe20000004100 */
[----:B------:R-:W-:Y:S01]  /*4a50*/  ISETP.GE.U32.AND P5, PT, R31, UR14, PT ;  /* 0x0000000e1f007c0c */ /* 0x000fe2000bfa6070 */
[----:B------:R-:W-:-:S03]  /*4a60*/  HADD2.F32 R17, -RZ, R52.H1_H1 ;  /* 0x30000034ff117230 */ /* 0x000fc60000004100 */
        /* <DEDUP_REMOVED lines=19> */
.L_x_2706:
[----:B------:R-:W-:Y:S04]  /*4ba0*/  BSSY B0, `(.L_x_2707) ;  /* 0x000000e000007945 */ /* 0x000fe80003800000 */
[----:B------:R-:W-:Y:S05]  /*4bb0*/  @P5 BRA `(.L_x_2708) ;  /* 0x0000000000305947 */ /* 0x000fea0003800000 */
[----:B------:R-:W-:Y:S01]  /*4bc0*/  ULDC.64 UR16, c[0x0][0x270] ;  /* 0x00009c0000107ab9 */ /* 0x000fe20000000a00 */
[----:B------:R-:W-:Y:S01]  /*4bd0*/  MOV R16, R54 ;  /* 0x0000003600107202 */ /* 0x000fe20000000f00 */
[----:B------:R-:W-:Y:S01]  /*4be0*/  IMAD R24, R24, UR16, RZ ;  /* 0x0000001018187c24 */ /* 0x000fe2000f8e02ff */
[----:B------:R-:W-:Y:S02]  /*4bf0*/  MOV R17, R57 ;  /* 0x0000003900117202 */ /* 0x000fe40000000f00 */
[----:B------:R-:W-:Y:S01]  /*4c00*/  F2FP.F16.F32.PACK_AB R25, R26, R25 ;  /* 0x000000191a19723e */ /* 0x000fe200000000ff */
[C---:B01----:R-:W-:Y:S02]  /*4c10*/  IMAD R19, R31.reuse, UR17, R24 ;  /* 0x000000111f137c24 */ /* 0x043fe4000f8e0218 */
[----:B------:R-:W-:Y:S01]  /*4c20*/  IMAD.WIDE.U32 R16, R31, UR16, R16 ;  /* 0x000000101f107c25 */ /* 0x000fe2000f8e0010 */
[----:B------:R-:W-:Y:S02]  /*4c30*/  ULDC.64 UR16, c[0x0][0x210] ;  /* 0x0000840000107ab9 */ /* 0x000fe40000000a00 */
[----:B------:R-:W-:-:S02]  /*4c40*/  LEA R18, P5, R16, UR16, 0x1 ;  /* 0x0000001010127c11 */ /* 0x000fc4000f8a08ff */
[----:B------:R-:W-:-:S04]  /*4c50*/  IADD3 R19, R17, R19, RZ ;  /* 0x0000001311137210 */ /* 0x000fc80007ffe0ff */
[----:B------:R-:W-:-:S05]  /*4c60*/  LEA.HI.X R19, R16, UR17, R19, 0x1, P5 ;  /* 0x0000001110137c11 */ /* 0x000fca000a8f0c13 */
[----:B------:R2:W-:Y:S02]  /*4c70*/  STG.E desc[UR10][R18.64], R25 ;  /* 0x0000001912007986 */ /* 0x0005e4000c10190a */
.L_x_2708:
[----:B------:R-:W-:Y:S05]  /*4c80*/  BSYNC B0 ;  /* 0x0000000000007941 */ /* 0x000fea0003800000 */
.L_x_2707:
        /* <DEDUP_REMOVED lines=10> */
[----:B--2---:R-:W-:Y:S01]  /*4d30*/  FFMA.FTZ R25, R21, R17, R22 ;  /* 0x0000001115197223 */ /* 0x004fe20000010016 */
[----:B------:R-:W-:Y:S07]  /*4d40*/  @!P6 BRA `(.L_x_2709) ;  /* 0x000000000028e947 */ /* 0x000fee0003800000 */
        /* <DEDUP_REMOVED lines=10> */
.L_x_2709:
        /* <DEDUP_REMOVED lines=10> */
[----:B01----:R-:W-:-:S02]  /*4e90*/  LEA R18, P5, R16, UR16, 0x1 ;  /* 0x0000001010127c11 */ /* 0x003fc4000f8a08ff */
[----:B------:R-:W-:-:S04]  /*4ea0*/  IADD3 R53, R17, R53, RZ ;  /* 0x0000003511357210 */ /* 0x000fc80007ffe0ff */
[----:B------:R-:W-:-:S05]  /*4eb0*/  LEA.HI.X R19, R16, UR17, R53, 0x1, P5 ;  /* 0x0000001110137c11 */ /* 0x000fca000a8f0c35 */
[----:B------:R2:W-:Y:S02]  /*4ec0*/  STG.E desc[UR10][R18.64], R25 ;  /* 0x0000001912007986 */ /* 0x0005e4000c10190a */
.L_x_2711:
[----:B------:R-:W-:Y:S05]  /*4ed0*/  BSYNC B0 ;  /* 0x0000000000007941 */ /* 0x000fea0003800000 */
.L_x_2710:
        /* <DEDUP_REMOVED lines=22> */
.L_x_2712:
        /* <DEDUP_REMOVED lines=13> */
.L_x_2714:
[----:B------:R-:W-:Y:S05]  /*5110*/  BSYNC B0 ;  /* 0x0000000000007941 */ /* 0x000fea0003800000 */
.L_x_2713:
[----:B------:R-:W-:Y:S01]  /*5120*/  ULDC UR7, c[0x0][0x10] ;  /* 0x0000040000077ab9 */ /* 0x000fe20000000800 */
[----:B------:R-:W-:Y:S02]  /*5130*/  UIADD3 UR4, UR4, 0x1, URZ ;  /* 0x0000000104047890 */ /* 0x000fe4000fffe03f */
[----:B------:R-:W-:-:S04]  /*5140*/  UIADD3 UR6, UR7, UR6, URZ ;  /* 0x0000000607067290 */ /* 0x000fc8000fffe03f */
[----:B------:R-:W-:-:S06]  /*5150*/  UISETP.GE.AND UP0, UPT, UR6, UR5, UPT ;  /* 0x000000050600728c */ /* 0x000fcc000bf06270 */
[----:B------:R-:W-:-:S13]  /*5160*/  PLOP3.LUT P5, PT, PT, PT, UP0, 0x80, 0x0 ;  /* 0x000000000000781c */ /* 0x000fda0003faf008 */
[----:B------:R-:W-:Y:S05]  /*5170*/  @!P5 BRA `(.L_x_2715) ;  /* 0xffffffb00094d947 */ /* 0x000fea000383ffff */
[----:B------:R-:W-:Y:S05]  /*5180*/  EXIT ;  /* 0x000000000000794d */ /* 0x000fea0003800000 */
.L_x_2716:
        /* <DEDUP_REMOVED lines=15> */
.L_x_3333:


//--------------------- .text._Z35group_norm_nhwc_fwd_one_pass_kernelI11Fp16IOFp16WLi64ELi14ELi224EEv26Group_norm_nhwc_fwd_params --------------------------
	.section	.text._Z35group_norm_nhwc_fwd_one_pass_kernelI11Fp16IOFp16WLi64ELi14ELi224EEv26Group_norm_nhwc_fwd_params,"ax",@progbits
	.align	128
        .global         _Z35group_norm_nhwc_fwd_one_pass_kernelI11Fp16IOFp16WLi64ELi14ELi224EEv26Group_norm_nhwc_fwd_params
        .type           _Z35group_norm_nhwc_fwd_one_pass_kernelI11Fp16IOFp16WLi64ELi14ELi224EEv26Group_norm_nhwc_fwd_params,@function
        .size           _Z35group_norm_nhwc_fwd_one_pass_kernelI11Fp16IOFp16WLi64ELi14ELi224EEv26Group_norm_nhwc_fwd_params,(.L_x_3334 - _Z35group_norm_nhwc_fwd_one_pass_kernelI11Fp16IOFp16WLi64ELi14ELi224EEv26Group_norm_nhwc_fwd_params)
        .other          _Z35group_norm_nhwc_fwd_one_pass_kernelI11Fp16IOFp16WLi64ELi14ELi224EEv26Group_norm_nhwc_fwd_params,@"STO_CUDA_ENTRY STV_DEFAULT"
_Z35group_norm_nhwc_fwd_one_pass_kernelI11Fp16IOFp16WLi64ELi14ELi224EEv26Group_norm_nhwc_fwd_params:
.text._Z35group_norm_nhwc_fwd_one_pass_kernelI11Fp16IOFp16WLi64ELi14ELi224EEv26Group_norm_nhwc_fwd_params:
        /* <DEDUP_REMOVED lines=33> */
.L_x_2735:
        /* <DEDUP_REMOVED lines=132> */
.L_x_2718:
[----:B------:R-:W-:Y:S05]  /*0a50*/  BSYNC B0 ;  /* 0x0000000000007941 */ /* 0x000fea0003800000 */
.L_x_2717:
        /* <DEDUP_REMOVED lines=28> */
.L_x_2721:
[----:B-1----:R-:W2:Y:S04]  /*0c20*/  LDG.E.STRONG.GPU R8, desc[UR8][R6.64] ;  /* 0x0000000806087981 */ /* 0x002ea8000c1ef900 */
[----:B--2---:R-:W-:Y:S01]  /*0c30*/  CCTL.IVALL ;  /* 0x00000000ff00798f */ /* 0x004fe20002000000 */
[----:B------:R-:W-:Y:S05]  /*0c40*/  YIELD ;  /* 0x0000000000007946 */ /* 0x000fea0003800000 */
[----:B------:R-:W-:-:S13]  /*0c50*/  ISETP.NE.AND P0, PT, R8, R13, PT ;  /* 0x0000000d0800720c */ /* 0x000fda0003f05270 */
[----:B------:R-:W-:Y:S05]  /*0c60*/  @P0 BRA `(.L_x_2721) ;  /* 0xfffffffc00ec0947 */ /* 0x000fea000383ffff */
.L_x_2720:
        /* <DEDUP_REMOVED lines=17> */
.L_x_2725:
        /* <DEDUP_REMOVED lines=115> */
.L_x_2724:
        /* <DEDUP_REMOVED lines=61> */
.L_x_2726:
[----:B------:R-:W-:-:S13]  /*1880*/  ISETP.NE.OR P0, PT, R11, RZ, P0 ;  /* 0x000000ff0b00720c */ /* 0x000fda0000705670 */
[----:B------:R-:W-:Y:S05]  /*1890*/  @!P0 BRA `(.L_x_2722) ;  /* 0x00000000007c8947 */ /* 0x000fea0003800000 */
.L_x_2723:
        /* <DEDUP_REMOVED lines=31> */
.L_x_2722:
        /* <DEDUP_REMOVED lines=11> */
.L_x_2728:
[----:B------:R-:W-:Y:S05]  /*1b40*/  BSYNC B0 ;  /* 0x0000000000007941 */ /* 0x000fea0003800000 */
.L_x_2727:
        /* <DEDUP_REMOVED lines=16> */
.L_x_2719:
        /* <DEDUP_REMOVED lines=47> */
[----:B--2---:R-:W-:-:S02]  /*1f40*/  HADD2.F32 R15, -RZ, R15.H0_H0 ;  /* 0x2000000fff0f7230 */ /* 0x004fc40000004100 */
[----:B---3--:R-:W-:Y:S02]  /*1f50*/  HADD2.F32 R8, -RZ, R25.H0_H0 ;  /* 0x20000019ff087230 */ /* 0x008fe40000004100 */
[----:B----4-:R-:W-:Y:S02]  /*1f60*/  HADD2.F32 R14, -RZ, R14.H0_H0 ;  /* 0x2000000eff0e7230 */ /* 0x010fe40000004100 */
[----:B------:R-:W-:Y:S02]  /*1f70*/  HADD2.F32 R23, -RZ, R23.H0_H0 ;  /* 0x20000017ff177230 */ /* 0x000fe40000004100 */
[C-C-:B------:R-:W-:Y:S01]  /*1f80*/  FFMA.FTZ R11, R15.reuse, R7, R8.reuse ;  /* 0x000000070f0b7223 */ /* 0x140fe20000010008 */
[----:B------:R-:W-:Y:S02]  /*1f90*/  FFMA.FTZ R9, R15, R4, R8 ;  /* 0x000000040f097223 */ /* 0x000fe40000010008 */
        /* <DEDUP_REMOVED lines=13> */
.L_x_2729:
        /* <DEDUP_REMOVED lines=15> */
.L_x_2731:
[----:B------:R-:W-:Y:S05]  /*2160*/  BSYNC B0 ;  /* 0x0000000000007941 */ /* 0x000fea0003800000 */
.L_x_2730:
        /* <DEDUP_REMOVED lines=11> */
.L_x_2732:
        /* <DEDUP_REMOVED lines=19> */
.L_x_2734:
[----:B------:R-:W-:Y:S05]  /*2350*/  BSYNC B0 ;  /* 0x0000000000007941 */ /* 0x000fea0003800000 */
.L_x_2733:
[----:B------:R-:W1:Y:S01]  /*2360*/  LDC R5, c[0x0][0x10] ;  /* 0x00000400ff057b82 */ /* 0x000e620000000800 */
[----:B------:R-:W-:Y:S02]  /*2370*/  IADD3 R17, R17, 0x1, RZ ;  /* 0x0000000111117810 */ /* 0x000fe40007ffe0ff */
[----:B-1----:R-:W-:-:S04]  /*2380*/  IADD3 R16, R5, R16, RZ ;  /* 0x0000001005107210 */ /* 0x002fc80007ffe0ff */
[----:B------:R-:W-:-:S13]  /*2390*/  ISETP.GE.AND P0, PT, R16, UR4, PT ;  /* 0x0000000410007c0c */ /* 0x000fda000bf06270 */
[----:B------:R-:W-:Y:S05]  /*23a0*/  @!P0 BRA `(.L_x_2735) ;  /* 0xffffffdc00988947 */ /* 0x000fea000383ffff */
[----:B------:R-:W-:Y:S05]  /*23b0*/  EXIT ;  /* 0x000000000000794d */ /* 0x000fea0003800000 */
.L_x_2736:
        /* <DEDUP_REMOVED lines=12> */
.L_x_3334:


//--------------------- .text._Z35group_norm_nhwc_fwd_one_pass_kernelI11Fp16IOFp16WLi128ELi14ELi224EEv26Group_norm_nhwc_fwd_params --------------------------
	.section	.text._Z35group_norm_nhwc_fwd_one_pass_kernelI11Fp16IOFp16WLi128ELi14ELi224EEv26Group_norm_nhwc_fwd_params,"ax",@progbits
	.align	128
        .global         _Z35group_norm_nhwc_fwd_one_pass_kernelI11Fp16IOFp16WLi128ELi14ELi224EEv26Group_norm_nhwc_fwd_params
        .type           _Z35group_norm_nhwc_fwd_one_pass_kernelI11Fp16IOFp16WLi128ELi14ELi224EEv26Group_norm_nhwc_fwd_params,@function
        .size           _Z35group_norm_nhwc_fwd_one_pass_kernelI11Fp16IOFp16WLi128ELi14ELi224EEv26Group_norm_nhwc_fwd_params,(.L_x_3335 - _Z35group_norm_nhwc_fwd_one_pass_kernelI11Fp16IOFp16WLi128ELi14ELi224EEv26Group_norm_nhwc_fwd_params)
        .other          _Z35group_norm_nhwc_fwd_one_pass_kernelI11Fp16IOFp16WLi128ELi14ELi224EEv26Group_norm_nhwc_fwd_params,@"STO_CUDA_ENTRY STV_DEFAULT"
_Z35group_norm_nhwc_fwd_one_pass_kernelI11Fp16IOFp16WLi128ELi14ELi224EEv26Group_norm_nhwc_fwd_params:
.text._Z35group_norm_nhwc_fwd_one_pass_kernelI11Fp16IOFp16WLi128ELi14ELi224EEv26Group_norm_nhwc_fwd_params:
        /* <DEDUP_REMOVED lines=34> */
.L_x_2758:
        /* <DEDUP_REMOVED lines=177> */
.L_x_2738:
[----:B------:R-:W-:Y:S05]  /*0d30*/  BSYNC B0 ;  /* 0x0000000000007941 */ /* 0x000fea0003800000 */
.L_x_2737:
        /* <DEDUP_REMOVED lines=28> */
.L_x_2741:
[----:B------:R-:W2:Y:S04]  /*0f00*/  LDG.E.STRONG.GPU R11, desc[UR8][R8.64] ;  /* 0x00000008080b7981 */ /* 0x000ea8000c1ef900 */
[----:B--2---:R-:W-:Y:S01]  /*0f10*/  CCTL.IVALL ;  /* 0x00000000ff00798f */ /* 0x004fe20002000000 */
[----:B------:R-:W-:Y:S05]  /*0f20*/  YIELD ;  /* 0x0000000000007946 */ /* 0x000fea0003800000 */
[----:B------:R-:W-:-:S13]  /*0f30*/  ISETP.NE.AND P1, PT, R11, R14, PT ;  /* 0x0000000e0b00720c */ /* 0x000fda0003f25270 */
[----:B------:R-:W-:Y:S05]  /*0f40*/  @P1 BRA `(.L_x_2741) ;  /* 0xfffffffc00ec1947 */ /* 0x000fea000383ffff */
.L_x_2740:
        /* <DEDUP_REMOVED lines=11> */
.L_x_2743:
        /* <DEDUP_REMOVED lines=63> */
.L_x_2742:
        /* <DEDUP_REMOVED lines=19> */
.L_x_2745:
[----:B------:R-:W-:Y:S05]  /*1520*/  BSYNC B0 ;  /* 0x0000000000007941 */ /* 0x000fea0003800000 */
.L_x_2744:
        /* <DEDUP_REMOVED lines=32> */
.L_x_2739:
        /* <DEDUP_REMOVED lines=39> */
[----:B------:R-:W-:Y:S02]  /*19a0*/  HADD2.F32 R21, -RZ, R21.H1_H1 ;  /* 0x30000015ff157230 */ /* 0x000fe40000004100 */
[----:B--2---:R-:W-:Y:S02]  /*19b0*/  HADD2.F32 R11, -RZ, R8.H0_H0 ;  /* 0x20000008ff0b7230 */ /* 0x004fe40000004100 */
[--C-:B------:R-:W-:Y:S01]  /*19c0*/  FADD.FTZ R8, R12, -R10.reuse ;  /* 0x8000000a0c087221 */ /* 0x100fe20000010000 */
[--C-:B------:R-:W-:Y:S01]  /*19d0*/  FADD.FTZ R12, R14, -R10.reuse ;  /* 0x8000000a0e0c7221 */ /* 0x100fe20000010000 */
[----:B------:R-:W-:Y:S01]  /*19e0*/  FADD.FTZ R14, R13, -R10 ;  /* 0x8000000a0d0e7221 */ /* 0x000fe20000010000 */
[----:B---3--:R-:W-:-:S02]  /*19f0*/  HADD2.F32 R6, -RZ, R6.H0_H0 ;  /* 0x20000006ff067230 */ /* 0x008fc40000004100 */
[-C--:B0-----:R-:W-:Y:S01]  /*1a00*/  FMUL.FTZ R9, R8, R15.reuse ;  /* 0x0000000f08097220 */ /* 0x081fe20000410000 */
[-C--:B------:R-:W-:Y:S01]  /*1a10*/  FMUL.FTZ R8, R19, R15.reuse ;  /* 0x0000000f13087220 */ /* 0x080fe20000410000 */
[-C--:B------:R-:W-:Y:S01]  /*1a20*/  FMUL.FTZ R12, R12, R15.reuse ;  /* 0x0000000f0c0c7220 */ /* 0x080fe20000410000 */
[----:B------:R-:W-:Y:S02]  /*1a30*/  HADD2.F32 R19, -RZ, R16.H1_H1 ;  /* 0x30000010ff137230 */ /* 0x000fe40000004100 */
[----:B------:R-:W-:Y:S01]  /*1a40*/  FMUL.FTZ R13, R14, R15 ;  /* 0x0000000f0e0d7220 */ /* 0x000fe20000410000 */
[C-C-:B------:R-:W-:Y:S01]  /*1a50*/  FFMA.FTZ R14, R6.reuse, R9, R11.reuse ;  /* 0x00000009060e7223 */ /* 0x140fe2000001000b */
[C-C-:B------:R-:W-:Y:S01]  /*1a60*/  FFMA.FTZ R9, R6.reuse, R8, R11.reuse ;  /* 0x0000000806097223 */ /* 0x140fe2000001000b */
[C-C-:B------:R-:W-:Y:S01]  /*1a70*/  FFMA.FTZ R8, R6.reuse, R12, R11.reuse ;  /* 0x0000000c06087223 */ /* 0x140fe2000001000b */
[----:B------:R-:W-:Y:S01]  /*1a80*/  FADD.FTZ R12, R19, -R10 ;  /* 0x8000000a130c7221 */ /* 0x000fe20000010000 */
[----:B------:R-:W-:Y:S01]  /*1a90*/  FFMA.FTZ R6, R6, R13, R11 ;  /* 0x0000000d06067223 */ /* 0x000fe2000001000b */
[----:B------:R-:W-:-:S02]  /*1aa0*/  HADD2.F32 R13, -RZ, R17.H1_H1 ;  /* 0x30000011ff0d7230 */ /* 0x000fc40000004100 */
[----:B------:R-:W-:Y:S02]  /*1ab0*/  HADD2.F32 R11, -RZ, R20.H1_H1 ;  /* 0x30000014ff0b7230 */ /* 0x000fe40000004100 */
[----:B------:R-:W-:Y:S01]  /*1ac0*/  FMUL.FTZ R12, R12, R15 ;  /* 0x0000000f0c0c7220 */ /* 0x000fe20000410000 */
[----:B----4-:R-:W-:Y:S02]  /*1ad0*/  HADD2.F32 R16, -RZ, R24.H0_H0 ;  /* 0x20000018ff107230 */ /* 0x010fe40000004100 */
[----:B-----5:R-:W-:Y:S02]  /*1ae0*/  HADD2.F32 R17, -RZ, R18.H0_H0 ;  /* 0x20000012ff117230 */ /* 0x020fe40000004100 */
        /* <DEDUP_REMOVED lines=15> */
.L_x_2746:
        /* <DEDUP_REMOVED lines=14> */
.L_x_2748:
[----:B------:R-:W-:Y:S05]  /*1cc0*/  BSYNC B0 ;  /* 0x0000000000007941 */ /* 0x000fea0003800000 */
.L_x_2747:
        /* <DEDUP_REMOVED lines=32> */
.L_x_2749:
        /* <DEDUP_REMOVED lines=14> */
.L_x_2751:
[----:B------:R-:W-:Y:S05]  /*1fb0*/  BSYNC B0 ;  /* 0x0000000000007941 */ /* 0x000fea0003800000 */
.L_x_2750:
        /* <DEDUP_REMOVED lines=11> */
.L_x_2752:
        /* <DEDUP_REMOVED lines=14> */
.L_x_2754:
[----:B------:R-:W-:Y:S05]  /*2150*/  BSYNC B0 ;  /* 0x0000000000007941 */ /* 0x000fea0003800000 */
.L_x_2753:
        /* <DEDUP_REMOVED lines=11> */
.L_x_2755:
        /* <DEDUP_REMOVED lines=14> */
.L_x_2757:
[----:B------:R-:W-:Y:S05]  /*22f0*/  BSYNC B0 ;  /* 0x0000000000007941 */ /* 0x000fea0003800000 */
.L_x_2756:
[----:B------:R-:W3:Y:S01]  /*2300*/  LDC R6, c[0x0][0x10] ;  /* 0x00000400ff067b82 */ /* 0x000ee20000000800 */
[----:B------:R-:W-:Y:S02]  /*2310*/  IADD3 R3, R3, 0x1, RZ ;  /* 0x0000000103037810 */ /* 0x000fe40007ffe0ff */
[----:B---3--:R-:W-:-:S04]  /*2320*/  IADD3 R23, R6, R23, RZ ;  /* 0x0000001706177210 */ /* 0x008fc80007ffe0ff */
[----:B------:R-:W-:-:S13]  /*2330*/  ISETP.GE.AND P1, PT, R23, UR4, PT ;  /* 0x0000000417007c0c */ /* 0x000fda000bf26270 */
[----:B------:R-:W-:Y:S05]  /*2340*/  @!P1 BRA `(.L_x_2758) ;  /* 0xffffffdc00b49947 */ /* 0x000fea000383ffff */
[----:B------:R-:W-:Y:S05]  /*2350*/  EXIT ;  /* 0x000000000000794d */ /* 0x000fea0003800000 */
.L_x_2759:
        /* <DEDUP_REMOVED lines=10> */
.L_x_3335:


//--------------------- .text._Z35group_norm_nhwc_fwd_one_pass_kernelI11Fp16IOFp16WLi256ELi14ELi224EEv26Group_norm_nhwc_fwd_params --------------------------
	.section	.text._Z35group_norm_nhwc_fwd_one_pass_kernelI11Fp16IOFp16WLi256ELi14ELi224EEv26Group_norm_nhwc_fwd_params,"ax",@progbits
	.align	128
        .global         _Z35group_norm_nhwc_fwd_one_pass_kernelI11Fp16IOFp16WLi256ELi14ELi224EEv26Group_norm_nhwc_fwd_params
        .type           _Z35group_norm_nhwc_fwd_one_pass_kernelI11Fp16IOFp16WLi256ELi14ELi224EEv26Group_norm_nhwc_fwd_params,@function
        .size           _Z35group_norm_nhwc_fwd_one_pass_kernelI11Fp16IOFp16WLi256ELi14ELi224EEv26Group_norm_nhwc_fwd_params,(.L_x_3336 - _Z35group_norm_nhwc_fwd_one_pass_kernelI11Fp16IOFp16WLi256ELi14ELi224EEv26Group_norm_nhwc_fwd_params)
        .other          _Z35group_norm_nhwc_fwd_one_pass_kernelI11Fp16IOFp16WLi256ELi14ELi224EEv26Group_norm_nhwc_fwd_params,@"STO_CUDA_ENTRY STV_DEFAULT"
_Z35group_norm_nhwc_fwd_one_pass_kernelI11Fp16IOFp16WLi256ELi14ELi224EEv26Group_norm_nhwc_fwd_params:
.text._Z35group_norm_nhwc_fwd_one_pass_kernelI11Fp16IOFp16WLi256ELi14ELi224EEv26Group_norm_nhwc_fwd_params:
        /* <DEDUP_REMOVED lines=49> */
.L_x_2796:
        /* <DEDUP_REMOVED lines=266> */
.L_x_2761:
[----:B------:R-:W-:Y:S05]  /*13b0*/  BSYNC B0 ;  /* 0x0000000000007941 */ /* 0x000fea0003800000 */
.L_x_2760:
        /* <DEDUP_REMOVED lines=29> */
.L_x_2764:
[----:B0-----:R-:W2:Y:S04]  /*1590*/  LDG.E.STRONG.GPU R14, desc[UR8][R12.64] ;  /* 0x000000080c0e7981 */ /* 0x001ea8000c1ef900 */
[----:B--2---:R-:W-:Y:S01]  /*15a0*/  CCTL.IVALL ;  /* 0x00000000ff00798f */ /* 0x004fe20002000000 */
[----:B------:R-:W-:Y:S05]  /*15b0*/  YIELD ;  /* 0x0000000000007946 */ /* 0x000fea0003800000 */
[----:B------:R-:W-:-:S13]  /*15c0*/  ISETP.NE.AND P0, PT, R14, R17, PT ;  /* 0x000000110e00720c */ /* 0x000fda0003f05270 */
[----:B------:R-:W-:Y:S05]  /*15d0*/  @P0 BRA `(.L_x_2764) ;  /* 0xfffffffc00ec0947 */ /* 0x000fea000383ffff */
.L_x_2763:
        /* <DEDUP_REMOVED lines=17> */
.L_x_2768:
        /* <DEDUP_REMOVED lines=115> */
.L_x_2767:
        /* <DEDUP_REMOVED lines=61> */
.L_x_2769:
[----:B------:R-:W-:-:S13]  /*21f0*/  ISETP.NE.OR P0, PT, R16, RZ, P0 ;  /* 0x000000ff1000720c */ /* 0x000fda0000705670 */
[----:B------:R-:W-:Y:S05]  /*2200*/  @!P0 BRA `(.L_x_2765) ;  /* 0x00000000007c8947 */ /* 0x000fea0003800000 */
.L_x_2766:
        /* <DEDUP_REMOVED lines=31> */
.L_x_2765:
        /* <DEDUP_REMOVED lines=11> */
.L_x_2771:
[----:B------:R-:W-:Y:S05]  /*24b0*/  BSYNC B0 ;  /* 0x0000000000007941 */ /* 0x000fea0003800000 */
.L_x_2770:
        /* <DEDUP_REMOVED lines=16> */
.L_x_2762:
        /* <DEDUP_REMOVED lines=51> */
[----:B--2---:R-:W-:Y:S02]  /*28f0*/  HADD2.F32 R16, -RZ, R22.H0_H0 ;  /* 0x20000016ff107230 */ /* 0x004fe40000004100 */
[--C-:B------:R-:W-:Y:S01]  /*2900*/  FADD.FTZ R22, R45, -R20.reuse ;  /* 0x800000142d167221 */ /* 0x100fe20000010000 */
[----:B---3--:R-:W-:Y:S02]  /*2910*/  HADD2.F32 R17, -RZ, R26.H0_H0 ;  /* 0x2000001aff117230 */ /* 0x008fe40000004100 */
[----:B------:R-:W-:Y:S01]  /*2920*/  FADD.FTZ R26, R33, -R20 ;  /* 0x80000014211a7221 */ /* 0x000fe20000010000 */
[----:B----4-:R-:W-:-:S02]  /*2930*/  HADD2.F32 R19, -RZ, R38.H0_H0 ;  /* 0x20000026ff137230 */ /* 0x010fc40000004100 */
[----:B------:R-:W-:-:S03]  /*2940*/  HADD2.F32 R18, -RZ, R44.H0_H0 ;  /* 0x2000002cff127230 */ /* 0x000fc60000004100 */
        /* <DEDUP_REMOVED lines=13> */
.L_x_2772:
        /* <DEDUP_REMOVED lines=14> */
.L_x_2774:
[----:B------:R-:W-:Y:S05]  /*2b00*/  BSYNC B0 ;  /* 0x0000000000007941 */ /* 0x000fea0003800000 */
.L_x_2773:
        /* <DEDUP_REMOVED lines=17> */
.L_x_2775:
        /* <DEDUP_REMOVED lines=14> */
.L_x_2777:
[----:B------:R-:W-:Y:S05]  /*2d00*/  BSYNC B0 ;  /* 0x0000000000007941 */ /* 0x000fea0003800000 */
.L_x_2776:
        /* <DEDUP_REMOVED lines=23> */
.L_x_2778:
        /* <DEDUP_REMOVED lines=14> */
.L_x_2780:
[----:B------:R-:W-:Y:S05]  /*2f60*/  BSYNC B0 ;  /* 0x0000000000007941 */ /* 0x000fea0003800000 */
.L_x_2779:
        /* <DEDUP_REMOVED lines=17> */
.L_x_2781:
        /* <DEDUP_REMOVED lines=14> */
.L_x_2783:
[----:B------:R-:W-:Y:S05]  /*3160*/  BSYNC B0 ;  /* 0x0000000000007941 */ /* 0x000fea0003800000 */
.L_x_2782:
        /* <DEDUP_REMOVED lines=32> */
.L_x_2784:
        /* <DEDUP_REMOVED lines=14> */
.L_x_2786:
[----:B------:R-:W-:Y:S05]  /*3450*/  BSYNC B0 ;  /* 0x0000000000007941 */ /* 0x000fea0003800000 */
.L_x_2785:
        /* <DEDUP_REMOVED lines=17> */
.L_x_2787:
        /* <DEDUP_REMOVED lines=14> */
.L_x_2789:
[----:B------:R-:W-:Y:S05]  /*3650*/  BSYNC B0 ;  /* 0x0000000000007941 */ /* 0x000fea0003800000 */
.L_x_2788:
        /* <DEDUP_REMOVED lines=33> */
.L_x_2790:
        /* <DEDUP_REMOVED lines=14> */
.L_x_2792:
[----:B------:R-:W-:Y:S05]  /*3950*/  BSYNC B0 ;  /* 0x0000000000007941 */ /* 0x000fea0003800000 */
.L_x_2791:
        /* <DEDUP_REMOVED lines=11> */
.L_x_2793:
        /* <DEDUP_REMOVED lines=13> */
.L_x_2795:
[----:B------:R-:W-:Y:S05]  /*3ae0*/  BSYNC B0 ;  /* 0x0000000000007941 */ /* 0x000fea0003800000 */
.L_x_2794:
[----:B------:R-:W-:Y:S02]  /*3af0*/  UIADD3 UR11, UR12, UR11, URZ ;  /* 0x0000000b0c0b7290 */ /* 0x000fe4000fffe03f */
[----:B------:R-:W-:Y:S02]  /*3b00*/  UIADD3 UR4, UR4, 0x1, URZ ;  /* 0x0000000104047890 */ /* 0x000fe4000fffe03f */
[----:B------:R-:W-:-:S06]  /*3b10*/  UISETP.GE.AND UP0, UPT, UR11, UR5, UPT ;  /* 0x000000050b00728c */ /* 0x000fcc000bf06270 */
[----:B------:R-:W-:-:S13]  /*3b20*/  PLOP3.LUT P0, PT, PT, PT, UP0, 0x80, 0x0 ;  /* 0x000000000000781c */ /* 0x000fda0003f0f008 */
[----:B------:R-:W-:Y:S05]  /*3b30*/  @!P0 BRA `(.L_x_2796) ;  /* 0xffffffc400f48947 */ /* 0x000fea000383ffff */
[----:B------:R-:W-:Y:S05]  /*3b40*/  EXIT ;  /* 0x000000000000794d */ /* 0x000fea0003800000 */
.L_x_2797:
        /* <DEDUP_REMOVED lines=11> */
.L_x_3336:


//--------------------- .text._Z35group_norm_nhwc_fwd_one_pass_kernelI11Fp16IOFp16WLi512ELi14ELi224EEv26Group_norm_nhwc_fwd_params --------------------------
	.section	.text._Z35group_norm_nhwc_fwd_one_pass_kernelI11Fp16IOFp16WLi512ELi14ELi224EEv26Group_norm_nhwc_fwd_params,"ax",@progbits
	.align	128
        .global         _Z35group_norm_nhwc_fwd_one_pass_kernelI11Fp16IOFp16WLi512ELi14ELi224EEv26Group_norm_nhwc_fwd_params
        .type           _Z35group_norm_nhwc_fwd_one_pass_kernelI11Fp16IOFp16WLi512ELi14ELi224EEv26Group_norm_nhwc_fwd_params,@function
        .size           _Z35group_norm_nhwc_fwd_one_pass_kernelI11Fp16IOFp16WLi512ELi14ELi224EEv26Group_norm_nhwc_fwd_params,(.L_x_3337 - _Z35group_norm_nhwc_fwd_one_pass_kernelI11Fp16IOFp16WLi512ELi14ELi224EEv26Group_norm_nhwc_fwd_params)
        .other          _Z35group_norm_nhwc_fwd_one_pass_kernelI11Fp16IOFp16WLi512ELi14ELi224EEv26Group_norm_nhwc_fwd_params,@"STO_CUDA_ENTRY STV_DEFAULT"
_Z35group_norm_nhwc_fwd_one_pass_kernelI11Fp16IOFp16WLi512ELi14ELi224EEv26Group_norm_nhwc_fwd_params:
.text._Z35group_norm_nhwc_fwd_one_pass_kernelI11Fp16IOFp16WLi512ELi14ELi224EEv26Group_norm_nhwc_fwd_params:
        /* <DEDUP_REMOVED lines=61> */
.L_x_2855:
        /* <DEDUP_REMOVED lines=432> */
.L_x_2799:
[----:B------:R-:W-:Y:S05]  /*1ed0*/  BSYNC B0 ;  /* 0x0000000000007941 */ /* 0x000fea0003800000 */
.L_x_2798:
        /* <DEDUP_REMOVED lines=30> */
.L_x_2802:
[----:B-1----:R-:W2:Y:S04]  /*20c0*/  LDG.E.STRONG.GPU R19, desc[UR10][R16.64] ;  /* 0x0000000a10137981 */ /* 0x002ea8000c1ef900 */
[----:B--2---:R-:W-:Y:S01]  /*20d0*/  CCTL.IVALL ;  /* 0x00000000ff00798f */ /* 0x004fe20002000000 */
[----:B------:R-:W-:Y:S05]  /*20e0*/  YIELD ;  /* 0x0000000000007946 */ /* 0x000fea0003800000 */
[----:B------:R-:W-:-:S13]  /*20f0*/  ISETP.NE.AND P6, PT, R19, R22, PT ;  /* 0x000000161300720c */ /* 0x000fda0003fc5270 */
[----:B------:R-:W-:Y:S05]  /*2100*/  @P6 BRA `(.L_x_2802) ;  /* 0xfffffffc00ec6947 */ /* 0x000fea000383ffff */
.L_x_2801:
        /* <DEDUP_REMOVED lines=11> */
.L_x_2804:
        /* <DEDUP_REMOVED lines=67> */
.L_x_2803:
        /* <DEDUP_REMOVED lines=22> */
.L_x_2806:
[----:B------:R-:W-:Y:S05]  /*2750*/  BSYNC B0 ;  /* 0x0000000000007941 */ /* 0x000fea0003800000 */
.L_x_2805:
        /* <DEDUP_REMOVED lines=35> */
.L_x_2800:
        /* <DEDUP_REMOVED lines=58> */
[----:B------:R-:W-:-:S03]  /*2d30*/  HADD2.F32 R22, -RZ, R50.H0_H0 ;  /* 0x20000032ff167230 */ /* 0x000fc60000004100 */
        /* <DEDUP_REMOVED lines=13> */
.L_x_2807:
        /* <DEDUP_REMOVED lines=14> */
.L_x_2809:
[----:B------:R-:W-:Y:S05]  /*2ef0*/  BSYNC B0 ;  /* 0x0000000000007941 */ /* 0x000fea0003800000 */
.L_x_2808:
        /* <DEDUP_REMOVED lines=17> */
.L_x_2810:
        /* <DEDUP_REMOVED lines=14> */
.L_x_2812:
[----:B------:R-:W-:Y:S05]  /*30f0*/  BSYNC B0 ;  /* 0x0000000000007941 */ /* 0x000fea0003800000 */
.L_x_2811:
        /* <DEDUP_REMOVED lines=19> */
.L_x_2813:
        /* <DEDUP_REMOVED lines=14> */
.L_x_2815:
[----:B------:R-:W-:Y:S05]  /*3310*/  BSYNC B0 ;  /* 0x0000000000007941 */ /* 0x000fea0003800000 */
.L_x_2814:
        /* <DEDUP_REMOVED lines=21> */
.L_x_2816:
        /* <DEDUP_REMOVED lines=14> */
.L_x_2818:
[----:B------:R-:W-:Y:S05]  /*3550*/  BSYNC B0 ;  /* 0x0000000000007941 */ /* 0x000fea0003800000 */
.L_x_2817:
        /* <DEDUP_REMOVED lines=15> */
.L_x_2819:
        /* <DEDUP_REMOVED lines=14> */
.L_x_2821:
[----:B------:R-:W-:Y:S05]  /*3730*/  BSYNC B0 ;  /* 0x0000000000007941 */ /* 0x000fea0003800000 */
.L_x_2820:
        /* <DEDUP_REMOVED lines=23> */
.L_x_2822:
        /* <DEDUP_REMOVED lines=14> */
.L_x_2824:
[----:B------:R-:W-:Y:S05]  /*3990*/  BSYNC B0 ;  /* 0x0000000000007941 */ /* 0x000fea0003800000 */
.L_x_2823:
        /* <DEDUP_REMOVED lines=23> */
.L_x_2825:
        /* <DEDUP_REMOVED lines=14> */
.L_x_2827:
[----:B------:R-:W-:Y:S05]  /*3bf0*/  BSYNC B0 ;  /* 0x0000000000007941 */ /* 0x000fea0003800000 */
.L_x_2826:
        /* <DEDUP_REMOVED lines=23> */
.L_x_2828:
        /* <DEDUP_REMOVED lines=14> */
.L_x_2830:
[----:B------:R-:W-:Y:S05]  /*3e50*/  BSYNC B0 ;  /* 0x0000000000007941 */ /* 0x000fea0003800000 */
.L_x_2829:
        /* <DEDUP_REMOVED lines=23> */
.L_x_2831:
        /* <DEDUP_REMOVED lines=14> */
.L_x_2833:
[----:B------:R-:W-:Y:S05]  /*40b0*/  BSYNC B0 ;  /* 0x0000000000007941 */ /* 0x000fea0003800000 */
.L_x_2832:
        /* <DEDUP_REMOVED lines=23> */
.L_x_2834:
        /* <DEDUP_REMOVED lines=14> */
.L_x_2836:
[----:B------:R-:W-:Y:S05]  /*4310*/  BSYNC B0 ;  /* 0x0000000000007941 */ /* 0x000fea0003800000 */
.L_x_2835:
        /* <DEDUP_REMOVED lines=23> */
.L_x_2837:
        /* <DEDUP_REMOVED lines=14> */
.L_x_2839:
[----:B------:R-:W-:Y:S05]  /*4570*/  BSYNC B0 ;  /* 0x0000000000007941 */ /* 0x000fea0003800000 */
.L_x_2838:
        /* <DEDUP_REMOVED lines=23> */
.L_x_2840:
        /* <DEDUP_REMOVED lines=14> */
.L_x_2842:
[----:B------:R-:W-:Y:S05]  /*47d0*/  BSYNC B0 ;  /* 0x0000000000007941 */ /* 0x000fea0003800000 */
.L_x_2841:
        /* <DEDUP_REMOVED lines=23> */
.L_x_2843:
        /* <DEDUP_REMOVED lines=14> */
.L_x_2845:
[----:B------:R-:W-:Y:S05]  /*4a30*/  BSYNC B0 ;  /* 0x0000000000007941 */ /* 0x000fea0003800000 */
.L_x_2844:
        /* <DEDUP_REMOVED lines=22> */
.L_x_2846:
        /* <DEDUP_REMOVED lines=14> */
.L_x_2848:
[----:B------:R-:W-:Y:S05]  /*4c80*/  BSYNC B0 ;  /* 0x0000000000007941 */ /* 0x000fea0003800000 */
.L_x_2847:
        /* <DEDUP_REMOVED lines=22> */
.L_x_2849:
        /* <DEDUP_REMOVED lines=14> */
.L_x_2851:
[----:B------:R-:W-:Y:S05]  /*4ed0*/  BSYNC B0 ;  /* 0x0000000000007941 */ /* 0x000fea0003800000 */
.L_x_2850:
        /* <DEDUP_REMOVED lines=22> */
.L_x_2852:
        /* <DEDUP_REMOVED lines=13> */
.L_x_2854:
[----:B------:R-:W-:Y:S05]  /*5110*/  BSYNC B0 ;  /* 0x0000000000007941 */ /* 0x000fea0003800000 */
.L_x_2853:
[----:B------:R-:W-:Y:S01]  /*5120*/  ULDC UR7, c[0x0][0x10] ;  /* 0x0000040000077ab9 */ /* 0x000fe20000000800 */
[----:B------:R-:W-:Y:S02]  /*5130*/  UIADD3 UR4, UR4, 0x1, URZ ;  /* 0x0000000104047890 */ /* 0x000fe4000fffe03f */
[----:B------:R-:W-:-:S04]  /*5140*/  UIADD3 UR6, UR7, UR6, URZ ;  /* 0x0000000607067290 */ /* 0x000fc8000fffe03f */
[----:B------:R-:W-:-:S06]  /*5150*/  UISETP.GE.AND UP0, UPT, UR6, UR5, UPT ;  /* 0x000000050600728c */ /* 0x000fcc000bf06270 */
[----:B------:R-:W-:-:S13]  /*5160*/  PLOP3.LUT P5, PT, PT, PT, UP0, 0x80, 0x0 ;  /* 0x000000000000781c */ /* 0x000fda0003faf008 */
[----:B------:R-:W-:Y:S05]  /*5170*/  @!P5 BRA `(.L_x_2855) ;  /* 0xffffffb00094d947 */ /* 0x000fea000383ffff */
[----:B------:R-:W-:Y:S05]  /*5180*/  EXIT ;  /* 0x000000000000794d */ /* 0x000fea0003800000 */
.L_x_2856:
        /* <DEDUP_REMOVED lines=15> */
.L_x_3337:


//--------------------- .text._Z35group_norm_nhwc_fwd_one_pass_kernelI11Fp32IOFp32WLi64ELi14ELi224EEv26Group_norm_nhwc_fwd_params --------------------------
	.section	.text._Z35group_norm_nhwc_fwd_one_pass_kernelI11Fp32IOFp32WLi64ELi14ELi224EEv26Group_norm_nhwc_fwd_params,"ax",@progbits
	.align	128
        .global         _Z35group_norm_nhwc_fwd_one_pass_kernelI11Fp32IOFp32WLi64ELi14ELi224EEv26Group_norm_nhwc_fwd_params
        .type           _Z35group_norm_nhwc_fwd_one_pass_kernelI11Fp32IOFp32WLi64ELi14ELi224EEv26Group_norm_nhwc_fwd_params,@function
        .size           _Z35group_norm_nhwc_fwd_one_pass_kernelI11Fp32IOFp32WLi64ELi14ELi224EEv26Group_norm_nhwc_fwd_params,(.L_x_3338 - _Z35group_norm_nhwc_fwd_one_pass_kernelI11Fp32IOFp32WLi64ELi14ELi224EEv26Group_norm_nhwc_fwd_params)
        .other          _Z35group_norm_nhwc_fwd_one_pass_kernelI11Fp32IOFp32WLi64ELi14ELi224EEv26Group_norm_nhwc_fwd_params,@"STO_CUDA_ENTRY STV_DEFAULT"
_Z35group_norm_nhwc_fwd_one_pass_kernelI11Fp32IOFp32WLi64ELi14ELi224EEv26Group_norm_nhwc_fwd_params:
.text._Z35group_norm_nhwc_fwd_one_pass_kernelI11Fp32IOFp32WLi64ELi14ELi224EEv26Group_norm_nhwc_fwd_params:
        /* <DEDUP_REMOVED lines=11> */
[----:B------:R-:W-:Y:S01]  /*00b0*/  UMOV UR5, 0x400 ;  /* 0x0000040000057882 */ /* 0x000fe20000000000 */
[----:B------:R-:W-:Y:S01]  /*00c0*/  HFMA2.MMA R16, -RZ, RZ, 0, 0 ;  /* 0x00000000ff107435 */ /* 0x000fe200000001ff */
[----:B------:R-:W-:Y:S01]  /*00d0*/  ULDC.U8 UR10, c[0x0][0x28c] ;  /* 0x0000a300000a7ab9 */ /* 0x000fe20000000000 */
[----:B------:R-:W-:Y:S02]  /*00e0*/  IADD3 R2, -R3, R0, RZ ;  /* 0x0000000003027210 */ /* 0x000fe40007ffe1ff */
[----:B------:R-:W0:Y:S02]  /*00f0*/  LDC R5, c[0x0][0x294] ;  /* 0x0000a500ff057b82 */ /* 0x000e240000000800 */
[----:B------:R-:W-:-:S02]  /*0100*/  LEA.HI R2, R2, R3, RZ, 0x1f ;  /* 0x0000000302027211 */ /* 0x000fc400078ff8ff */
[----:B------:R-:W-:Y:S02]  /*0110*/  SHF.R.S32.HI R3, RZ, 0x1f, R0 ;  /* 0x0000001fff037819 */ /* 0x000fe40000011400 */
[----:B------:R-:W-:Y:S02]  /*0120*/  SHF.R.U32.HI R2, RZ, 0x2, R2 ;  /* 0x00000002ff027819 */ /* 0x000fe40000011602 */
[----:B------:R-:W1:Y:S01]  /*0130*/  S2UR UR6, SR_CgaCtaId ;  /* 0x00000000000679c3 */ /* 0x000e620000008800 */
[----:B------:R-:W-:-:S04]  /*0140*/  LEA.HI R3, R3, R0, RZ, 0x5 ;  /* 0x0000000003037211 */ /* 0x000fc800078f28ff */
[----:B------:R-:W-:Y:S02]  /*0150*/  SHF.R.S32.HI R17, RZ, 0x5, R3 ;  /* 0x00000005ff117819 */ /* 0x000fe40000011403 */
[----:B------:R-:W-:Y:S01]  /*0160*/  MOV R3, R4 ;  /* 0x0000000400037202 */ /* 0x000fe20000000f00 */
[----:B0-----:R-:W-:-:S05]  /*0170*/  IMAD R2, R5, UR7, R2 ;  /* 0x0000000705027c24 */ /* 0x001fca000f8e0202 */
[----:B------:R-:W-:Y:S02]  /*0180*/  ISETP.GE.U32.AND P1, PT, R2, UR8, PT ;  /* 0x0000000802007c0c */ /* 0x000fe4000bf26070 */
[----:B------:R-:W-:Y:S01]  /*0190*/  SHF.R.S32.HI R5, RZ, 0x1f, R2 ;  /* 0x0000001fff057819 */ /* 0x000fe20000011402 */
[----:B-1----:R-:W-:-:S03]  /*01a0*/  ULEA UR5, UR6, UR5, 0x18 ;  /* 0x0000000506057291 */ /* 0x002fc6000f8ec03f */
[----:B------:R-:W-:Y:S01]  /*01b0*/  ISETP.GE.AND.EX P1, PT, R5, UR9, PT, P1 ;  /* 0x0000000905007c0c */ /* 0x000fe2000bf26310 */
[----:B------:R-:W-:Y:S02]  /*01c0*/  ULDC.64 UR8, c[0x0][0x208] ;  /* 0x0000820000087ab9 */ /* 0x000fe40000000a00 */
[----:B------:R-:W-:Y:S02]  /*01d0*/  LEA R17, R17, UR5, 0x3 ;  /* 0x0000000511117c11 */ /* 0x000fe4000f8e18ff */
[----:B------:R-:W-:-:S13]  /*01e0*/  ISETP.LT.U32.AND P1, PT, R0, 0xe0, !P1 ;  /* 0x000000e00000780c */ /* 0x000fda0004f21070 */
.L_x_2875:
[----:B0-----:R-:W0:Y:S01]  /*01f0*/  LDC R4, c[0x0][0x288] ;  /* 0x0000a200ff047b82 */ /* 0x001e220000000800 */
[----:B------:R-:W-:Y:S01]  /*0200*/  IABS R10, R3 ;  /* 0x00000003000a7213 */ /* 0x000fe20000000000 */
[----:B------:R-:W-:Y:S01]  /*0210*/  ULDC.64 UR12, c[0x0][0x278] ;  /* 0x00009e00000c7ab9 */ /* 0x000fe20000000a00 */
[----:B-1----:R-:W-:Y:S02]  /*0220*/  IADD3 R12, R2, 0x20, RZ ;  /* 0x00000020020c7810 */ /* 0x002fe40007ffe0ff */
[----:B------:R-:W-:Y:S02]  /*0230*/  CS2R R20, SRZ ;  /* 0x0000000000147805 */ /* 0x000fe4000001ff00 */
[----:B------:R-:W-:Y:S02]  /*0240*/  SHF.R.S32.HI R19, RZ, 0x1f, R2 ;  /* 0x0000001fff137819 */ /* 0x000fe40000011402 */
[----:B------:R-:W-:Y:S02]  /*0250*/  SHF.R.S32.HI R13, RZ, 0x1f, R12 ;  /* 0x0000001fff0d7819 */ /* 0x000fe4000001140c */
        /* <DEDUP_REMOVED lines=10> */
[----:B------:R-:W0:Y:S03]  /*0300*/  @P1 LDC.64 R10, c[0x0][0x270] ;  /* 0x00009c00ff0a1b82 */ /* 0x000e260000000a00 */
[----:B------:R-:W-:-:S04]  /*0310*/  IMAD.HI.U32 R15, R7, R9, RZ ;  /* 0x00000009070f7227 */ /* 0x000fc800078e00ff */
[----:B------:R-:W-:Y:S01]  /*0320*/  IMAD.WIDE.U32 R6, R0, 0x24924925, RZ ;  /* 0x2492492500067825 */ /* 0x000fe200078e00ff */
        /* <DEDUP_REMOVED lines=8> */
[----:B------:R-:W-:-:S02]  /*03b0*/  ISETP.GE.AND P3, PT, R5, RZ, PT ;  /* 0x000000ff0500720c */ /* 0x000fc40003f66270 */
[----:B------:R-:W-:-:S04]  /*03c0*/  IADD3 R5, -R7, R0, RZ ;  /* 0x0000000007057210 */ /* 0x000fc80007ffe1ff */
[----:B------:R-:W-:Y:S02]  /*03d0*/  LEA.HI R5, R5, R7, RZ, 0x1f ;  /* 0x0000000705057211 */ /* 0x000fe400078ff8ff */
[----:B------:R-:W-:Y:S02]  /*03e0*/  @P0 IADD3 R15, R15, 0x1, RZ ;  /* 0x000000010f0f0810 */ /* 0x000fe40007ffe0ff */
[----:B------:R-:W-:Y:S02]  /*03f0*/  ISETP.GE.U32.AND P0, PT, R12, UR12, PT ;  /* 0x0000000c0c007c0c */ /* 0x000fe4000bf06070 */
[----:B------:R-:W-:Y:S02]  /*0400*/  SHF.R.U32.HI R5, RZ, 0x2, R5 ;  /* 0x00000002ff057819 */ /* 0x000fe40000011605 */
[----:B------:R-:W-:Y:S01]  /*0410*/  ISETP.GE.AND.EX P0, PT, R13, UR13, PT, P0 ;  /* 0x0000000d0d007c0c */ /* 0x000fe2000bf06300 */
[----:B------:R-:W-:Y:S01]  /*0420*/  ULDC.64 UR12, c[0x0][0x280] ;  /* 0x0000a000000c7ab9 */ /* 0x000fe20000000a00 */
[----:B------:R-:W-:Y:S01]  /*0430*/  @!P3 IADD3 R15, -R15, RZ, RZ ;  /* 0x000000ff0f0fb210 */ /* 0x000fe20007ffe1ff */
[----:B------:R-:W-:Y:S01]  /*0440*/  IMAD R5, R5, -0x7, R0 ;  /* 0xfffffff905057824 */ /* 0x000fe200078e0200 */
[----:B------:R-:W-:-:S02]  /*0450*/  ISETP.GT.U32.OR P0, PT, R0, 0xdf, P0 ;  /* 0x000000df0000780c */ /* 0x000fc40000704470 */
[----:B------:R-:W-:Y:S02]  /*0460*/  @!P2 LOP3.LUT R15, RZ, R4, RZ, 0x33, !PT ;  /* 0x00000004ff0fa212 */ /* 0x000fe400078e33ff */
[----:B------:R-:W-:Y:S02]  /*0470*/  SHF.L.U32 R5, R5, 0x1, RZ ;  /* 0x0000000105057819 */ /* 0x000fe400000006ff */
[----:B------:R-:W-:Y:S02]  /*0480*/  IADD3 R24, -R15, RZ, RZ ;  /* 0x000000ff0f187210 */ /* 0x000fe40007ffe1ff */
[----:B------:R-:W-:Y:S02]  /*0490*/  SHF.R.S32.HI R6, RZ, 0x1f, R15 ;  /* 0x0000001fff067819 */ /* 0x000fe4000001140f */
[----:B------:R-:W-:Y:S01]  /*04a0*/  SHF.R.S32.HI R7, RZ, 0x1f, R5 ;  /* 0x0000001fff077819 */ /* 0x000fe20000011405 */
[----:B------:R-:W-:Y:S02]  /*04b0*/  IMAD R24, R4, R24, R3 ;  /* 0x0000001804187224 */ /* 0x000fe400078e0203 */
[----:B------:R-:W1:Y:S01]  /*04c0*/  @!P0 LDC.64 R8, c[0x0][0x270] ;  /* 0x00009c00ff088b82 */ /* 0x000e620000000a00 */
[----:B------:R-:W-:-:S02]  /*04d0*/  IMAD R14, R6, UR12, RZ ;  /* 0x0000000c060e7c24 */ /* 0x000fc4000f8e02ff */
[----:B------:R-:W-:Y:S02]  /*04e0*/  IMAD R24, R24, 0xe, RZ ;  /* 0x0000000e18187824 */ /* 0x000fe400078e02ff */
[----:B------:R-:W-:Y:S02]  /*04f0*/  IMAD R29, R15, UR13, R14 ;  /* 0x0000000d0f1d7c24 */ /* 0x000fe4000f8e020e */
[----:B0-----:R-:W-:Y:S01]  /*0500*/  @P1 IMAD R14, R19, R10, RZ ;  /* 0x0000000a130e1224 */ /* 0x001fe200078e02ff */
[----:B------:R-:W-:Y:S02]  /*0510*/  IADD3 R26, P2, R5, R24, RZ ;  /* 0x00000018051a7210 */ /* 0x000fe40007f5e0ff */
[----:B------:R-:W0:Y:S02]  /*0520*/  @P1 LDC.64 R4, c[0x0][0x220] ;  /* 0x00008800ff041b82 */ /* 0x000e240000000a00 */
[----:B------:R-:W-:-:S03]  /*0530*/  LEA.HI.X.SX32 R27, R24, R7, 0x1, P2 ;  /* 0x00000007181b7211 */ /* 0x000fc600010f0eff */
[----:B------:R-:W-:-:S03]  /*0540*/  IMAD.WIDE.U32 R26, R15, UR12, R26 ;  /* 0x0000000c0f1a7c25 */ /* 0x000fc6000f8e001a */
[----:B------:R-:W2:Y:S02]  /*0550*/  @!P0 LDC.64 R6, c[0x0][0x220] ;  /* 0x00008800ff068b82 */ /* 0x000ea40000000a00 */
[----:B------:R-:W-:Y:S01]  /*0560*/  IADD3 R29, R27, R29, RZ ;  /* 0x0000001d1b1d7210 */ /* 0x000fe20007ffe0ff */
[----:B-1----:R-:W-:Y:S01]  /*0570*/  @!P0 IMAD R15, R13, R8, RZ ;  /* 0x000000080d0f8224 */ /* 0x002fe200078e02ff */
[-C--:B------:R-:W-:Y:S01]  /*0580*/  @P1 MOV R28, R26.reuse ;  /* 0x0000001a001c1202 */ /* 0x080fe20000000f00 */
[----:B------:R-:W-:Y:S01]  /*0590*/  @P1 IMAD R13, R2, R11, R14 ;  /* 0x0000000b020d1224 */ /* 0x000fe200078e020e */
[----:B------:R-:W-:Y:S01]  /*05a0*/  @!P0 MOV R14, R26 ;  /* 0x0000001a000e8202 */ /* 0x000fe20000000f00 */
[----:B------:R-:W-:Y:S01]  /*05b0*/  @!P0 IMAD R19, R12, R9, R15 ;  /* 0x000000090c138224 */ /* 0x000fe200078e020f */
[----:B------:R-:W-:Y:S01]  /*05c0*/  @!P0 MOV R15, R29 ;  /* 0x0000001d000f8202 */ /* 0x000fe20000000f00 */
[----:B------:R-:W-:-:S04]  /*05d0*/  @P1 IMAD.WIDE.U32 R10, R2, R10, R28 ;  /* 0x0000000a020a1225 */ /* 0x000fc800078e001c */
[----:B------:R-:W-:Y:S01]  /*05e0*/  @!P0 IMAD.WIDE.U32 R8, R12, R8, R14 ;  /* 0x000000080c088225 */ /* 0x000fe200078e000e */
[----:B------:R-:W-:Y:S02]  /*05f0*/  @P1 IADD3 R11, R11, R13, RZ ;  /* 0x0000000d0b0b1210 */ /* 0x000fe40007ffe0ff */
[C---:B0-----:R-:W-:Y:S02]  /*0600*/  @P1 LEA R4, P2, R10.reuse, R4, 0x2 ;  /* 0x000000040a041211 */ /* 0x041fe400078410ff */
[----:B------:R-:W-:Y:S02]  /*0610*/  @!P0 IADD3 R9, R9, R19, RZ ;  /* 0x0000001309098210 */ /* 0x000fe40007ffe0ff */
[----:B------:R-:W-:Y:S02]  /*0620*/  CS2R R18, SRZ ;  /* 0x0000000000127805 */ /* 0x000fe4000001ff00 */
[----:B------:R-:W-:Y:S02]  /*0630*/  @P1 LEA.HI.X R5, R10, R5, R11, 0x2, P2 ;  /* 0x000000050a051211 */ /* 0x000fe400010f140b */
[----:B--2---:R-:W-:-:S03]  /*0640*/  @!P0 LEA R6, P3, R8, R6, 0x2 ;  /* 0x0000000608068211 */ /* 0x004fc600078610ff */
[----:B------:R-:W2:Y:S01]  /*0650*/  @P1 LDG.E.64 R18, desc[UR8][R4.64] ;  /* 0x0000000804121981 */ /* 0x000ea2000c1e1b00 */
[----:B------:R-:W-:-:S05]  /*0660*/  @!P0 LEA.HI.X R7, R8, R7, R9, 0x2, P3 ;  /* 0x0000000708078211 */ /* 0x000fca00018f1409 */
[----:B------:R-:W3:Y:S01]  /*0670*/  @!P0 LDG.E.64 R20, desc[UR8][R6.64] ;  /* 0x0000000806148981 */ /* 0x000ee2000c1e1b00 */
[----:B------:R-:W0:Y:S02]  /*0680*/  S2R R8, SR_LANEID ;  /* 0x0000000000087919 */ /* 0x000e240000000000 */
[C---:B0-----:R-:W-:Y:S02]  /*0690*/  ISETP.GT.AND P0, PT, R8.reuse, 0x1e, PT ;  /* 0x0000001e0800780c */ /* 0x041fe40003f04270 */
[----:B------:R-:W-:Y:S02]  /*06a0*/  ISETP.NE.AND P3, PT, R8, RZ, PT ;  /* 0x000000ff0800720c */ /* 0x000fe40003f65270 */
[----:B------:R-:W-:Y:S01]  /*06b0*/  ISETP.NE.AND P2, PT, R0, RZ, PT ;  /* 0x000000ff0000720c */ /* 0x000fe20003f45270 */
[----:B------:R-:W-:Y:S01]  /*06c0*/  BSSY B0, `(.L_x_2857) ;  /* 0x000003a000007945 */ /* 0x000fe20003800000 */
[----:B--2---:R-:W-:Y:S01]  /*06d0*/  FMUL.FTZ R11, R19, R19 ;  /* 0x00000013130b7220 */ /* 0x004fe20000410000 */
[----:B------:R-:W-:-:S03]  /*06e0*/  FADD.FTZ R9, R18, R19 ;  /* 0x0000001312097221 */ /* 0x000fc60000010000 */
[----:B------:R-:W-:Y:S01]  /*06f0*/  FFMA.FTZ R11, R18, R18, R11 ;  /* 0x00000012120b7223 */ /* 0x000fe2000001000b */
[----:B---3--:R-:W-:Y:S01]  /*0700*/  FMUL.FTZ R13, R21, R21 ;  /* 0x00000015150d7220 */ /* 0x008fe20000410000 */
[C---:B------:R-:W-:Y:S01]  /*0710*/  FADD.FTZ R10, R20.reuse, R21 ;  /* 0x00000015140a7221 */ /* 0x040fe20000010000 */
[----:B------:R-:W-:Y:S01]  /*0720*/  FADD.FTZ R9, RZ, R9 ;  /* 0x00000009ff097221 */ /* 0x000fe20000010000 */
[----:B------:R-:W-:Y:S01]  /*0730*/  FADD.FTZ R11, RZ, R11 ;  /* 0x0000000bff0b7221 */ /* 0x000fe20000010000 */
        /* <DEDUP_REMOVED lines=50> */
.L_x_2858:
[----:B------:R-:W-:Y:S05]  /*0a60*/  BSYNC B0 ;  /* 0x0000000000007941 */ /* 0x000fea0003800000 */
.L_x_2857:
        /* <DEDUP_REMOVED lines=28> */
.L_x_2861:
[----:B-1----:R-:W2:Y:S04]  /*0c30*/  LDG.E.STRONG.GPU R7, desc[UR8][R8.64] ;  /* 0x0000000808077981 */ /* 0x002ea8000c1ef900 */
[----:B--2---:R-:W-:Y:S01]  /*0c40*/  CCTL.IVALL ;  /* 0x00000000ff00798f */ /* 0x004fe20002000000 */
[----:B------:R-:W-:Y:S05]  /*0c50*/  YIELD ;  /* 0x0000000000007946 */ /* 0x000fea0003800000 */
[----:B------:R-:W-:-:S13]  /*0c60*/  ISETP.NE.AND P0, PT, R7, R12, PT ;  /* 0x0000000c0700720c */ /* 0x000fda0003f05270 */
[----:B------:R-:W-:Y:S05]  /*0c70*/  @P0 BRA `(.L_x_2861) ;  /* 0xfffffffc00ec0947 */ /* 0x000fea000383ffff */
.L_x_2860:
        /* <DEDUP_REMOVED lines=17> */
.L_x_2865:
        /* <DEDUP_REMOVED lines=115> */
.L_x_2864:
        /* <DEDUP_REMOVED lines=61> */
.L_x_2866:
[----:B------:R-:W-:-:S13]  /*1890*/  ISETP.NE.OR P0, PT, R7, RZ, P0 ;  /* 0x000000ff0700720c */ /* 0x000fda0000705670 */
[----:B------:R-:W-:Y:S05]  /*18a0*/  @!P0 BRA `(.L_x_2862) ;  /* 0x00000000007c8947 */ /* 0x000fea0003800000 */
.L_x_2863:
        /* <DEDUP_REMOVED lines=31> */
.L_x_2862:
        /* <DEDUP_REMOVED lines=11> */
.L_x_2868:
[----:B------:R-:W-:Y:S05]  /*1b50*/  BSYNC B0 ;  /* 0x0000000000007941 */ /* 0x000fea0003800000 */
.L_x_2867:
        /* <DEDUP_REMOVED lines=16> */
.L_x_2859:
[----:B------:R-:W-:Y:S01]  /*1c60*/  ULDC.64 UR12, c[0x0][0x218] ;  /* 0x00008600000c7ab9 */ /* 0x000fe20000000a00 */
[C---:B------:R-:W-:Y:S01]  /*1c70*/  LOP3.LUT P0, RZ, R0.reuse, UR7, RZ, 0xfc, !PT ;  /* 0x0000000700ff7c12 */ /* 0x040fe2000f80fcff */
[----:B------:R-:W-:Y:S01]  /*1c80*/  IMAD.WIDE.U32 R4, R0, 0x24924925, RZ ;  /* 0x2492492500047825 */ /* 0x000fe200078e00ff */
[----:B------:R-:W-:Y:S01]  /*1c90*/  ISETP.EQ.U32.AND P3, PT, RZ, UR12, PT ;  /* 0x0000000cff007c0c */ /* 0x000fe2000bf62070 */
[----:B------:R-:W2:Y:S01]  /*1ca0*/  S2UR UR6, SR_CgaCtaId ;  /* 0x00000000000679c3 */ /* 0x000ea20000008800 */
[----:B------:R-:W-:Y:S02]  /*1cb0*/  UMOV UR5, 0x400 ;  /* 0x0000040000057882 */ /* 0x000fe40000000000 */
[----:B------:R-:W-:Y:S02]  /*1cc0*/  ISETP.EQ.OR.EX P0, PT, RZ, UR13, P0, P3 ;  /* 0x0000000dff007c0c */ /* 0x000fe40008702730 */
[----:B------:R-:W-:-:S03]  /*1cd0*/  IADD3 R4, -R5, R0, RZ ;  /* 0x0000000005047210 */ /* 0x000fc60007ffe1ff */
[----:B-1----:R-:W1:Y:S01]  /*1ce0*/  LDC.64 R6, c[0x0][0x228] ;  /* 0x00008a00ff067b82 */ /* 0x002e620000000a00 */
[----:B------:R-:W-:-:S04]  /*1cf0*/  LEA.HI R10, R4, R5, RZ, 0x1f ;  /* 0x00000005040a7211 */ /* 0x000fc800078ff8ff */
[----:B------:R-:W-:-:S03]  /*1d00*/  SHF.R.U32.HI R11, RZ, 0x2, R10 ;  /* 0x00000002ff0b7819 */ /* 0x000fc6000001160a */
[----:B------:R-:W3:Y:S02]  /*1d10*/  @!P0 LDC.64 R8, c[0x0][0x218] ;  /* 0x00008600ff088b82 */ /* 0x000ee40000000a00 */
[----:B------:R-:W-:-:S05]  /*1d20*/  IMAD R11, R11, -0x7, R0 ;  /* 0xfffffff90b0b7824 */ /* 0x000fca00078e0200 */
[----:B------:R-:W-:Y:S01]  /*1d30*/  SHF.L.U32 R11, R11, 0x1, RZ ;  /* 0x000000010b0b7819 */ /* 0x000fe200000006ff */
[----:B--2---:R-:W-:Y:S01]  /*1d40*/  ULEA UR5, UR6, UR5, 0x18 ;  /* 0x0000000506057291 */ /* 0x004fe2000f8ec03f */
[----:B------:R-:W2:Y:S02]  /*1d50*/  LDC.64 R4, c[0x0][0x230] ;  /* 0x00008c00ff047b82 */ /* 0x000ea40000000a00 */
[----:B------:R-:W-:Y:S01]  /*1d60*/  ULDC UR6, c[0x0][0x2a4] ;  /* 0x0000a90000067ab9 */ /* 0x000fe20000000800 */
[----:B------:R-:W-:Y:S01]  /*1d70*/  IADD3 R13, R11, R24, RZ ;  /* 0x000000180b0d7210 */ /* 0x000fe20007ffe0ff */
[----:B------:R-:W-:Y:S01]  /*1d80*/  @!P0 FMUL.FTZ R11, R23, UR6 ;  /* 0x00000006170b8c20 */ /* 0x000fe20008410000 */
[----:B------:R-:W-:-:S03]  /*1d90*/  @!P0 FMUL.FTZ R10, R22, UR6 ;  /* 0x00000006160a8c20 */ /* 0x000fc60008410000 */
[----:B------:R-:W-:Y:S01]  /*1da0*/  @!P2 STS.64 [UR5+0x48], R22 ;  /* 0x00004816ff00a988 */ /* 0x000fe20008000a05 */
[----:B-1----:R-:W-:-:S04]  /*1db0*/  IMAD.WIDE R6, R13, 0x4, R6 ;  /* 0x000000040d067825 */ /* 0x002fc800078e0206 */
[----:B---3--:R-:W-:-:S05]  /*1dc0*/  @!P0 IMAD.WIDE R8, R3, 0x8, R8 ;  /* 0x0000000803088825 */ /* 0x008fca00078e0208 */
[----:B------:R1:W-:Y:S01]  /*1dd0*/  @!P0 STG.E.64 desc[UR8][R8.64], R10 ;  /* 0x0000000a08008986 */ /* 0x0003e2000c101b08 */
[----:B------:R-:W-:Y:S01]  /*1de0*/  BAR.SYNC.DEFER_BLOCKING 0x0 ;  /* 0x0000000000007b1d */ /* 0x000fe20000010000 */
[----:B--2---:R-:W-:-:S05]  /*1df0*/  IMAD.WIDE R4, R13, 0x4, R4 ;  /* 0x000000040d047825 */ /* 0x004fca00078e0204 */
[----:B------:R-:W2:Y:S04]  /*1e00*/  LDG.E.64 R6, desc[UR8][R6.64] ;  /* 0x0000000806067981 */ /* 0x000ea8000c1e1b00 */
[----:B------:R3:W2:Y:S01]  /*1e10*/  LDG.E.64 R12, desc[UR8][R4.64] ;  /* 0x00000008040c7981 */ /* 0x0006a2000c1e1b00 */
[----:B-1----:R-:W-:-:S03]  /*1e20*/  HFMA2.MMA R8, -RZ, RZ, 1.875, 0 ;  /* 0x3f800000ff087435 */ /* 0x002fc600000001ff */
[----:B------:R-:W1:Y:S02]  /*1e30*/  LDS.64 R14, [UR5+0x48] ;  /* 0x00004805ff0e7984 */ /* 0x000e640008000a00 */
[----:B-1----:R-:W-:-:S04]  /*1e40*/  FMUL.FTZ R14, R14, UR6 ;  /* 0x000000060e0e7c20 */ /* 0x002fc80008410000 */
[C---:B------:R-:W-:Y:S01]  /*1e50*/  FMUL.FTZ R24, R14.reuse, R14 ;  /* 0x0000000e0e187220 */ /* 0x040fe20000410000 */
[C---:B------:R-:W-:Y:S01]  /*1e60*/  FADD.FTZ R9, -R14.reuse, R18 ;  /* 0x000000120e097221 */ /* 0x040fe20000010100 */
[C---:B---3--:R-:W-:Y:S01]  /*1e70*/  FADD.FTZ R5, -R14.reuse, R20 ;  /* 0x000000140e057221 */ /* 0x048fe20000010100 */
[C---:B------:R-:W-:Y:S01]  /*1e80*/  FADD.FTZ R19, -R14.reuse, R19 ;  /* 0x000000130e137221 */ /* 0x040fe20000010100 */
[----:B------:R-:W-:Y:S01]  /*1e90*/  FFMA.FTZ R15, R15, UR6, -R24 ;  /* 0x000000060f0f7c23 */ /* 0x000fe20008010818 */
[----:B------:R-:W-:-:S04]  /*1ea0*/  FADD.FTZ R21, -R14, R21 ;  /* 0x000000150e157221 */ /* 0x000fc80000010100 */
[----:B------:R-:W-:-:S13]  /*1eb0*/  FSETP.GTU.FTZ.AND P0, PT, R15, RZ, PT ;  /* 0x000000ff0f00720b */ /* 0x000fda0003f1c000 */
[----:B------:R-:W1:Y:S02]  /*1ec0*/  @P0 LDC R24, c[0x0][0x238] ;  /* 0x00008e00ff180b82 */ /* 0x000e640000000800 */
[----:B-1----:R-:W-:-:S04]  /*1ed0*/  @P0 FADD.FTZ R15, R15, R24 ;  /* 0x000000180f0f0221 */ /* 0x002fc80000010000 */
[----:B------:R-:W1:Y:S01]  /*1ee0*/  @P0 MUFU.RSQ R8, R15 ;  /* 0x0000000f00080308 */ /* 0x000e620000001400 */
[----:B------:R-:W-:Y:S01]  /*1ef0*/  ISETP.NE.AND P0, PT, RZ, UR10, PT ;  /* 0x0000000aff007c0c */ /* 0x000fe2000bf05270 */
[-C--:B-1----:R-:W-:Y:S01]  /*1f00*/  FMUL.FTZ R9, R9, R8.reuse ;  /* 0x0000000809097220 */ /* 0x082fe20000410000 */
[-C--:B------:R-:W-:Y:S01]  /*1f10*/  FMUL.FTZ R5, R5, R8.reuse ;  /* 0x0000000805057220 */ /* 0x080fe20000410000 */
[-C--:B------:R-:W-:Y:S01]  /*1f20*/  FMUL.FTZ R10, R19, R8.reuse ;  /* 0x00000008130a7220 */ /* 0x080fe20000410000 */
[----:B------:R-:W-:Y:S01]  /*1f30*/  FMUL.FTZ R14, R21, R8 ;  /* 0x00000008150e7220 */ /* 0x000fe20000410000 */
[C-C-:B--2---:R-:W-:Y:S01]  /*1f40*/  FFMA.FTZ R8, R6.reuse, R9, R12.reuse ;  /* 0x0000000906087223 */ /* 0x144fe2000001000c */
[----:B------:R-:W-:Y:S01]  /*1f50*/  FFMA.FTZ R4, R6, R5, R12 ;  /* 0x0000000506047223 */ /* 0x000fe2000001000c */
[----:B------:R-:W-:Y:S01]  /*1f60*/  IADD3 R6, R2, 0x20, RZ ;  /* 0x0000002002067810 */ /* 0x000fe20007ffe0ff */
[C-C-:B------:R-:W-:Y:S01]  /*1f70*/  FFMA.FTZ R5, R7.reuse, R14, R13.reuse ;  /* 0x0000000e07057223 */ /* 0x140fe2000001000d */
[----:B------:R-:W-:-:S04]  /*1f80*/  FFMA.FTZ R9, R7, R10, R13 ;  /* 0x0000000a07097223 */ /* 0x000fc8000001000d */
        /* <DEDUP_REMOVED lines=11> */
.L_x_2869:
[----:B------:R-:W-:Y:S04]  /*2040*/  BSSY B0, `(.L_x_2870) ;  /* 0x000000e000007945 */ /* 0x000fe80003800000 */
[----:B------:R-:W-:Y:S05]  /*2050*/  @!P1 BRA `(.L_x_2871) ;  /* 0x0000000000309947 */ /* 0x000fea0003800000 */
[----:B------:R-:W-:Y:S01]  /*2060*/  SHF.R.S32.HI R7, RZ, 0x1f, R2 ;  /* 0x0000001fff077819 */ /* 0x000fe20000011402 */
        /* <DEDUP_REMOVED lines=8> */
[----:B------:R-:W-:-:S04]  /*20f0*/  IADD3 R7, R11, R7, RZ ;  /* 0x000000070b077210 */ /* 0x000fc80007ffe0ff */
[----:B------:R-:W-:-:S05]  /*2100*/  LEA.HI.X R13, R10, UR13, R7, 0x2, P2 ;  /* 0x0000000d0a0d7c11 */ /* 0x000fca00090f1407 */
[----:B------:R1:W-:Y:S02]  /*2110*/  STG.E.64 desc[UR8][R12.64], R8 ;  /* 0x000000080c007986 */ /* 0x0003e4000c101b08 */
.L_x_2871:
[----:B------:R-:W-:Y:S05]  /*2120*/  BSYNC B0 ;  /* 0x0000000000007941 */ /* 0x000fea0003800000 */
.L_x_2870:
        /* <DEDUP_REMOVED lines=11> */
.L_x_2872:
[----:B------:R-:W-:Y:S01]  /*21e0*/  ULDC.64 UR12, c[0x0][0x278] ;  /* 0x00009e00000c7ab9 */ /* 0x000fe20000000a00 */
[----:B------:R-:W-:Y:S01]  /*21f0*/  SHF.R.S32.HI R7, RZ, 0x1f, R6 ;  /* 0x0000001fff077819 */ /* 0x000fe20000011406 */
        /* <DEDUP_REMOVED lines=15> */
.L_x_2874:
[----:B------:R-:W-:Y:S05]  /*22f0*/  BSYNC B0 ;  /* 0x0000000000007941 */ /* 0x000fea0003800000 */
.L_x_2873:
[----:B--2---:R-:W2:Y:S01]  /*2300*/  LDC R4, c[0x0][0x10] ;  /* 0x00000400ff047b82 */ /* 0x004ea20000000800 */
[----:B------:R-:W-:Y:S02]  /*2310*/  IADD3 R16, R16, 0x1, RZ ;  /* 0x0000000110107810 */ /* 0x000fe40007ffe0ff */
[----:B--2---:R-:W-:-:S04]  /*2320*/  IADD3 R3, R4, R3, RZ ;  /* 0x0000000304037210 */ /* 0x004fc80007ffe0ff */
[----:B------:R-:W-:-:S13]  /*2330*/  ISETP.GE.AND P0, PT, R3, UR4, PT ;  /* 0x0000000403007c0c */ /* 0x000fda000bf06270 */
[----:B------:R-:W-:Y:S05]  /*2340*/  @!P0 BRA `(.L_x_2875) ;  /* 0xffffffdc00a88947 */ /* 0x000fea000383ffff */
[----:B------:R-:W-:Y:S05]  /*2350*/  EXIT ;  /* 0x000000000000794d */ /* 0x000fea0003800000 */
.L_x_2876:
        /* <DEDUP_REMOVED lines=10> */
.L_x_3338:


//--------------------- .text._Z35group_norm_nhwc_fwd_one_pass_kernelI11Fp32IOFp32WLi128ELi14ELi224EEv26Group_norm_nhwc_fwd_params --------------------------
	.section	.text._Z35group_norm_nhwc_fwd_one_pass_kernelI11Fp32IOFp32WLi128ELi14ELi224EEv26Group_norm_nhwc_fwd_params,"ax",@progbits
	.align	128
        .global         _Z35group_norm_nhwc_fwd_one_pass_kernelI11Fp32IOFp32WLi128ELi14ELi224EEv26Group_norm_nhwc_fwd_params
        .type           _Z35group_norm_nhwc_fwd_one_pass_kernelI11Fp32IOFp32WLi128ELi14ELi224EEv26Group_norm_nhwc_fwd_params,@function
        .size           _Z35group_norm_nhwc_fwd_one_pass_kernelI11Fp32IOFp32WLi128ELi14ELi224EEv26Group_norm_nhwc_fwd_params,(.L_x_3339 - _Z35group_norm_nhwc_fwd_one_pass_kernelI11Fp32IOFp32WLi128ELi14ELi224EEv26Group_norm_nhwc_fwd_params)
        .other          _Z35group_norm_nhwc_fwd_one_pass_kernelI11Fp32IOFp32WLi128ELi14ELi224EEv26Group_norm_nhwc_fwd_params,@"STO_CUDA_ENTRY STV_DEFAULT"
_Z35group_norm_nhwc_fwd_one_pass_kernelI11Fp32IOFp32WLi128ELi14ELi224EEv26Group_norm_nhwc_fwd_params:
.text._Z35group_norm_nhwc_fwd_one_pass_kernelI11Fp32IOFp32WLi128ELi14ELi224EEv26Group_norm_nhwc_fwd_params:
        /* <DEDUP_REMOVED lines=10> */
[----:B------:R-:W-:-:S04]  /*00a0*/  ULDC.64 UR8, c[0x0][0x278] ;  /* 0x00009e0000087ab9 */ /* 0x000fc80000000a00 */
[----:B------:R-:W-:Y:S02]  /*00b0*/  IADD3 R2, -R3, R0, RZ ;  /* 0x0000000003027210 */ /* 0x000fe40007ffe1ff */
[----:B------:R-:W0:Y:S02]  /*00c0*/  LDC R6, c[0x0][0x294] ;  /* 0x0000a500ff067b82 */ /* 0x000e240000000800 */
[----:B------:R-:W-:-:S04]  /*00d0*/  LEA.HI R2, R2, R3, RZ, 0x1f ;  /* 0x0000000302027211 */ /* 0x000fc800078ff8ff */
[----:B------:R-:W-:-:S05]  /*00e0*/  SHF.R.U32.HI R5, RZ, 0x2, R2 ;  /* 0x00000002ff057819 */ /* 0x000fca0000011602 */
[----:B0-----:R-:W-:Y:S02]  /*00f0*/  IMAD R2, R6, UR7, R5 ;  /* 0x0000000706027c24 */ /* 0x001fe4000f8e0205 */
[----:B------:R-:W-:Y:S01]  /*0100*/  IMAD R6, R5, -0x7, R0 ;  /* 0xfffffff905067824 */ /* 0x000fe200078e0200 */
[----:B------:R-:W-:Y:S02]  /*0110*/  HFMA2.MMA R5, -RZ, RZ, 0, 0 ;  /* 0x00000000ff057435 */ /* 0x000fe400000001ff */
[----:B------:R-:W-:Y:S02]  /*0120*/  ISETP.GE.U32.AND P0, PT, R2, UR8, PT ;  /* 0x0000000802007c0c */ /* 0x000fe4000bf06070 */
[----:B------:R-:W-:Y:S02]  /*0130*/  SHF.R.S32.HI R3, RZ, 0x1f, R2 ;  /* 0x0000001fff037819 */ /* 0x000fe40000011402 */
[----:B------:R-:W-:Y:S02]  /*0140*/  SHF.L.U32 R6, R6, 0x1, RZ ;  /* 0x0000000106067819 */ /* 0x000fe400000006ff */
[----:B------:R-:W-:Y:S01]  /*0150*/  ISETP.GE.AND.EX P0, PT, R3, UR9, PT, P0 ;  /* 0x0000000903007c0c */ /* 0x000fe2000bf06300 */
[----:B------:R-:W-:Y:S01]  /*0160*/  ULDC.64 UR8, c[0x0][0x208] ;  /* 0x0000820000087ab9 */ /* 0x000fe20000000a00 */
[----:B------:R-:W-:-:S02]  /*0170*/  IADD3 R7, R2, 0x20, RZ ;  /* 0x0000002002077810 */ /* 0x000fc40007ffe0ff */
[----:B------:R-:W-:-:S13]  /*0180*/  ISETP.LT.U32.AND P0, PT, R0, 0xe0, !P0 ;  /* 0x000000e00000780c */ /* 0x000fda0004701070 */
.L_x_2898:
[----:B0-2---:R-:W0:Y:S01]  /*0190*/  LDC R15, c[0x0][0x288] ;  /* 0x0000a200ff0f7b82 */ /* 0x005e220000000800 */
[C---:B------:R-:W-:Y:S01]  /*01a0*/  IADD3 R25, R2.reuse, 0x40, RZ ;  /* 0x0000004002197810 */ /* 0x040fe20007ffe0ff */
[----:B------:R-:W-:Y:S01]  /*01b0*/  ULDC.64 UR12, c[0x0][0x278] ;  /* 0x00009e00000c7ab9 */ /* 0x000fe20000000a00 */
[----:B------:R-:W-:Y:S01]  /*01c0*/  SHF.R.S32.HI R30, RZ, 0x1f, R7 ;  /* 0x0000001fff1e7819 */ /* 0x000fe20000011407 */
[----:B------:R-:W-:Y:S01]  /*01d0*/  ULDC.64 UR10, c[0x0][0x280] ;  /* 0x0000a000000a7ab9 */ /* 0x000fe20000000a00 */
[----:B------:R-:W-:Y:S02]  /*01e0*/  SHF.R.S32.HI R27, RZ, 0x1f, R25 ;  /* 0x0000001fff1b7819 */ /* 0x000fe40000011419 */
[----:B------:R-:W-:Y:S01]  /*01f0*/  IADD3 R22, R2, 0x60, RZ ;  /* 0x0000006002167810 */ /* 0x000fe20007ffe0ff */
[----:B-1----:R-:W1:Y:S03]  /*0200*/  @P0 LDC.64 R20, c[0x0][0x270] ;  /* 0x00009c00ff140b82 */ /* 0x002e660000000a00 */
[----:B------:R-:W-:-:S05]  /*0210*/  SHF.R.S32.HI R23, RZ, 0x1f, R22 ;  /* 0x0000001fff177819 */ /* 0x000fca0000011416 */
[----:B------:R-:W2:Y:S01]  /*0220*/  @P0 LDC.64 R16, c[0x0][0x220] ;  /* 0x00008800ff100b82 */ /* 0x000ea20000000a00 */
[----:B0-----:R-:W-:-:S04]  /*0230*/  IABS R11, R15 ;  /* 0x0000000f000b7213 */ /* 0x001fc80000000000 */
[----:B------:R-:W0:Y:S08]  /*0240*/  I2F.RP R10, R11 ;  /* 0x0000000b000a7306 */ /* 0x000e300000209400 */
[----:B0-----:R-:W0:Y:S02]  /*0250*/  MUFU.RCP R10, R10 ;  /* 0x0000000a000a7308 */ /* 0x001e240000001000 */
[----:B0-----:R-:W-:-:S06]  /*0260*/  IADD3 R8, R10, 0xffffffe, RZ ;  /* 0x0ffffffe0a087810 */ /* 0x001fcc0007ffe0ff */
[----:B------:R0:W3:Y:S02]  /*0270*/  F2I.FTZ.U32.TRUNC.NTZ R9, R8 ;  /* 0x0000000800097305 */ /* 0x0000e4000021f000 */
[----:B0-----:R-:W-:Y:S02]  /*0280*/  MOV R8, RZ ;  /* 0x000000ff00087202 */ /* 0x001fe40000000f00 */
[----:B---3--:R-:W-:-:S05]  /*0290*/  IADD3 R12, RZ, -R9, RZ ;  /* 0x80000009ff0c7210 */ /* 0x008fca0007ffe0ff */
[----:B------:R-:W-:Y:S01]  /*02a0*/  IMAD R13, R12, R11, RZ ;  /* 0x0000000b0c0d7224 */ /* 0x000fe200078e02ff */
[----:B------:R-:W-:-:S03]  /*02b0*/  IABS R12, R4 ;  /* 0x00000004000c7213 */ /* 0x000fc60000000000 */
[----:B------:R-:W-:Y:S01]  /*02c0*/  IMAD.HI.U32 R9, R9, R13, R8 ;  /* 0x0000000d09097227 */ /* 0x000fe200078e0008 */
[----:B------:R-:W-:-:S04]  /*02d0*/  LOP3.LUT R8, R4, R15, RZ, 0x3c, !PT ;  /* 0x0000000f04087212 */ /* 0x000fc800078e3cff */
        /* <DEDUP_REMOVED lines=16> */
[----:B------:R-:W-:Y:S02]  /*03e0*/  ISETP.GE.U32.AND P2, PT, R7, UR12, PT ;  /* 0x0000000c07007c0c */ /* 0x000fe4000bf46070 */
[----:B------:R-:W-:Y:S02]  /*03f0*/  IADD3 R31, -R11, RZ, RZ ;  /* 0x000000ff0b1f7210 */ /* 0x000fe40007ffe1ff */
[----:B------:R-:W-:Y:S02]  /*0400*/  ISETP.GE.AND.EX P2, PT, R30, UR13, PT, P2 ;  /* 0x0000000d1e007c0c */ /* 0x000fe4000bf46320 */
[C---:B------:R-:W-:Y:S01]  /*0410*/  ISETP.GT.U32.OR P1, PT, R0.reuse, 0xdf, P1 ;  /* 0x000000df0000780c */ /* 0x040fe20000f24470 */
[----:B------:R-:W-:Y:S01]  /*0420*/  IMAD R31, R15, R31, R4 ;  /* 0x0000001f0f1f7224 */ /* 0x000fe200078e0204 */
[----:B------:R-:W-:Y:S02]  /*0430*/  ISETP.GT.U32.OR P2, PT, R0, 0xdf, P2 ;  /* 0x000000df0000780c */ /* 0x000fe40001744470 */
[----:B------:R-:W-:Y:S01]  /*0440*/  SHF.R.S32.HI R8, RZ, 0x1f, R11 ;  /* 0x0000001fff087819 */ /* 0x000fe2000001140b */
[----:B------:R-:W-:Y:S01]  /*0450*/  IMAD R31, R31, 0xe, RZ ;  /* 0x0000000e1f1f7824 */ /* 0x000fe200078e02ff */
[----:B------:R-:W-:-:S03]  /*0460*/  ISETP.GE.U32.AND P3, PT, R22, UR12, PT ;  /* 0x0000000c16007c0c */ /* 0x000fc6000bf66070 */
[----:B------:R-:W-:Y:S01]  /*0470*/  IMAD R12, R8, UR10, RZ ;  /* 0x0000000a080c7c24 */ /* 0x000fe2000f8e02ff */
[----:B------:R-:W-:Y:S02]  /*0480*/  IADD3 R32, P4, R6, R31, RZ ;  /* 0x0000001f06207210 */ /* 0x000fe40007f9e0ff */
[----:B------:R-:W-:Y:S01]  /*0490*/  ISETP.GE.AND.EX P3, PT, R23, UR13, PT, P3 ;  /* 0x0000000d17007c0c */ /* 0x000fe2000bf66330 */
[----:B------:R-:W0:Y:S01]  /*04a0*/  @!P1 LDC.64 R8, c[0x0][0x270] ;  /* 0x00009c00ff089b82 */ /* 0x000e220000000a00 */
[----:B------:R-:W-:Y:S01]  /*04b0*/  LEA.HI.X.SX32 R33, R31, R10, 0x1, P4 ;  /* 0x0000000a1f217211 */ /* 0x000fe200020f0eff */
[----:B------:R-:W-:Y:S01]  /*04c0*/  IMAD R35, R11, UR11, R12 ;  /* 0x0000000b0b237c24 */ /* 0x000fe2000f8e020c */
[----:B------:R-:W-:Y:S01]  /*04d0*/  ISETP.GT.U32.OR P3, PT, R0, 0xdf, P3 ;  /* 0x000000df0000780c */ /* 0x000fe20001f64470 */
[----:B-1----:R-:W-:Y:S02]  /*04e0*/  @P0 IMAD R10, R3, R20, RZ ;  /* 0x00000014030a0224 */ /* 0x002fe400078e02ff */
[----:B------:R-:W-:-:S02]  /*04f0*/  IMAD.WIDE.U32 R32, R11, UR10, R32 ;  /* 0x0000000a0b207c25 */ /* 0x000fc4000f8e0020 */
[----:B------:R-:W1:Y:S02]  /*0500*/  @!P2 LDC.64 R18, c[0x0][0x270] ;  /* 0x00009c00ff12ab82 */ /* 0x000e640000000a00 */
[----:B------:R-:W-:Y:S01]  /*0510*/  @P0 IMAD R29, R2, R21, R10 ;  /* 0x00000015021d0224 */ /* 0x000fe200078e020a */
[----:B------:R-:W-:Y:S02]  /*0520*/  IADD3 R35, R33, R35, RZ ;  /* 0x0000002321237210 */ /* 0x000fe40007ffe0ff */
[----:B------:R-:W-:-:S03]  /*0530*/  @P0 MOV R34, R32 ;  /* 0x0000002000220202 */ /* 0x000fc60000000f00 */
[----:B------:R-:W3:Y:S02]  /*0540*/  @!P2 LDC.64 R12, c[0x0][0x220] ;  /* 0x00008800ff0cab82 */ /* 0x000ee40000000a00 */
[----:B------:R-:W-:-:S05]  /*0550*/  @P0 IMAD.WIDE.U32 R20, R2, R20, R34 ;  /* 0x0000001402140225 */ /* 0x000fca00078e0022 */
[----:B------:R-:W-:Y:S01]  /*0560*/  @P0 IADD3 R21, R21, R29, RZ ;  /* 0x0000001d15150210 */ /* 0x000fe20007ffe0ff */
[----:B------:R-:W4:Y:S01]  /*0570*/  @!P1 LDC.64 R10, c[0x0][0x220] ;  /* 0x00008800ff0a9b82 */ /* 0x000f220000000a00 */
[----:B--2---:R-:W-:Y:S01]  /*0580*/  @P0 LEA R16, P4, R20, R16, 0x2 ;  /* 0x0000001014100211 */ /* 0x004fe200078810ff */
[----:B0-----:R-:W-:-:S03]  /*0590*/  @!P1 IMAD R26, R27, R8, RZ ;  /* 0x000000081b1a9224 */ /* 0x001fc600078e02ff */
[----:B------:R-:W-:Y:S01]  /*05a0*/  @P0 LEA.HI.X R17, R20, R17, R21, 0x2, P4 ;  /* 0x0000001114110211 */ /* 0x000fe200020f1415 */
[C---:B------:R-:W-:Y:S01]  /*05b0*/  @!P1 IMAD R27, R25.reuse, R9, R26 ;  /* 0x00000009191b9224 */ /* 0x040fe200078e021a */
[----:B------:R-:W-:Y:S01]  /*05c0*/  @!P1 MOV R20, R32 ;  /* 0x0000002000149202 */ /* 0x000fe20000000f00 */
[----:B------:R-:W0:Y:S01]  /*05d0*/  @!P3 LDC.64 R14, c[0x0][0x270] ;  /* 0x00009c00ff0ebb82 */ /* 0x000e220000000a00 */
[-C--:B------:R-:W-:Y:S01]  /*05e0*/  @!P1 MOV R21, R35.reuse ;  /* 0x0000002300159202 */ /* 0x080fe20000000f00 */
[----:B-1----:R-:W-:Y:S02]  /*05f0*/  @!P2 IMAD R24, R30, R18, RZ ;  /* 0x000000121e18a224 */ /* 0x002fe400078e02ff */
[----:B------:R-:W-:Y:S01]  /*0600*/  @!P1 IMAD.WIDE.U32 R20, R25, R8, R20 ;  /* 0x0000000819149225 */ /* 0x000fe200078e0014 */
[----:B------:R-:W-:-:S03]  /*0610*/  @!P2 MOV R25, R35 ;  /* 0x000000230019a202 */ /* 0x000fc60000000f00 */
[----:B------:R-:W1:Y:S01]  /*0620*/  @!P3 LDC.64 R8, c[0x0][0x220] ;  /* 0x00008800ff08bb82 */ /* 0x000e620000000a00 */
[----:B------:R-:W-:Y:S01]  /*0630*/  @!P2 IMAD R29, R7, R19, R24 ;  /* 0x00000013071da224 */ /* 0x000fe200078e0218 */
[----:B------:R-:W-:Y:S02]  /*0640*/  @!P2 MOV R24, R32 ;  /* 0x000000200018a202 */ /* 0x000fe40000000f00 */
[----:B------:R-:W-:-:S03]  /*0650*/  @!P1 IADD3 R27, R21, R27, RZ ;  /* 0x0000001b151b9210 */ /* 0x000fc60007ffe0ff */
[----:B------:R-:W-:Y:S01]  /*0660*/  @!P2 IMAD.WIDE.U32 R18, R7, R18, R24 ;  /* 0x000000120712a225 */ /* 0x000fe200078e0018 */
[----:B----4-:R-:W-:-:S04]  /*0670*/  @!P1 LEA R10, P5, R20, R10, 0x2 ;  /* 0x0000000a140a9211 */ /* 0x010fc800078a10ff */
[----:B------:R-:W-:Y:S02]  /*0680*/  @!P2 IADD3 R19, R19, R29, RZ ;  /* 0x0000001d1313a210 */ /* 0x000fe40007ffe0ff */
[----:B---3--:R-:W-:Y:S01]  /*0690*/  @!P2 LEA R12, P4, R18, R12, 0x2 ;  /* 0x0000000c120ca211 */ /* 0x008fe200078810ff */
[----:B0-----:R-:W-:Y:S01]  /*06a0*/  @!P3 IMAD R23, R23, R14, RZ ;  /* 0x0000000e1717b224 */ /* 0x001fe200078e02ff */
[----:B------:R-:W-:Y:S02]  /*06b0*/  @!P1 LEA.HI.X R11, R20, R11, R27, 0x2, P5 ;  /* 0x0000000b140b9211 */ /* 0x000fe400028f141b */
[----:B------:R-:W-:Y:S02]  /*06c0*/  CS2R R20, SRZ ;  /* 0x0000000000147805 */ /* 0x000fe4000001ff00 */
[----:B------:R-:W-:Y:S01]  /*06d0*/  @!P2 LEA.HI.X R13, R18, R13, R19, 0x2, P4 ;  /* 0x0000000d120da211 */ /* 0x000fe200020f1413 */
[----:B------:R-:W-:Y:S01]  /*06e0*/  @!P3 IMAD R27, R22, R15, R23 ;  /* 0x0000000f161bb224 */ /* 0x000fe200078e0217 */
[----:B------:R-:W-:-:S02]  /*06f0*/  @!P3 MOV R18, R32 ;  /* 0x000000200012b202 */ /* 0x000fc40000000f00 */
[----:B------:R-:W-:Y:S01]  /*0700*/  @!P3 MOV R19, R35 ;  /* 0x000000230013b202 */ /* 0x000fe20000000f00 */
[----:B------:R-:W2:Y:S02]  /*0710*/  @P0 LDG.E.64 R20, desc[UR8][R16.64] ;  /* 0x0000000810140981 */ /* 0x000ea4000c1e1b00 */
[----:B------:R-:W-:Y:S01]  /*0720*/  @!P3 IMAD.WIDE.U32 R14, R22, R14, R18 ;  /* 0x0000000e160eb225 */ /* 0x000fe200078e0012 */
[----:B------:R-:W-:Y:S02]  /*0730*/  CS2R R22, SRZ ;  /* 0x0000000000167805 */ /* 0x000fe4000001ff00 */
[----:B------:R-:W-:Y:S02]  /*0740*/  CS2R R24, SRZ ;  /* 0x0000000000187805 */ /* 0x000fe4000001ff00 */
[----:B------:R-:W-:Y:S02]  /*0750*/  @!P3 IADD3 R15, R15, R27, RZ ;  /* 0x0000001b0f0fb210 */ /* 0x000fe40007ffe0ff */
[----:B-1----:R-:W-:Y:S01]  /*0760*/  @!P3 LEA R8, P4, R14, R8, 0x2 ;  /* 0x000000080e08b211 */ /* 0x002fe200078810ff */
[----:B------:R-:W3:Y:S01]  /*0770*/  @!P2 LDG.E.64 R22, desc[UR8][R12.64] ;  /* 0x000000080c16a981 */ /* 0x000ee2000c1e1b00 */
[----:B------:R-:W-:-:S02]  /*0780*/  CS2R R26, SRZ ;  /* 0x00000000001a7805 */ /* 0x000fc4000001ff00 */
[----:B------:R-:W-:Y:S01]  /*0790*/  @!P3 LEA.HI.X R9, R14, R9, R15, 0x2, P4 ;  /* 0x000000090e09b211 */ /* 0x000fe200020f140f */
[----:B------:R0:W4:Y:S04]  /*07a0*/  @!P1 LDG.E.64 R24, desc[UR8][R10.64] ;  /* 0x000000080a189981 */ /* 0x000128000c1e1b00 */
[----:B------:R1:W5:Y:S01]  /*07b0*/  @!P3 LDG.E.64 R26, desc[UR8][R8.64] ;  /* 0x00000008081ab981 */ /* 0x000362000c1e1b00 */
[----:B------:R-:W0:Y:S02]  /*07c0*/  S2R R14, SR_LANEID ;  /* 0x00000000000e7919 */ /* 0x000e240000000000 */
[C---:B0-----:R-:W-:Y:S01]  /*07d0*/  ISETP.GT.AND P1, PT, R14.reuse, 0x1e, PT ;  /* 0x0000001e0e00780c */ /* 0x041fe20003f24270 */
[----:B------:R-:W0:Y:S01]  /*07e0*/  S2UR UR6, SR_CgaCtaId ;  /* 0x00000000000679c3 */ /* 0x000e220000008800 */
[----:B------:R-:W-:Y:S01]  /*07f0*/  UMOV UR5, 0x400 ;  /* 0x0000040000057882 */ /* 0x000fe20000000000 */
[----:B------:R-:W-:-:S02]  /*0800*/  ISETP.NE.AND P3, PT, R14, RZ, PT ;  /* 0x000000ff0e00720c */ /* 0x000fc40003f65270 */
[----:B------:R-:W-:Y:S01]  /*0810*/  ISETP.NE.AND P2, PT, R0, RZ, PT ;  /* 0x000000ff0000720c */ /* 0x000fe20003f45270 */
[----:B------:R-:W-:Y:S01]  /*0820*/  BSSY B0, `(.L_x_2877) ;  /* 0x0000047000007945 */ /* 0x000fe20003800000 */
[----:B0-----:R-:W-:Y:S01]  /*0830*/  ULEA UR5, UR6, UR5, 0x18 ;  /* 0x0000000506057291 */ /* 0x001fe2000f8ec03f */
[----:B--2---:R-:W-:Y:S01]  /*0840*/  FMUL.FTZ R17, R21, R21 ;  /* 0x0000001515117220 */ /* 0x004fe20000410000 */
[----:B------:R-:W-:-:S03]  /*0850*/  FADD.FTZ R15, R20, R21 ;  /* 0x00000015140f7221 */ /* 0x000fc60000010000 */
[----:B------:R-:W-:Y:S01]  /*0860*/  FFMA.FTZ R17, R20, R20, R17 ;  /* 0x0000001414117223 */ /* 0x000fe20000010011 */
[----:B------:R-:W-:-:S03]  /*0870*/  FADD.FTZ R15, RZ, R15 ;  /* 0x0000000fff0f7221 */ /* 0x000fc60000010000 */
[----:B------:R-:W-:Y:S01]  /*0880*/  FADD.FTZ R17, RZ, R17 ;  /* 0x00000011ff117221 */ /* 0x000fe20000010000 */
[----:B---3--:R-:W-:Y:S01]  /*0890*/  FMUL.FTZ R19, R23, R23 ;  /* 0x0000001717137220 */ /* 0x008fe20000410000 */
[----:B------:R-:W-:-:S03]  /*08a0*/  FADD.FTZ R12, R22, R23 ;  /* 0x00000017160c7221 */ /* 0x000fc60000010000 */
[----:B------:R-:W-:Y:S01]  /*08b0*/  FFMA.FTZ R10, R22, R22, R19 ;  /* 0x00000016160a7223 */ /* 0x000fe20000010013 */
[----:B----4-:R-:W-:Y:S01]  /*08c0*/  FMUL.FTZ R11, R25, R25 ;  /* 0x00000019190b7220 */ /* 0x010fe20000410000 */
[----:B------:R-:W-:Y:S01]  /*08d0*/  FADD.FTZ R12, R15, R12 ;  /* 0x0000000c0f0c7221 */ /* 0x000fe20000010000 */
[C---:B-1----:R-:W-:Y:S01]  /*08e0*/  FADD.FTZ R9, R24.reuse, R25 ;  /* 0x0000001918097221 */ /* 0x042fe20000010000 */
[----:B------:R-:W-:Y:S01]  /*08f0*/  FADD.FTZ R10, R17, R10 ;  /* 0x0000000a110a7221 */ /* 0x000fe20000010000 */
[----:B------:R-:W-:Y:S01]  /*0900*/  FFMA.FTZ R11, R24, R24, R11 ;  /* 0x00000018180b7223 */ /* 0x000fe2000001000b */
[----:B-----5:R-:W-:Y:S01]  /*0910*/  FMUL.FTZ R13, R27, R27 ;  /* 0x0000001b1b0d7220 */ /* 0x020fe20000410000 */
[----:B------:R-:W-:Y:S01]  /*0920*/  FADD.FTZ R9, R12, R9 ;  /* 0x000000090c097221 */ /* 0x000fe20000010000 */
[----:B------:R-:W-:Y:S01]  /*0930*/  FADD.FTZ R28, R26, R27 ;  /* 0x0000001b1a1c7221 */ /* 0x000fe20000010000 */
[----:B------:R-:W-:Y:S01]  /*0940*/  FADD.FTZ R10, R10, R11 ;  /* 0x0000000b0a0a7221 */ /* 0x000fe20000010000 */
[----:B------:R-:W-:-:S02]  /*0950*/  FFMA.FTZ R13, R26, R26, R13 ;  /* 0x0000001a1a0d7223 */ /* 0x000fc4000001000d */
        /* <DEDUP_REMOVED lines=36> */
[----:B0-----:R-:W0:Y:S04]  /*0ba0*/  LDS.128 R8, [UR5+0x10] ;  /* 0x00001005ff087984 */ /* 0x001e280008000c00 */
        /* <DEDUP_REMOVED lines=14> */
.L_x_2878:
[----:B------:R-:W-:Y:S05]  /*0c90*/  BSYNC B0 ;  /* 0x0000000000007941 */ /* 0x000fea0003800000 */
.L_x_2877:
        /* <DEDUP_REMOVED lines=9> */
[----:B0-----:R-:W0:Y:S02]  /*0d30*/  LDC.64 R10, c[0x0][0x248] ;  /* 0x00009200ff0a7b82 */ /* 0x001e240000000a00 */
[----:B------:R-:W-:-:S06]  /*0d40*/  SEL R37, R37, 0xffffffff, !P1 ;  /* 0xffffffff25257807 */ /* 0x000fcc0004800000 */
[----:B------:R-:W3:Y:S01]  /*0d50*/  LDC.64 R8, c[0x0][0x240] ;  /* 0x00009000ff087b82 */ /* 0x000ee20000000a00 */
[----:B-1----:R-:W-:-:S04]  /*0d60*/  IMAD R12, R19, R14, RZ ;  /* 0x0000000e130c7224 */ /* 0x002fc800078e02ff */
[----:B------:R-:W-:-:S05]  /*0d70*/  IMAD R13, R12, R17, RZ ;  /* 0x000000110c0d7224 */ /* 0x000fca00078e02ff */
[----:B------:R-:W-:Y:S02]  /*0d80*/  SHF.L.U32 R13, R13, 0x1, RZ ;  /* 0x000000010d0d7819 */ /* 0x000fe400000006ff */
[----:B--2---:R-:W-:-:S03]  /*0d90*/  IADD3 R16, R12, R15, RZ ;  /* 0x0000000f0c107210 */ /* 0x004fc60007ffe0ff */
[----:B0-----:R-:W-:-:S04]  /*0da0*/  IMAD.WIDE R10, R13, 0x4, R10 ;  /* 0x000000040d0a7825 */ /* 0x001fc800078e020a */
[----:B------:R-:W-:-:S04]  /*0db0*/  IMAD R13, R14, UR7, R15 ;  /* 0x000000070e0d7c24 */ /* 0x000fc8000f8e020f */
[----:B------:R-:W-:-:S04]  /*0dc0*/  IMAD.WIDE.U32 R12, R13, 0x8, R10 ;  /* 0x000000080d0c7825 */ /* 0x000fc800078e000a */
[----:B---3--:R-:W-:Y:S01]  /*0dd0*/  IMAD.WIDE.U32 R10, R16, 0x4, R8 ;  /* 0x00000004100a7825 */ /* 0x008fe200078e0008 */
[----:B------:R-:W-:Y:S01]  /*0de0*/  SEL R16, R17, RZ, !P1 ;  /* 0x000000ff11107207 */ /* 0x000fe20004800000 */
[----:B------:R1:W-:Y:S03]  /*0df0*/  STG.E.64 desc[UR8][R12.64], R28 ;  /* 0x0000001c0c007986 */ /* 0x0003e6000c101b08 */
[----:B------:R-:W-:Y:S01]  /*0e00*/  ISETP.NE.AND P1, PT, R16, -0x1, PT ;  /* 0xffffffff1000780c */ /* 0x000fe20003f25270 */
[----:B------:R-:W-:Y:S06]  /*0e10*/  MEMBAR.ALL.GPU ;  /* 0x0000000000007992 */ /* 0x000fec000000a000 */
[----:B------:R-:W-:-:S00]  /*0e20*/  ERRBAR ;  /* 0x00000000000079ab */ /* 0x000fc00000000000 */
[----:B------:R-:W-:Y:S06]  /*0e30*/  CGAERRBAR ;  /* 0x00000000000075ab */ /* 0x000fec0000000000 */
[----:B------:R1:W-:Y:S01]  /*0e40*/  REDG.E.ADD.S32.STRONG.GPU desc[UR8][R10.64], R37 ;  /* 0x000000250a00798e */ /* 0x0003e2000c10e388 */
[----:B------:R-:W-:Y:S05]  /*0e50*/  @!P1 BRA `(.L_x_2880) ;  /* 0x00000000001c9947 */ /* 0x000fea0003800000 */
[----:B------:R-:W-:-:S04]  /*0e60*/  IMAD R15, R19, R14, R15 ;  /* 0x0000000e130f7224 */ /* 0x000fc800078e020f */
[----:B------:R-:W-:-:S07]  /*0e70*/  IMAD.WIDE.U32 R8, R15, 0x4, R8 ;  /* 0x000000040f087825 */ /* 0x000fce00078e0008 */
.L_x_2881:
[----:B-1----:R-:W2:Y:S04]  /*0e80*/  LDG.E.STRONG.GPU R10, desc[UR8][R8.64] ;  /* 0x00000008080a7981 */ /* 0x002ea8000c1ef900 */
[----:B--2---:R-:W-:Y:S01]  /*0e90*/  CCTL.IVALL ;  /* 0x00000000ff00798f */ /* 0x004fe20002000000 */
[----:B------:R-:W-:Y:S05]  /*0ea0*/  YIELD ;  /* 0x0000000000007946 */ /* 0x000fea0003800000 */
[----:B------:R-:W-:-:S13]  /*0eb0*/  ISETP.NE.AND P1, PT, R10, R16, PT ;  /* 0x000000100a00720c */ /* 0x000fda0003f25270 */
[----:B------:R-:W-:Y:S05]  /*0ec0*/  @P1 BRA `(.L_x_2881) ;  /* 0xfffffffc00ec1947 */ /* 0x000fea000383ffff */
.L_x_2880:
        /* <DEDUP_REMOVED lines=11> */
.L_x_2883:
[----:B------:R-:W-:-:S13]  /*0f80*/  ISETP.EQ.OR P4, PT, R16, UR7, P2 ;  /* 0x0000000710007c0c */ /* 0x000fda0009782670 */
[----:B-1----:R-:W1:Y:S01]  /*0f90*/  @!P4 LDC R13, c[0x0][0x10] ;  /* 0x00000400ff0dcb82 */ /* 0x002e620000000800 */
[----:B------:R-:W2:Y:S01]  /*0fa0*/  @!P4 S2R R12, SR_CTAID.Y ;  /* 0x00000000000cc919 */ /* 0x000ea20000002600 */
[----:B------:R-:W-:-:S06]  /*0fb0*/  @!P4 LOP3.LUT R10, R5, 0x1, RZ, 0xc0, !PT ;  /* 0x00000001050ac812 */ /* 0x000fcc00078ec0ff */
[----:B------:R-:W3:Y:S01]  /*0fc0*/  @!P4 LDC.64 R8, c[0x0][0x248] ;  /* 0x00009200ff08cb82 */ /* 0x000ee20000000a00 */
[----:B-1----:R-:W-:-:S04]  /*0fd0*/  @!P4 IMAD R10, R13, R10, RZ ;  /* 0x0000000a0d0ac224 */ /* 0x002fc800078e02ff */
[----:B------:R-:W-:-:S05]  /*0fe0*/  @!P4 IMAD R10, R10, R17, RZ ;  /* 0x000000110a0ac224 */ /* 0x000fca00078e02ff */
[----:B0-----:R-:W-:-:S05]  /*0ff0*/  @!P4 SHF.L.U32 R11, R10, 0x1, RZ ;  /* 0x000000010a0bc819 */ /* 0x001fca00000006ff */
[----:B---3--:R-:W-:-:S04]  /*1000*/  @!P4 IMAD.WIDE R8, R11, 0x4, R8 ;  /* 0x000000040b08c825 */ /* 0x008fc800078e0208 */
[----:B--2---:R-:W-:-:S04]  /*1010*/  @!P4 IMAD R11, R13, R16, R12 ;  /* 0x000000100d0bc224 */ /* 0x004fc800078e020c */
[----:B------:R-:W-:-:S06]  /*1020*/  @!P4 IMAD.WIDE.U32 R8, R11, 0x8, R8 ;  /* 0x000000080b08c825 */ /* 0x000fcc00078e0008 */
[----:B------:R-:W2:Y:S01]  /*1030*/  @!P4 LDG.E.64 R8, desc[UR8][R8.64] ;  /* 0x000000080808c981 */ /* 0x000ea2000c1e1b00 */
[C---:B------:R-:W-:Y:S02]  /*1040*/  IADD3 R15, R16.reuse, 0x1, RZ ;  /* 0x00000001100f7810 */ /* 0x040fe40007ffe0ff */
[----:B------:R-:W-:Y:S02]  /*1050*/  IADD3 R13, R16, 0x2, RZ ;  /* 0x00000002100d7810 */ /* 0x000fe40007ffe0ff */
[----:B------:R-:W-:Y:S02]  /*1060*/  ISETP.EQ.OR P5, PT, R15, UR7, P2 ;  /* 0x000000070f007c0c */ /* 0x000fe400097a2670 */
[----:B------:R-:W-:-:S11]  /*1070*/  ISETP.EQ.OR P3, PT, R13, UR7, P2 ;  /* 0x000000070d007c0c */ /* 0x000fd60009762670 */
[----:B------:R-:W0:Y:S01]  /*1080*/  @!P5 S2R R10, SR_CTAID.Y ;  /* 0x00000000000ad919 */ /* 0x000e220000002600 */
[----:B------:R-:W0:Y:S01]  /*1090*/  @!P5 LDC R36, c[0x0][0x10] ;  /* 0x00000400ff24db82 */ /* 0x000e220000000800 */
[----:B------:R-:W-:Y:S01]  /*10a0*/  @!P5 LOP3.LUT R19, R5, 0x1, RZ, 0xc0, !PT ;  /* 0x000000010513d812 */ /* 0x000fe200078ec0ff */
[----:B------:R-:W1:Y:S06]  /*10b0*/  @!P3 S2R R12, SR_CTAID.Y ;  /* 0x00000000000cb919 */ /* 0x000e6c0000002600 */
[----:B------:R-:W1:Y:S01]  /*10c0*/  @!P3 LDC R14, c[0x0][0x10] ;  /* 0x00000400ff0ebb82 */ /* 0x000e620000000800 */
[----:B0-----:R-:W-:-:S07]  /*10d0*/  @!P5 IMAD R15, R15, R36, R10 ;  /* 0x000000240f0fd224 */ /* 0x001fce00078e020a */
[----:B------:R-:W0:Y:S01]  /*10e0*/  @!P5 LDC.64 R10, c[0x0][0x248] ;  /* 0x00009200ff0adb82 */ /* 0x000e220000000a00 */
[----:B------:R-:W-:-:S04]  /*10f0*/  @!P5 IMAD R36, R36, R19, RZ ;  /* 0x000000132424d224 */ /* 0x000fc800078e02ff */
[----:B------:R-:W-:-:S05]  /*1100*/  @!P5 IMAD R36, R36, R17, RZ ;  /* 0x000000112424d224 */ /* 0x000fca00078e02ff */
[----:B------:R-:W-:-:S05]  /*1110*/  @!P5 SHF.L.U32 R19, R36, 0x1, RZ ;  /* 0x000000012413d819 */ /* 0x000fca00000006ff */
[----:B0-----:R-:W-:Y:S01]  /*1120*/  @!P5 IMAD.WIDE R10, R19, 0x4, R10 ;  /* 0x00000004130ad825 */ /* 0x001fe200078e020a */
[----:B------:R-:W-:-:S03]  /*1130*/  @!P3 LOP3.LUT R19, R5, 0x1, RZ, 0xc0, !PT ;  /* 0x000000010513b812 */ /* 0x000fc600078ec0ff */
[----:B------:R-:W-:-:S04]  /*1140*/  @!P5 IMAD.WIDE.U32 R10, R15, 0x8, R10 ;  /* 0x000000080f0ad825 */ /* 0x000fc800078e000a */
[----:B-1----:R-:W-:Y:S02]  /*1150*/  @!P3 IMAD R15, R13, R14, R12 ;  /* 0x0000000e0d0fb224 */ /* 0x002fe400078e020c */
[----:B------:R-:W0:Y:S01]  /*1160*/  @!P3 LDC.64 R12, c[0x0][0x248] ;  /* 0x00009200ff0cbb82 */ /* 0x000e220000000a00 */
[----:B------:R-:W-:Y:S01]  /*1170*/  @!P3 IMAD R14, R14, R19, RZ ;  /* 0x000000130e0eb224 */ /* 0x000fe200078e02ff */
[----:B------:R-:W-:Y:S01]  /*1180*/  IADD3 R19, R16, 0x3, RZ ;  /* 0x0000000310137810 */ /* 0x000fe20007ffe0ff */
[----:B------:R-:W3:Y:S02]  /*1190*/  @!P5 LDG.E.64 R10, desc[UR8][R10.64] ;  /* 0x000000080a0ad981 */ /* 0x000ee4000c1e1b00 */
[----:B------:R-:W-:Y:S01]  /*11a0*/  @!P3 IMAD R14, R14, R17, RZ ;  /* 0x000000110e0eb224 */ /* 0x000fe200078e02ff */
[----:B------:R-:W-:-:S04]  /*11b0*/  ISETP.EQ.OR P1, PT, R19, UR7, P2 ;  /* 0x0000000713007c0c */ /* 0x000fc80009722670 */
[----:B------:R-:W-:-:S09]  /*11c0*/  @!P3 SHF.L.U32 R37, R14, 0x1, RZ ;  /* 0x000000010e25b819 */ /* 0x000fd200000006ff */
[----:B------:R-:W1:Y:S01]  /*11d0*/  @!P1 S2R R36, SR_CTAID.Y ;  /* 0x0000000000249919 */ /* 0x000e620000002600 */
[----:B0-----:R-:W-:-:S04]  /*11e0*/  @!P3 IMAD.WIDE R12, R37, 0x4, R12 ;  /* 0x00000004250cb825 */ /* 0x001fc800078e020c */
[----:B------:R-:W-:Y:S01]  /*11f0*/  @!P3 IMAD.WIDE.U32 R14, R15, 0x8, R12 ;  /* 0x000000080f0eb825 */ /* 0x000fe200078e000c */
[----:B------:R-:W-:Y:S01]  /*1200*/  @!P1 LOP3.LUT R13, R5, 0x1, RZ, 0xc0, !PT ;  /* 0x00000001050d9812 */ /* 0x000fe200078ec0ff */
[----:B------:R-:W1:Y:S02]  /*1210*/  @!P1 LDC R12, c[0x0][0x10] ;  /* 0x00000400ff0c9b82 */ /* 0x000e640000000800 */
[----:B--2---:R-:W-:Y:S01]  /*1220*/  @!P4 FADD.FTZ R28, R28, R8 ;  /* 0x000000081c1cc221 */ /* 0x004fe20000010000 */
[----:B-1----:R-:W-:Y:S02]  /*1230*/  @!P1 IMAD R8, R19, R12, R36 ;  /* 0x0000000c13089224 */ /* 0x002fe400078e0224 */
[----:B------:R-:W-:-:S03]  /*1240*/  @!P1 IMAD R36, R12, R13, RZ ;  /* 0x0000000d0c249224 */ /* 0x000fc600078e02ff */
[----:B------:R-:W0:Y:S01]  /*1250*/  @!P1 LDC.64 R12, c[0x0][0x248] ;  /* 0x00009200ff0c9b82 */ /* 0x000e220000000a00 */
[----:B------:R-:W-:-:S05]  /*1260*/  @!P1 IMAD R36, R36, R17, RZ ;  /* 0x0000001124249224 */ /* 0x000fca00078e02ff */
[----:B------:R-:W-:-:S05]  /*1270*/  @!P1 SHF.L.U32 R19, R36, 0x1, RZ ;  /* 0x0000000124139819 */ /* 0x000fca00000006ff */
[----:B0-----:R-:W-:-:S04]  /*1280*/  @!P1 IMAD.WIDE R12, R19, 0x4, R12 ;  /* 0x00000004130c9825 */ /* 0x001fc800078e020c */
[----:B------:R-:W-:Y:S02]  /*1290*/  @!P1 IMAD.WIDE.U32 R36, R8, 0x8, R12 ;  /* 0x0000000808249825 */ /* 0x000fe400078e000c */
[----:B------:R-:W2:Y:S04]  /*12a0*/  @!P3 LDG.E.64 R12, desc[UR8][R14.64] ;  /* 0x000000080e0cb981 */ /* 0x000ea8000c1e1b00 */
[----:B------:R-:W4:Y:S01]  /*12b0*/  @!P1 LDG.E.64 R14, desc[UR8][R36.64] ;  /* 0x00000008240e9981 */ /* 0x000f22000c1e1b00 */
[----:B------:R-:W-:Y:S01]  /*12c0*/  IADD3 R18, R18, -0x4, RZ ;  /* 0xfffffffc12127810 */ /* 0x000fe20007ffe0ff */
[----:B------:R-:W-:-:S03]  /*12d0*/  @!P4 FADD.FTZ R29, R29, R9 ;  /* 0x000000091d1dc221 */ /* 0x000fc60000010000 */
[----:B------:R-:W-:Y:S02]  /*12e0*/  ISETP.NE.AND P4, PT, R18, RZ, PT ;  /* 0x000000ff1200720c */ /* 0x000fe40003f85270 */
[----:B------:R-:W-:Y:S01]  /*12f0*/  IADD3 R16, R16, 0x4, RZ ;  /* 0x0000000410107810 */ /* 0x000fe20007ffe0ff */
[----:B---3--:R-:W-:Y:S01]  /*1300*/  @!P5 FADD.FTZ R28, R28, R10 ;  /* 0x0000000a1c1cd221 */ /* 0x008fe20000010000 */
[----:B------:R-:W-:-:S03]  /*1310*/  @!P5 FADD.FTZ R29, R29, R11 ;  /* 0x0000000b1d1dd221 */ /* 0x000fc60000010000 */
[----:B--2---:R-:W-:Y:S01]  /*1320*/  @!P3 FADD.FTZ R28, R28, R12 ;  /* 0x0000000c1c1cb221 */ /* 0x004fe20000010000 */
[----:B------:R-:W-:-:S03]  /*1330*/  @!P3 FADD.FTZ R29, R29, R13 ;  /* 0x0000000d1d1db221 */ /* 0x000fc60000010000 */
[----:B----4-:R-:W-:Y:S01]  /*1340*/  @!P1 FADD.FTZ R28, R28, R14 ;  /* 0x0000000e1c1c9221 */ /* 0x010fe20000010000 */
[----:B------:R-:W-:Y:S01]  /*1350*/  @!P1 FADD.FTZ R29, R29, R15 ;  /* 0x0000000f1d1d9221 */ /* 0x000fe20000010000 */
[----:B------:R-:W-:Y:S06]  /*1360*/  @P4 BRA `(.L_x_2883) ;  /* 0xfffffffc00044947 */ /* 0x000fec000383ffff */
.L_x_2882:
[----:B01----:R-:W-:-:S13]  /*1370*/  LOP3.LUT P1, R11, R17, 0x3, RZ, 0xc0, !PT ;  /* 0x00000003110b7812 */ /* 0x003fda000782c0ff */
[----:B------:R-:W-:Y:S05]  /*1380*/  @!P1 BRA `(.L_x_2879) ;  /* 0x0000000000c89947 */ /* 0x000fea0003800000 */
[----:B------:R-:W-:Y:S01]  /*1390*/  ISETP.EQ.OR P1, PT, R16, UR7, P2 ;  /* 0x0000000710007c0c */ /* 0x000fe20009722670 */
[----:B------:R-:W-:Y:S01]  /*13a0*/  BSSY B0, `(.L_x_2884) ;  /* 0x0000010000007945 */ /* 0x000fe20003800000 */
[----:B------:R-:W-:-:S11]  /*13b0*/  ISETP.NE.AND P3, PT, R11, 0x1, PT ;  /* 0x000000010b00780c */ /* 0x000fd60003f65270 */
[----:B------:R-:W-:Y:S05]  /*13c0*/  @P1 BRA `(.L_x_2885) ;  /* 0x0000000000341947 */ /* 0x000fea0003800000 */
[----:B------:R-:W0:Y:S01]  /*13d0*/  S2R R15, SR_CTAID.Y ;  /* 0x00000000000f7919 */ /* 0x000e220000002600 */
[----:B------:R-:W1:Y:S01]  /*13e0*/  LDC.64 R8, c[0x0][0x248] ;  /* 0x00009200ff087b82 */ /* 0x000e620000000a00 */
[----:B------:R-:W-:Y:S01]  /*13f0*/  LOP3.LUT R10, R5, 0x1, RZ, 0xc0, !PT ;  /* 0x00000001050a7812 */ /* 0x000fe200078ec0ff */
[----:B------:R-:W-:-:S04]  /*1400*/  ULDC UR5, c[0x0][0x10] ;  /* 0x0000040000057ab9 */ /* 0x000fc80000000800 */
[----:B------:R-:W-:-:S04]  /*1410*/  IMAD R10, R10, UR5, RZ ;  /* 0x000000050a0a7c24 */ /* 0x000fc8000f8e02ff */
[----:B------:R-:W-:-:S05]  /*1420*/  IMAD R10, R10, R17, RZ ;  /* 0x000000110a0a7224 */ /* 0x000fca00078e02ff */
[----:B------:R-:W-:-:S05]  /*1430*/  SHF.L.U32 R13, R10, 0x1, RZ ;  /* 0x000000010a0d7819 */ /* 0x000fca00000006ff */
[----:B-1----:R-:W-:-:S04]  /*1440*/  IMAD.WIDE R8, R13, 0x4, R8 ;  /* 0x000000040d087825 */ /* 0x002fc800078e0208 */
[----:B0-----:R-:W-:-:S04]  /*1450*/  IMAD R13, R16, UR5, R15 ;  /* 0x00000005100d7c24 */ /* 0x001fc8000f8e020f */
[----:B------:R-:W-:-:S06]  /*1460*/  IMAD.WIDE.U32 R8, R13, 0x8, R8 ;  /* 0x000000080d087825 */ /* 0x000fcc00078e0008 */
[----:B------:R-:W2:Y:S02]  /*1470*/  LDG.E.64 R8, desc[UR8][R8.64] ;  /* 0x0000000808087981 */ /* 0x000ea4000c1e1b00 */
[----:B--2---:R-:W-:Y:S01]  /*1480*/  FADD.FTZ R28, R28, R8 ;  /* 0x000000081c1c7221 */ /* 0x004fe20000010000 */
[----:B------:R-:W-:-:S07]  /*1490*/  FADD.FTZ R29, R29, R9 ;  /* 0x000000091d1d7221 */ /* 0x000fce0000010000 */
.L_x_2885:
[----:B------:R-:W-:Y:S05]  /*14a0*/  BSYNC B0 ;  /* 0x0000000000007941 */ /* 0x000fea0003800000 */
.L_x_2884:
[----:B------:R-:W-:Y:S05]  /*14b0*/  @!P3 BRA `(.L_x_2879) ;  /* 0x00000000007cb947 */ /* 0x000fea0003800000 */
[C---:B------:R-:W-:Y:S02]  /*14c0*/  IADD3 R15, R16.reuse, 0x1, RZ ;  /* 0x00000001100f7810 */ /* 0x040fe40007ffe0ff */
[----:B------:R-:W-:Y:S02]  /*14d0*/  IADD3 R16, R16, 0x2, RZ ;  /* 0x0000000210107810 */ /* 0x000fe40007ffe0ff */
[----:B------:R-:W-:Y:S02]  /*14e0*/  ISETP.EQ.OR P3, PT, R15, UR7, P2 ;  /* 0x000000070f007c0c */ /* 0x000fe40009762670 */
[----:B------:R-:W-:-:S04]  /*14f0*/  ISETP.EQ.OR P1, PT, R16, UR7, P2 ;  /* 0x0000000710007c0c */ /* 0x000fc80009722670 */
[----:B------:R-:W-:-:S07]  /*1500*/  ISETP.EQ.OR P1, PT, R11, 0x2, P1 ;  /* 0x000000020b00780c */ /* 0x000fce0000f22670 */
[----:B------:R-:W0:Y:S01]  /*1510*/  @!P3 S2R R8, SR_CTAID.Y ;  /* 0x000000000008b919 */ /* 0x000e220000002600 */
[----:B------:R-:W0:Y:S01]  /*1520*/  @!P3 LDC R14, c[0x0][0x10] ;  /* 0x00000400ff0ebb82 */ /* 0x000e220000000800 */
[----:B------:R-:W-:-:S04]  /*1530*/  @!P3 LOP3.LUT R19, R5, 0x1, RZ, 0xc0, !PT ;  /* 0x000000010513b812 */ /* 0x000fc800078ec0ff */
[----:B------:R-:W1:Y:S03]  /*1540*/  @!P1 S2R R13, SR_CTAID.Y ;  /* 0x00000000000d9919 */ /* 0x000e660000002600 */
[----:B------:R-:W1:Y:S08]  /*1550*/  @!P1 LDC R12, c[0x0][0x10] ;  /* 0x00000400ff0c9b82 */ /* 0x000e700000000800 */
[----:B------:R-:W2:Y:S01]  /*1560*/  @!P3 LDC.64 R10, c[0x0][0x248] ;  /* 0x00009200ff0abb82 */ /* 0x000ea20000000a00 */
[----:B0-----:R-:W-:-:S07]  /*1570*/  @!P3 IMAD R15, R15, R14, R8 ;  /* 0x0000000e0f0fb224 */ /* 0x001fce00078e0208 */
[----:B------:R-:W0:Y:S01]  /*1580*/  @!P1 LDC.64 R8, c[0x0][0x248] ;  /* 0x00009200ff089b82 */ /* 0x000e220000000a00 */
[----:B------:R-:W-:Y:S01]  /*1590*/  @!P3 IMAD R14, R14, R19, RZ ;  /* 0x000000130e0eb224 */ /* 0x000fe200078e02ff */
[----:B------:R-:W-:Y:S01]  /*15a0*/  @!P1 LOP3.LUT R19, R5, 0x1, RZ, 0xc0, !PT ;  /* 0x0000000105139812 */ /* 0x000fe200078ec0ff */
[----:B-1----:R-:W-:Y:S02]  /*15b0*/  @!P1 IMAD R13, R16, R12, R13 ;  /* 0x0000000c100d9224 */ /* 0x002fe400078e020d */
[----:B------:R-:W-:Y:S02]  /*15c0*/  @!P3 IMAD R14, R14, R17, RZ ;  /* 0x000000110e0eb224 */ /* 0x000fe400078e02ff */
[----:B------:R-:W-:-:S04]  /*15d0*/  @!P1 IMAD R18, R12, R19, RZ ;  /* 0x000000130c129224 */ /* 0x000fc800078e02ff */
[----:B------:R-:W-:Y:S01]  /*15e0*/  @!P1 IMAD R18, R18, R17, RZ ;  /* 0x0000001112129224 */ /* 0x000fe200078e02ff */
[----:B------:R-:W-:-:S04]  /*15f0*/  @!P3 SHF.L.U32 R17, R14, 0x1, RZ ;  /* 0x000000010e11b819 */ /* 0x000fc800000006ff */
[----:B------:R-:W-:Y:S01]  /*1600*/  @!P1 SHF.L.U32 R19, R18, 0x1, RZ ;  /* 0x0000000112139819 */ /* 0x000fe200000006ff */
[----:B--2---:R-:W-:-:S04]  /*1610*/  @!P3 IMAD.WIDE R10, R17, 0x4, R10 ;  /* 0x00000004110ab825 */ /* 0x004fc800078e020a */
[----:B0-----:R-:W-:-:S04]  /*1620*/  @!P1 IMAD.WIDE R8, R19, 0x4, R8 ;  /* 0x0000000413089825 */ /* 0x001fc800078e0208 */
        /* <DEDUP_REMOVED lines=8> */
.L_x_2879:
        /* <DEDUP_REMOVED lines=12> */
[----:B------:R-:W-:Y:S02]  /*1770*/  ULDC UR6, c[0x0][0x2a4] ;  /* 0x0000a90000067ab9 */ /* 0x000fe40000000800 */
[----:B------:R-:W-:Y:S01]  /*1780*/  @!P1 FMUL.FTZ R13, R29, UR6 ;  /* 0x000000061d0d9c20 */ /* 0x000fe20008410000 */
[----:B------:R-:W-:Y:S01]  /*1790*/  @!P1 FMUL.FTZ R12, R28, UR6 ;  /* 0x000000061c0c9c20 */ /* 0x000fe20008410000 */
[C---:B0-----:R-:W-:Y:S02]  /*17a0*/  IMAD.WIDE R10, R31.reuse, 0x4, R10 ;  /* 0x000000041f0a7825 */ /* 0x041fe400078e020a */
[----:B------:R-:W-:Y:S02]  /*17b0*/  @!P2 STS.64 [UR5+0x48], R28 ;  /* 0x0000481cff00a988 */ /* 0x000fe40008000a05 */
[----:B-1----:R-:W-:-:S04]  /*17c0*/  IMAD.WIDE R8, R31, 0x4, R8 ;  /* 0x000000041f087825 */ /* 0x002fc800078e0208 */
[----:B---3--:R-:W-:-:S05]  /*17d0*/  @!P1 IMAD.WIDE R14, R4, 0x8, R14 ;  /* 0x00000008040e9825 */ /* 0x008fca00078e020e */
[----:B------:R0:W-:Y:S01]  /*17e0*/  @!P1 STG.E.64 desc[UR8][R14.64], R12 ;  /* 0x0000000c0e009986 */ /* 0x0001e2000c101b08 */
[----:B------:R-:W-:Y:S06]  /*17f0*/  BAR.SYNC.DEFER_BLOCKING 0x0 ;  /* 0x0000000000007b1d */ /* 0x000fec0000010000 */
[----:B------:R-:W2:Y:S04]  /*1800*/  LDG.E.64 R10, desc[UR8][R10.64] ;  /* 0x000000080a0a7981 */ /* 0x000ea8000c1e1b00 */
[----:B------:R-:W2:Y:S01]  /*1810*/  LDG.E.64 R8, desc[UR8][R8.64] ;  /* 0x0000000808087981 */ /* 0x000ea2000c1e1b00 */
[----:B0-----:R-:W-:-:S02]  /*1820*/  MOV R12, 0x3f800000 ;  /* 0x3f800000000c7802 */ /* 0x001fc40000000f00 */
[----:B------:R-:W-:Y:S01]  /*1830*/  ISETP.GE.U32.AND P2, PT, R7, UR10, PT ;  /* 0x0000000a07007c0c */ /* 0x000fe2000bf46070 */
[----:B------:R-:W0:Y:S01]  /*1840*/  LDS.64 R16, [UR5+0x48] ;  /* 0x00004805ff107984 */ /* 0x000e220008000a00 */
[----:B------:R-:W-:Y:S02]  /*1850*/  ULDC.U8 UR5, c[0x0][0x28c] ;  /* 0x0000a30000057ab9 */ /* 0x000fe40000000000 */
[----:B------:R-:W-:Y:S02]  /*1860*/  ISETP.NE.AND P4, PT, RZ, UR5, PT ;  /* 0x00000005ff007c0c */ /* 0x000fe4000bf85270 */
[----:B------:R-:W-:-:S04]  /*1870*/  ISETP.GE.AND.EX P2, PT, R30, UR11, PT, P2 ;  /* 0x0000000b1e007c0c */ /* 0x000fc8000bf46320 */
[----:B------:R-:W-:Y:S01]  /*1880*/  ISETP.GT.U32.OR P2, PT, R0, 0xdf, P2 ;  /* 0x000000df0000780c */ /* 0x000fe20001744470 */
[----:B0-----:R-:W-:-:S04]  /*1890*/  FMUL.FTZ R16, R16, UR6 ;  /* 0x0000000610107c20 */ /* 0x001fc80008410000 */
[C---:B------:R-:W-:Y:S01]  /*18a0*/  FMUL.FTZ R18, R16.reuse, R16 ;  /* 0x0000001010127220 */ /* 0x040fe20000410000 */
[C---:B------:R-:W-:Y:S01]  /*18b0*/  FADD.FTZ R13, -R16.reuse, R20 ;  /* 0x00000014100d7221 */ /* 0x040fe20000010100 */
[C---:B------:R-:W-:Y:S01]  /*18c0*/  FADD.FTZ R15, -R16.reuse, R21 ;  /* 0x00000015100f7221 */ /* 0x040fe20000010100 */
[----:B------:R-:W-:Y:S01]  /*18d0*/  FADD.FTZ R23, -R16, R23 ;  /* 0x0000001710177221 */ /* 0x000fe20000010100 */
[----:B------:R-:W-:Y:S01]  /*18e0*/  FFMA.FTZ R17, R17, UR6, -R18 ;  /* 0x0000000611117c23 */ /* 0x000fe20008010812 */
[----:B------:R-:W-:Y:S01]  /*18f0*/  IADD3 R20, R2, 0x40, RZ ;  /* 0x0000004002147810 */ /* 0x000fe20007ffe0ff */
[----:B------:R-:W-:Y:S01]  /*1900*/  FADD.FTZ R31, -R16, R26 ;  /* 0x0000001a101f7221 */ /* 0x000fe20000010100 */
[----:B------:R-:W-:Y:S01]  /*1910*/  IADD3 R21, R2, 0x60, RZ ;  /* 0x0000006002157810 */ /* 0x000fe20007ffe0ff */
[C---:B------:R-:W-:Y:S01]  /*1920*/  FADD.FTZ R19, -R16.reuse, R22 ;  /* 0x0000001610137221 */ /* 0x040fe20000010100 */
[----:B------:R-:W-:Y:S01]  /*1930*/  FSETP.GTU.FTZ.AND P1, PT, R17, RZ, PT ;  /* 0x000000ff1100720b */ /* 0x000fe20003f3c000 */
[C---:B------:R-:W-:Y:S01]  /*1940*/  FADD.FTZ R29, -R16.reuse, R24 ;  /* 0x00000018101d7221 */ /* 0x040fe20000010100 */
[C---:B------:R-:W-:Y:S01]  /*1950*/  FADD.FTZ R25, -R16.reuse, R25 ;  /* 0x0000001910197221 */ /* 0x040fe20000010100 */
[----:B------:R-:W-:Y:S01]  /*1960*/  FADD.FTZ R27, -R16, R27 ;  /* 0x0000001b101b7221 */ /* 0x000fe20000010100 */
[----:B------:R-:W-:-:S02]  /*1970*/  ISETP.GE.U32.AND P3, PT, R20, UR10, PT ;  /* 0x0000000a14007c0c */ /* 0x000fc4000bf66070 */
[----:B------:R-:W-:-:S04]  /*1980*/  SHF.R.S32.HI R22, RZ, 0x1f, R20 ;  /* 0x0000001fff167819 */ /* 0x000fc80000011414 */
[----:B------:R-:W-:-:S03]  /*1990*/  ISETP.GE.AND.EX P3, PT, R22, UR11, PT, P3 ;  /* 0x0000000b16007c0c */ /* 0x000fc6000bf66330 */
[----:B------:R-:W0:Y:S01]  /*19a0*/  @P1 LDC R18, c[0x0][0x238] ;  /* 0x00008e00ff121b82 */ /* 0x000e220000000800 */
[----:B------:R-:W-:Y:S01]  /*19b0*/  ISETP.GT.U32.OR P3, PT, R0, 0xdf, P3 ;  /* 0x000000df0000780c */ /* 0x000fe20001f64470 */
[----:B0-----:R-:W-:-:S04]  /*19c0*/  @P1 FADD.FTZ R17, R17, R18 ;  /* 0x0000001211111221 */ /* 0x001fc80000010000 */
[----:B------:R-:W0:Y:S01]  /*19d0*/  @P1 MUFU.RSQ R12, R17 ;  /* 0x00000011000c1308 */ /* 0x000e220000001400 */
[----:B------:R-:W-:Y:S01]  /*19e0*/  ISETP.GE.U32.AND P1, PT, R21, UR10, PT ;  /* 0x0000000a15007c0c */ /* 0x000fe2000bf26070 */
[-C--:B0-----:R-:W-:Y:S01]  /*19f0*/  FMUL.FTZ R26, R23, R12.reuse ;  /* 0x0000000c171a7220 */ /* 0x081fe20000410000 */
[----:B------:R-:W-:Y:S01]  /*1a00*/  SHF.R.S32.HI R23, RZ, 0x1f, R21 ;  /* 0x0000001fff177819 */ /* 0x000fe20000011415 */
[-C--:B------:R-:W-:Y:S01]  /*1a10*/  FMUL.FTZ R13, R13, R12.reuse ;  /* 0x0000000c0d0d7220 */ /* 0x080fe20000410000 */
[-C--:B------:R-:W-:Y:S01]  /*1a20*/  FMUL.FTZ R19, R19, R12.reuse ;  /* 0x0000000c13137220 */ /* 0x080fe20000410000 */
[-C--:B------:R-:W-:Y:S01]  /*1a30*/  FMUL.FTZ R24, R15, R12.reuse ;  /* 0x0000000c0f187220 */ /* 0x080fe20000410000 */
[-C--:B------:R-:W-:Y:S01]  /*1a40*/  FMUL.FTZ R29, R29, R12.reuse ;  /* 0x0000000c1d1d7220 */ /* 0x080fe20000410000 */
[-C--:B------:R-:W-:Y:S01]  /*1a50*/  FMUL.FTZ R28, R25, R12.reuse ;  /* 0x0000000c191c7220 */ /* 0x080fe20000410000 */
[-C--:B------:R-:W-:Y:S01]  /*1a60*/  FMUL.FTZ R31, R31, R12.reuse ;  /* 0x0000000c1f1f7220 */ /* 0x080fe20000410000 */
[----:B------:R-:W-:Y:S01]  /*1a70*/  FMUL.FTZ R36, R27, R12 ;  /* 0x0000000c1b247220 */ /* 0x000fe20000410000 */
[----:B------:R-:W-:-:S04]  /*1a80*/  ISETP.GE.AND.EX P1, PT, R23, UR11, PT, P1 ;  /* 0x0000000b17007c0c */ /* 0x000fc8000bf26310 */
[----:B------:R-:W-:Y:S01]  /*1a90*/  ISETP.GT.U32.OR P1, PT, R0, 0xdf, P1 ;  /* 0x000000df0000780c */ /* 0x000fe20000f24470 */
[C-C-:B--2---:R-:W-:Y:S01]  /*1aa0*/  FFMA.FTZ R18, R10.reuse, R13, R8.reuse ;  /* 0x0000000d0a127223 */ /* 0x144fe20000010008 */
[C-C-:B------:R-:W-:Y:S01]  /*1ab0*/  FFMA.FTZ R12, R10.reuse, R19, R8.reuse ;  /* 0x000000130a0c7223 */ /* 0x140fe20000010008 */
[C-C-:B------:R-:W-:Y:S01]  /*1ac0*/  FFMA.FTZ R14, R10.reuse, R29, R8.reuse ;  /* 0x0000001d0a0e7223 */ /* 0x140fe20000010008 */
[----:B------:R-:W-:Y:S01]  /*1ad0*/  FFMA.FTZ R16, R10, R31, R8 ;  /* 0x0000001f0a107223 */ /* 0x000fe20000010008 */
[C-C-:B------:R-:W-:Y:S01]  /*1ae0*/  FFMA.FTZ R13, R11.reuse, R26, R9.reuse ;  /* 0x0000001a0b0d7223 */ /* 0x140fe20000010009 */
[C-C-:B------:R-:W-:Y:S01]  /*1af0*/  FFMA.FTZ R15, R11.reuse, R28, R9.reuse ;  /* 0x0000001c0b0f7223 */ /* 0x140fe20000010009 */
        /* <DEDUP_REMOVED lines=13> */
.L_x_2886:
        /* <DEDUP_REMOVED lines=8> */
[----:B------:R-:W-:Y:S02]  /*1c50*/  ULDC.64 UR10, c[0x0][0x210] ;  /* 0x00008400000a7ab9 */ /* 0x000fe40000000a00 */
[----:B------:R-:W-:Y:S02]  /*1c60*/  LEA R10, P5, R8, UR10, 0x2 ;  /* 0x0000000a080a7c11 */ /* 0x000fe4000f8a10ff */
[----:B------:R-:W-:-:S04]  /*1c70*/  IADD3 R11, R9, R11, RZ ;  /* 0x0000000b090b7210 */ /* 0x000fc80007ffe0ff */
[----:B------:R-:W-:-:S05]  /*1c80*/  LEA.HI.X R11, R8, UR11, R11, 0x2, P5 ;  /* 0x0000000b080b7c11 */ /* 0x000fca000a8f140b */
[----:B------:R0:W-:Y:S02]  /*1c90*/  STG.E.64 desc[UR8][R10.64], R18 ;  /* 0x000000120a007986 */ /* 0x0001e4000c101b08 */
.L_x_2888:
[----:B------:R-:W-:Y:S05]  /*1ca0*/  BSYNC B0 ;  /* 0x0000000000007941 */ /* 0x000fea0003800000 */
.L_x_2887:
        /* <DEDUP_REMOVED lines=11> */
.L_x_2889:
[----:B------:R-:W-:Y:S04]  /*1d60*/  BSSY B0, `(.L_x_2890) ;  /* 0x000000d000007945 */ /* 0x000fe80003800000 */
[----:B------:R-:W-:Y:S05]  /*1d70*/  @P2 BRA `(.L_x_2891) ;  /* 0x00000000002c2947 */ /* 0x000fea0003800000 */
[----:B------:R-:W-:Y:S01]  /*1d80*/  ULDC.64 UR10, c[0x0][0x270] ;  /* 0x00009c00000a7ab9 */ /* 0x000fe20000000a00 */
[----:B------:R-:W-:Y:S01]  /*1d90*/  MOV R8, R32 ;  /* 0x0000002000087202 */ /* 0x000fe20000000f00 */
[----:B------:R-:W-:Y:S01]  /*1da0*/  IMAD R30, R30, UR10, RZ ;  /* 0x0000000a1e1e7c24 */ /* 0x000fe2000f8e02ff */
[----:B------:R-:W-:-:S03]  /*1db0*/  MOV R9, R35 ;  /* 0x0000002300097202 */ /* 0x000fc60000000f00 */
[C---:B0-----:R-:W-:Y:S02]  /*1dc0*/  IMAD R11, R7.reuse, UR11, R30 ;  /* 0x0000000b070b7c24 */ /* 0x041fe4000f8e021e */
[----:B------:R-:W-:Y:S01]  /*1dd0*/  IMAD.WIDE.U32 R8, R7, UR10, R8 ;  /* 0x0000000a07087c25 */ /* 0x000fe2000f8e0008 */
[----:B------:R-:W-:Y:S02]  /*1de0*/  ULDC.64 UR10, c[0x0][0x210] ;  /* 0x00008400000a7ab9 */ /* 0x000fe40000000a00 */
[----:B------:R-:W-:Y:S02]  /*1df0*/  LEA R10, P2, R8, UR10, 0x2 ;  /* 0x0000000a080a7c11 */ /* 0x000fe4000f8410ff */
[----:B------:R-:W-:-:S04]  /*1e00*/  IADD3 R11, R9, R11, RZ ;  /* 0x0000000b090b7210 */ /* 0x000fc80007ffe0ff */
[----:B------:R-:W-:-:S05]  /*1e10*/  LEA.HI.X R11, R8, UR11, R11, 0x2, P2 ;  /* 0x0000000b080b7c11 */ /* 0x000fca00090f140b */
[----:B------:R1:W-:Y:S02]  /*1e20*/  STG.E.64 desc[UR8][R10.64], R12 ;  /* 0x0000000c0a007986 */ /* 0x0003e4000c101b08 */
.L_x_2891:
[----:B------:R-:W-:Y:S05]  /*1e30*/  BSYNC B0 ;  /* 0x0000000000007941 */ /* 0x000fea0003800000 */
.L_x_2890:
        /* <DEDUP_REMOVED lines=11> */
.L_x_2892:
[----:B------:R-:W-:Y:S04]  /*1ef0*/  BSSY B0, `(.L_x_2893) ;  /* 0x000000d000007945 */ /* 0x000fe80003800000 */
[----:B------:R-:W-:Y:S05]  /*1f00*/  @P3 BRA `(.L_x_2894) ;  /* 0x00000000002c3947 */ /* 0x000fea0003800000 */
[----:B------:R-:W-:Y:S01]  /*1f10*/  ULDC.64 UR10, c[0x0][0x270] ;  /* 0x00009c00000a7ab9 */ /* 0x000fe20000000a00 */
[----:B------:R-:W-:Y:S01]  /*1f20*/  MOV R8, R32 ;  /* 0x0000002000087202 */ /* 0x000fe20000000f00 */
[----:B01----:R-:W-:Y:S01]  /*1f30*/  IMAD R11, R22, UR10, RZ ;  /* 0x0000000a160b7c24 */ /* 0x003fe2000f8e02ff */
        /* <DEDUP_REMOVED lines=8> */
.L_x_2894:
[----:B------:R-:W-:Y:S05]  /*1fc0*/  BSYNC B0 ;  /* 0x0000000000007941 */ /* 0x000fea0003800000 */
.L_x_2893:
[----:B------:R-:W-:Y:S05]  /*1fd0*/  @!P4 BRA `(.L_x_2895) ;  /* 0x000000000028c947 */ /* 0x000fea0003800000 */
        /* <DEDUP_REMOVED lines=10> */
.L_x_2895:
[----:B------:R-:W-:Y:S04]  /*2080*/  BSSY B0, `(.L_x_2896) ;  /* 0x000000c000007945 */ /* 0x000fe80003800000 */
        /* <DEDUP_REMOVED lines=11> */
.L_x_2897:
[----:B------:R-:W-:Y:S05]  /*2140*/  BSYNC B0 ;  /* 0x0000000000007941 */ /* 0x000fea0003800000 */
.L_x_2896:
[----:B---3--:R-:W3:Y:S01]  /*2150*/  LDC R9, c[0x0][0x10] ;  /* 0x00000400ff097b82 */ /* 0x008ee20000000800 */
[----:B------:R-:W-:Y:S02]  /*2160*/  IADD3 R5, R5, 0x1, RZ ;  /* 0x0000000105057810 */ /* 0x000fe40007ffe0ff */
[----:B---3--:R-:W-:-:S04]  /*2170*/  IADD3 R4, R9, R4, RZ ;  /* 0x0000000409047210 */ /* 0x008fc80007ffe0ff */
[----:B------:R-:W-:-:S13]  /*2180*/  ISETP.GE.AND P1, PT, R4, UR4, PT ;  /* 0x0000000404007c0c */ /* 0x000fda000bf26270 */
[----:B------:R-:W-:Y:S05]  /*2190*/  @!P1 BRA `(.L_x_2898) ;  /* 0xffffffdc00fc9947 */ /* 0x000fea000383ffff */
[----:B------:R-:W-:Y:S05]  /*21a0*/  EXIT ;  /* 0x000000000000794d */ /* 0x000fea0003800000 */
.L_x_2899:
        /* <DEDUP_REMOVED lines=13> */
.L_x_3339:


//--------------------- .text._Z35group_norm_nhwc_fwd_one_pass_kernelI11Fp32IOFp32WLi256ELi14ELi224EEv26Group_norm_nhwc_fwd_params --------------------------
	.section	.text._Z35group_norm_nhwc_fwd_one_pass_kernelI11Fp32IOFp32WLi256ELi14ELi224EEv26Group_norm_nhwc_fwd_params,"ax",@progbits
	.align	128
        .global         _Z35group_norm_nhwc_fwd_one_pass_kernelI11Fp32IOFp32WLi256ELi14ELi224EEv26Group_norm_nhwc_fwd_params
        .type           _Z35group_norm_nhwc_fwd_one_pass_kernelI11Fp32IOFp32WLi256ELi14ELi224EEv26Group_norm_nhwc_fwd_params,@function
        .size           _Z35group_norm_nhwc_fwd_one_pass_kernelI11Fp32IOFp32WLi256ELi14ELi224EEv26Group_norm_nhwc_fwd_params,(.L_x_3340 - _Z35group_norm_nhwc_fwd_one_pass_kernelI11Fp32IOFp32WLi256ELi14ELi224EEv26Group_norm_nhwc_fwd_params)
        .other          _Z35group_norm_nhwc_fwd_one_pass_kernelI11Fp32IOFp32WLi256ELi14ELi224EEv26Group_norm_nhwc_fwd_params,@"STO_CUDA_ENTRY STV_DEFAULT"
_Z35group_norm_nhwc_fwd_one_pass_kernelI11Fp32IOFp32WLi256ELi14ELi224EEv26Group_norm_nhwc_fwd_params:
.text._Z35group_norm_nhwc_fwd_one_pass_kernelI11Fp32IOFp32WLi256ELi14ELi224EEv26Group_norm_nhwc_fwd_params:
        /* <DEDUP_REMOVED lines=10> */
[C---:B------:R-:W-:Y:S01]  /*00a0*/  IMAD.WIDE.U32 R2, R5.reuse, 0x24924925, RZ ;  /* 0x2492492505027825 */ /* 0x040fe200078e00ff */
[----:B------:R-:W-:Y:S01]  /*00b0*/  ULDC.64 UR12, c[0x0][0x278] ;  /* 0x00009e00000c7ab9 */ /* 0x000fe20000000a00 */
[----:B------:R-:W-:Y:S01]  /*00c0*/  ISETP.GE.U32.AND P4, PT, R5, 0xe0, PT ;  /* 0x000000e00500780c */ /* 0x000fe20003f86070 */
[----:B------:R-:W-:Y:S01]  /*00d0*/  UMOV UR4, 0x400 ;  /* 0x0000040000047882 */ /* 0x000fe20000000000 */
[----:B------:R-:W-:Y:S01]  /*00e0*/  R2UR UR11, R0 ;  /* 0x00000000000b72ca */ /* 0x000fe200000e0000 */
[----:B------:R-:W-:Y:S01]  /*00f0*/  ULDC.64 UR8, c[0x0][0x218] ;  /* 0x0000860000087ab9 */ /* 0x000fe20000000a00 */
[----:B------:R-:W-:Y:S01]  /*0100*/  IADD3 R2, -R3, R5, RZ ;  /* 0x0000000503027210 */ /* 0x000fe20007ffe1ff */
[----:B------:R-:W1:Y:S01]  /*0110*/  LDC R4, c[0x0][0x294] ;  /* 0x0000a500ff047b82 */ /* 0x000e620000000800 */
[----:B------:R-:W-:Y:S02]  /*0120*/  ISETP.NE.U32.AND P6, PT, RZ, UR8, PT ;  /* 0x00000008ff007c0c */ /* 0x000fe4000bfc5070 */
[----:B------:R-:W-:-:S04]  /*0130*/  LEA.HI R2, R2, R3, RZ, 0x1f ;  /* 0x0000000302027211 */ /* 0x000fc800078ff8ff */
[----:B------:R-:W-:Y:S01]  /*0140*/  SHF.R.U32.HI R3, RZ, 0x2, R2 ;  /* 0x00000002ff037819 */ /* 0x000fe20000011602 */
[----:B------:R-:W2:Y:S04]  /*0150*/  S2UR UR6, SR_CgaCtaId ;  /* 0x00000000000679c3 */ /* 0x000ea80000008800 */
[----:B------:R-:W-:Y:S01]  /*0160*/  IMAD R8, R3, -0x7, R5 ;  /* 0xfffffff903087824 */ /* 0x000fe200078e0205 */
[----:B0-----:R-:W-:-:S04]  /*0170*/  LOP3.LUT P2, RZ, R5, UR10, RZ, 0xfc, !PT ;  /* 0x0000000a05ff7c12 */ /* 0x001fc8000f84fcff */
[----:B------:R-:W-:Y:S02]  /*0180*/  SHF.L.U32 R8, R8, 0x1, RZ ;  /* 0x0000000108087819 */ /* 0x000fe400000006ff */
[----:B------:R-:W-:Y:S01]  /*0190*/  ISETP.NE.AND.EX P2, PT, RZ, UR9, !P2, P6 ;  /* 0x00000009ff007c0c */ /* 0x000fe2000d745360 */
[----:B------:R-:W-:Y:S01]  /*01a0*/  ULDC.64 UR8, c[0x0][0x208] ;  /* 0x0000820000087ab9 */ /* 0x000fe20000000a00 */
[----:B-1----:R-:W-:Y:S01]  /*01b0*/  IMAD R15, R4, UR10, R3 ;  /* 0x0000000a040f7c24 */ /* 0x002fe2000f8e0203 */
[----:B------:R-:W-:Y:S01]  /*01c0*/  SHF.R.S32.HI R4, RZ, 0x1f, R5 ;  /* 0x0000001fff047819 */ /* 0x000fe20000011405 */
[----:B------:R-:W0:Y:S03]  /*01d0*/  S2R R3, SR_LANEID ;  /* 0x0000000000037919 */ /* 0x000e260000000000 */
[----:B------:R-:W-:Y:S02]  /*01e0*/  LEA.HI R6, R4, R5, RZ, 0x5 ;  /* 0x0000000504067211 */ /* 0x000fe400078f28ff */
[C---:B------:R-:W-:Y:S01]  /*01f0*/  IADD3 R4, R15.reuse, 0x40, RZ ;  /* 0x000000400f047810 */ /* 0x040fe20007ffe0ff */
[----:B--2---:R-:W-:Y:S01]  /*0200*/  ULEA UR4, UR6, UR4, 0x18 ;  /* 0x0000000406047291 */ /* 0x004fe2000f8ec03f */
[----:B------:R-:W-:-:S02]  /*0210*/  IADD3 R2, R15, 0x20, RZ ;  /* 0x000000200f027810 */ /* 0x000fc40007ffe0ff */
[----:B------:R-:W-:Y:S02]  /*0220*/  ISETP.LT.U32.AND P1, PT, R4, UR12, PT ;  /* 0x0000000c04007c0c */ /* 0x000fe4000bf21070 */
[----:B------:R-:W-:Y:S02]  /*0230*/  SHF.R.S32.HI R10, RZ, 0x1f, R4 ;  /* 0x0000001fff0a7819 */ /* 0x000fe40000011404 */
[----:B------:R-:W-:Y:S02]  /*0240*/  ISETP.LT.U32.AND P0, PT, R2, UR12, PT ;  /* 0x0000000c02007c0c */ /* 0x000fe4000bf01070 */
[----:B------:R-:W-:Y:S02]  /*0250*/  SHF.R.S32.HI R7, RZ, 0x1f, R2 ;  /* 0x0000001fff077819 */ /* 0x000fe40000011402 */
[----:B------:R-:W-:Y:S02]  /*0260*/  IADD3 R5, R15, 0x60, RZ ;  /* 0x000000600f057810 */ /* 0x000fe40007ffe0ff */
[----:B------:R-:W-:-:S02]  /*0270*/  ISETP.LT.AND.EX P1, PT, R10, UR13, !P4, P1 ;  /* 0x0000000d0a007c0c */ /* 0x000fc4000e721310 */
[----:B------:R-:W-:Y:S02]  /*0280*/  SHF.R.S32.HI R10, RZ, 0x5, R6 ;  /* 0x00000005ff0a7819 */ /* 0x000fe40000011406 */
[----:B------:R-:W-:Y:S02]  /*0290*/  ISETP.LT.AND.EX P0, PT, R7, UR13, !P4, P0 ;  /* 0x0000000d07007c0c */ /* 0x000fe4000e701300 */
[C---:B------:R-:W-:Y:S02]  /*02a0*/  IADD3 R6, R15.reuse, 0xe0, RZ ;  /* 0x000000e00f067810 */ /* 0x040fe40007ffe0ff */
[----:B------:R-:W-:Y:S02]  /*02b0*/  ISETP.LT.U32.AND P3, PT, R15, UR12, PT ;  /* 0x0000000c0f007c0c */ /* 0x000fe4000bf61070 */
[----:B------:R-:W-:Y:S02]  /*02c0*/  SHF.R.S32.HI R7, RZ, 0x1f, R15 ;  /* 0x0000001fff077819 */ /* 0x000fe4000001140f */
[----:B------:R-:W-:Y:S01]  /*02d0*/  ISETP.LT.U32.AND P5, PT, R5, UR12, PT ;  /* 0x0000000c05007c0c */ /* 0x000fe2000bfa1070 */
[----:B------:R-:W-:Y:S01]  /*02e0*/  ULDC UR12, c[0x0][0x10] ;  /* 0x00000400000c7ab9 */ /* 0x000fe20000000800 */
[----:B------:R-:W-:-:S02]  /*02f0*/  SHF.R.S32.HI R9, RZ, 0x1f, R5 ;  /* 0x0000001fff097819 */ /* 0x000fc40000011405 */
[----:B------:R-:W-:Y:S02]  /*0300*/  SHF.R.S32.HI R11, RZ, 0x1f, R6 ;  /* 0x0000001fff0b7819 */ /* 0x000fe40000011406 */
[----:B------:R-:W-:Y:S02]  /*0310*/  ISETP.LT.AND.EX P3, PT, R7, UR13, !P4, P3 ;  /* 0x0000000d07007c0c */ /* 0x000fe4000e761330 */
[----:B------:R-:W-:Y:S01]  /*0320*/  ISETP.LT.AND.EX P4, PT, R9, UR13, !P4, P5 ;  /* 0x0000000d09007c0c */ /* 0x000fe2000e781350 */
[----:B------:R-:W-:Y:S01]  /*0330*/  ULDC.U8 UR13, c[0x0][0x28c] ;  /* 0x0000a300000d7ab9 */ /* 0x000fe20000000000 */
[----:B------:R-:W-:Y:S01]  /*0340*/  LEA R10, R10, UR4, 0x3 ;  /* 0x000000040a0a7c11 */ /* 0x000fe2000f8e18ff */
[----:B0-----:R-:W-:-:S10]  /*0350*/  UMOV UR4, URZ ;  /* 0x0000003f00047c82 */ /* 0x001fd40008000000 */
.L_x_2936:
[----:B0-----:R-:W0:Y:S01]  /*0360*/  LDC R20, c[0x0][0x288] ;  /* 0x0000a200ff147b82 */ /* 0x001e220000000800 */
[----:B------:R-:W-:Y:S01]  /*0370*/  IABS R16, UR11 ;  /* 0x0000000b00107c13 */ /* 0x000fe20008000000 */
[----:B------:R-:W1:Y:S01]  /*0380*/  S2R R42, SR_TID.X ;  /* 0x00000000002a7919 */ /* 0x000e620000002100 */
[----:B------:R-:W-:Y:S01]  /*0390*/  SHF.R.S32.HI R22, RZ, 0x1f, R8 ;  /* 0x0000001fff167819 */ /* 0x000fe20000011408 */
[----:B------:R-:W-:Y:S01]  /*03a0*/  ULDC.64 UR6, c[0x0][0x280] ;  /* 0x0000a00000067ab9 */ /* 0x000fe20000000a00 */
[----:B------:R-:W-:Y:S01]  /*03b0*/  ULDC.64 UR14, c[0x0][0x278] ;  /* 0x00009e00000e7ab9 */ /* 0x000fe20000000a00 */
[----:B------:R-:W-:Y:S02]  /*03c0*/  SHF.R.S32.HI R33, RZ, 0x1f, R2 ;  /* 0x0000001fff217819 */ /* 0x000fe40000011402 */
[----:B------:R-:W2:Y:S01]  /*03d0*/  @P0 LDC.64 R24, c[0x0][0x270] ;  /* 0x00009c00ff180b82 */ /* 0x000ea20000000a00 */
[----:B------:R-:W-:-:S07]  /*03e0*/  SHF.R.S32.HI R31, RZ, 0x1f, R4 ;  /* 0x0000001fff1f7819 */ /* 0x000fce0000011404 */
[----:B------:R-:W3:Y:S01]  /*03f0*/  @P0 LDC.64 R46, c[0x0][0x220] ;  /* 0x00008800ff2e0b82 */ /* 0x000ee20000000a00 */
[----:B0-----:R-:W-:-:S07]  /*0400*/  IABS R18, R20 ;  /* 0x0000001400127213 */ /* 0x001fce0000000000 */
[----:B------:R-:W0:Y:S01]  /*0410*/  @P1 LDC.64 R36, c[0x0][0x220] ;  /* 0x00008800ff241b82 */ /* 0x000e220000000a00 */
[----:B------:R-:W4:Y:S01]  /*0420*/  I2F.RP R14, R18 ;  /* 0x00000012000e7306 */ /* 0x000f220000209400 */
[----:B--2---:R-:W-:-:S06]  /*0430*/  @P0 IMAD R28, R33, R24, RZ ;  /* 0x00000018211c0224 */ /* 0x004fcc00078e02ff */
[----:B------:R-:W2:Y:S01]  /*0440*/  @P4 LDC.64 R44, c[0x0][0x220] ;  /* 0x00008800ff2c4b82 */ /* 0x000ea20000000a00 */
[----:B----4-:R-:W4:Y:S02]  /*0450*/  MUFU.RCP R14, R14 ;  /* 0x0000000e000e7308 */ /* 0x010f240000001000 */
[----:B----4-:R-:W-:-:S06]  /*0460*/  IADD3 R12, R14, 0xffffffe, RZ ;  /* 0x0ffffffe0e0c7810 */ /* 0x010fcc0007ffe0ff */
[----:B------:R4:W5:Y:S02]  /*0470*/  F2I.FTZ.U32.TRUNC.NTZ R13, R12 ;  /* 0x0000000c000d7305 */ /* 0x000964000021f000 */
[----:B----4-:R-:W-:Y:S01]  /*0480*/  HFMA2.MMA R12, -RZ, RZ, 0, 0 ;  /* 0x00000000ff0c7435 */ /* 0x010fe200000001ff */
[----:B-----5:R-:W-:-:S05]  /*0490*/  IADD3 R17, RZ, -R13, RZ ;  /* 0x8000000dff117210 */ /* 0x020fca0007ffe0ff */
[----:B------:R-:W-:-:S04]  /*04a0*/  IMAD R17, R17, R18, RZ ;  /* 0x0000001211117224 */ /* 0x000fc800078e02ff */
[----:B------:R-:W-:Y:S01]  /*04b0*/  IMAD.HI.U32 R13, R13, R17, R12 ;  /* 0x000000110d0d7227 */ /* 0x000fe200078e000c */
[----:B------:R-:W-:Y:S02]  /*04c0*/  MOV R17, R16 ;  /* 0x0000001000117202 */ /* 0x000fe40000000f00 */
[----:B------:R-:W-:-:S03]  /*04d0*/  LOP3.LUT R12, R20, UR11, RZ, 0x3c, !PT ;  /* 0x0000000b140c7c12 */ /* 0x000fc6000f8e3cff */
[----:B------:R-:W-:-:S05]  /*04e0*/  IMAD.HI.U32 R16, R13, R17, RZ ;  /* 0x000000110d107227 */ /* 0x000fca00078e00ff */
[----:B------:R-:W-:-:S05]  /*04f0*/  IADD3 R13, -R16, RZ, RZ ;  /* 0x000000ff100d7210 */ /* 0x000fca0007ffe1ff */
[C---:B------:R-:W-:Y:S02]  /*0500*/  IMAD R13, R18.reuse, R13, R17 ;  /* 0x0000000d120d7224 */ /* 0x040fe400078e0211 */
[----:B------:R-:W4:Y:S03]  /*0510*/  LDC R17, c[0x0][0x294] ;  /* 0x0000a500ff117b82 */ /* 0x000f260000000800 */
[----:B------:R-:W-:-:S13]  /*0520*/  ISETP.GT.U32.AND P5, PT, R18, R13, PT ;  /* 0x0000000d1200720c */ /* 0x000fda0003fa4070 */
[-C--:B------:R-:W-:Y:S02]  /*0530*/  @!P5 IADD3 R13, R13, -R18.reuse, RZ ;  /* 0x800000120d0dd210 */ /* 0x080fe40007ffe0ff */
[----:B------:R-:W-:Y:S02]  /*0540*/  @!P5 IADD3 R16, R16, 0x1, RZ ;  /* 0x000000011010d810 */ /* 0x000fe40007ffe0ff */
[----:B------:R-:W-:Y:S02]  /*0550*/  ISETP.GE.U32.AND P6, PT, R13, R18, PT ;  /* 0x000000120d00720c */ /* 0x000fe40003fc6070 */
[----:B------:R-:W-:Y:S01]  /*0560*/  ISETP.GE.AND P5, PT, R12, RZ, PT ;  /* 0x000000ff0c00720c */ /* 0x000fe20003fa6270 */
[----:B-1----:R-:W-:Y:S01]  /*0570*/  IMAD.WIDE.U32 R12, R42, 0x24924925, RZ ;  /* 0x249249252a0c7825 */ /* 0x002fe200078e00ff */
[----:B------:R-:W1:Y:S04]  /*0580*/  @P3 LDC.64 R18, c[0x0][0x220] ;  /* 0x00008800ff123b82 */ /* 0x000e680000000a00 */
[----:B------:R-:W-:-:S04]  /*0590*/  IADD3 R12, -R13, R42, RZ ;  /* 0x0000002a0d0c7210 */ /* 0x000fc80007ffe1ff */
[----:B------:R-:W-:Y:S02]  /*05a0*/  LEA.HI R12, R12, R13, RZ, 0x1f ;  /* 0x0000000d0c0c7211 */ /* 0x000fe400078ff8ff */
[----:B------:R-:W-:Y:S02]  /*05b0*/  @P6 IADD3 R16, R16, 0x1, RZ ;  /* 0x0000000110106810 */ /* 0x000fe40007ffe0ff */
[----:B------:R-:W-:Y:S02]  /*05c0*/  ISETP.NE.AND P6, PT, R20, RZ, PT ;  /* 0x000000ff1400720c */ /* 0x000fe40003fc5270 */
[----:B------:R-:W-:Y:S02]  /*05d0*/  @!P5 IADD3 R16, -R16, RZ, RZ ;  /* 0x000000ff1010d210 */ /* 0x000fe40007ffe1ff */
[----:B------:R-:W-:Y:S02]  /*05e0*/  SHF.R.U32.HI R38, RZ, 0x2, R12 ;  /* 0x00000002ff267819 */ /* 0x000fe4000001160c */
[----:B------:R-:W5:Y:S03]  /*05f0*/  @P3 LDC.64 R12, c[0x0][0x270] ;  /* 0x00009c00ff0c3b82 */ /* 0x000f660000000a00 */
[----:B----4-:R-:W-:-:S04]  /*0600*/  IMAD R38, R17, UR10, R38 ;  /* 0x0000000a11267c24 */ /* 0x010fc8000f8e0226 */
[----:B------:R-:W-:Y:S02]  /*0610*/  @!P6 LOP3.LUT R16, RZ, R20, RZ, 0x33, !PT ;  /* 0x00000014ff10e212 */ /* 0x000fe400078e33ff */
[----:B------:R-:W-:Y:S02]  /*0620*/  IADD3 R26, R38, 0x80, RZ ;  /* 0x00000080261a7810 */ /* 0x000fe40007ffe0ff */
[----:B------:R-:W-:Y:S02]  /*0630*/  IADD3 R39, -R16, RZ, RZ ;  /* 0x000000ff10277210 */ /* 0x000fe40007ffe1ff */
[----:B------:R-:W-:Y:S02]  /*0640*/  SHF.R.S32.HI R14, RZ, 0x1f, R16 ;  /* 0x0000001fff0e7819 */ /* 0x000fe40000011410 */
[----:B------:R-:W-:Y:S01]  /*0650*/  ISETP.GE.U32.AND P6, PT, R26, UR14, PT ;  /* 0x0000000e1a007c0c */ /* 0x000fe2000bfc6070 */
[----:B------:R-:W-:Y:S01]  /*0660*/  IMAD R39, R20, R39, UR11 ;  /* 0x0000000b14277e24 */ /* 0x000fe2000f8e0227 */
[----:B------:R-:W-:Y:S01]  /*0670*/  SHF.R.S32.HI R27, RZ, 0x1f, R26 ;  /* 0x0000001fff1b7819 */ /* 0x000fe2000001141a */
[----:B------:R-:W-:-:S02]  /*0680*/  IMAD R17, R14, UR6, RZ ;  /* 0x000000060e117c24 */ /* 0x000fc4000f8e02ff */
[----:B------:R-:W-:Y:S01]  /*0690*/  IMAD R39, R39, 0xe, RZ ;  /* 0x0000000e27277824 */ /* 0x000fe200078e02ff */
[----:B------:R-:W-:Y:S01]  /*06a0*/  ISETP.GE.AND.EX P6, PT, R27, UR15, PT, P6 ;  /* 0x0000000f1b007c0c */ /* 0x000fe2000bfc6360 */
[----:B------:R-:W-:Y:S02]  /*06b0*/  IMAD R17, R16, UR7, R17 ;  /* 0x0000000710117c24 */ /* 0x000fe4000f8e0211 */
[----:B-----5:R-:W-:Y:S01]  /*06c0*/  @P3 IMAD R14, R7, R12, RZ ;  /* 0x0000000c070e3224 */ /* 0x020fe200078e02ff */
[----:B------:R-:W-:Y:S02]  /*06d0*/  IADD3 R20, P5, R8, R39, RZ ;  /* 0x0000002708147210 */ /* 0x000fe40007fbe0ff */
[----:B------:R-:W-:Y:S01]  /*06e0*/  ISETP.LT.U32.AND P6, PT, R42, 0xe0, !P6 ;  /* 0x000000e02a00780c */ /* 0x000fe200077c1070 */
[----:B------:R-:W-:Y:S01]  /*06f0*/  @P3 IMAD R29, R15, R13, R14 ;  /* 0x0000000d0f1d3224 */ /* 0x000fe200078e020e */
[----:B------:R-:W-:Y:S02]  /*0700*/  LEA.HI.X.SX32 R21, R39, R22, 0x1, P5 ;  /* 0x0000001627157211 */ /* 0x000fe400028f0eff */
[----:B------:R-:W4:Y:S01]  /*0710*/  @P1 LDC.64 R22, c[0x0][0x270] ;  /* 0x00009c00ff161b82 */ /* 0x000f220000000a00 */
[----:B------:R-:W-:-:S05]  /*0720*/  IMAD.WIDE.U32 R20, R16, UR6, R20 ;  /* 0x0000000610147c25 */ /* 0x000fca000f8e0014 */
[----:B------:R-:W-:Y:S02]  /*0730*/  IADD3 R41, R21, R17, RZ ;  /* 0x0000001115297210 */ /* 0x000fe40007ffe0ff */
[----:B------:R-:W-:Y:S01]  /*0740*/  @P3 MOV R40, R20 ;  /* 0x0000001400283202 */ /* 0x000fe20000000f00 */
[----:B------:R-:W5:Y:S04]  /*0750*/  @P4 LDC.64 R16, c[0x0][0x270] ;  /* 0x00009c00ff104b82 */ /* 0x000f680000000a00 */
[----:B------:R-:W-:-:S04]  /*0760*/  @P3 IMAD.WIDE.U32 R12, R15, R12, R40 ;  /* 0x0000000c0f0c3225 */ /* 0x000fc800078e0028 */
[----:B------:R-:W0:Y:S01]  /*0770*/  @P6 LDC.64 R14, c[0x0][0x270] ;  /* 0x00009c00ff0e6b82 */ /* 0x000e220000000a00 */
[----:B------:R-:W-:Y:S01]  /*0780*/  @P3 IADD3 R13, R13, R29, RZ ;  /* 0x0000001d0d0d3210 */ /* 0x000fe20007ffe0ff */
[----:B------:R-:W-:Y:S01]  /*0790*/  @P0 IMAD R29, R2, R25, R28 ;  /* 0x00000019021d0224 */ /* 0x000fe200078e021c */
[----:B-1----:R-:W-:Y:S01]  /*07a0*/  @P3 LEA R18, P5, R12, R18, 0x2 ;  /* 0x000000120c123211 */ /* 0x002fe200078a10ff */
[----:B----4-:R-:W-:-:S03]  /*07b0*/  @P1 IMAD R28, R31, R22, RZ ;  /* 0x000000161f1c1224 */ /* 0x010fc600078e02ff */
[----:B------:R-:W-:Y:S02]  /*07c0*/  @P3 LEA.HI.X R19, R12, R19, R13, 0x2, P5 ;  /* 0x000000130c133211 */ /* 0x000fe400028f140d */
[----:B------:R-:W-:Y:S01]  /*07d0*/  @P0 MOV R12, R20 ;  /* 0x00000014000c0202 */ /* 0x000fe20000000f00 */
[----:B------:R-:W-:Y:S01]  /*07e0*/  @P1 IMAD R31, R4, R23, R28 ;  /* 0x00000017041f1224 */ /* 0x000fe200078e021c */
[----:B------:R-:W-:-:S03]  /*07f0*/  @P0 MOV R13, R41 ;  /* 0x00000029000d0202 */ /* 0x000fc60000000f00 */
[----:B------:R-:W-:Y:S01]  /*0800*/  @P0 IMAD.WIDE.U32 R24, R2, R24, R12 ;  /* 0x0000001802180225 */ /* 0x000fe200078e000c */
[----:B------:R-:W-:Y:S02]  /*0810*/  @P1 MOV R12, R20 ;  /* 0x00000014000c1202 */ /* 0x000fe40000000f00 */
[----:B------:R-:W-:Y:S01]  /*0820*/  @P1 MOV R13, R41 ;  /* 0x00000029000d1202 */ /* 0x000fe20000000f00 */
[----:B-----5:R-:W-:Y:S01]  /*0830*/  @P4 IMAD R28, R9, R16, RZ ;  /* 0x00000010091c4224 */ /* 0x020fe200078e02ff */
[----:B------:R-:W-:Y:S02]  /*0840*/  @P0 IADD3 R25, R25, R29, RZ ;  /* 0x0000001d19190210 */ /* 0x000fe40007ffe0ff */
[----:B---3--:R-:W-:Y:S01]  /*0850*/  @P0 LEA R46, P5, R24, R46, 0x2 ;  /* 0x0000002e182e0211 */ /* 0x008fe200078a10ff */
[----:B------:R-:W-:Y:S02]  /*0860*/  @P1 IMAD.WIDE.U32 R22, R4, R22, R12 ;  /* 0x0000001604161225 */ /* 0x000fe400078e000c */
[----:B------:R-:W1:Y:S01]  /*0870*/  @P6 LDC.64 R12, c[0x0][0x220] ;  /* 0x00008800ff0c6b82 */ /* 0x000e620000000a00 */
[----:B------:R-:W-:Y:S01]  /*0880*/  @P0 LEA.HI.X R47, R24, R47, R25, 0x2, P5 ;  /* 0x0000002f182f0211 */ /* 0x000fe200028f1419 */
[----:B------:R-:W-:Y:S01]  /*0890*/  @P4 IMAD R29, R5, R17, R28 ;  /* 0x00000011051d4224 */ /* 0x000fe200078e021c */
[----:B------:R-:W-:Y:S01]  /*08a0*/  @P4 MOV R24, R20 ;  /* 0x0000001400184202 */ /* 0x000fe20000000f00 */
[----:B0-----:R-:W-:Y:S01]  /*08b0*/  @P6 IMAD R27, R27, R14, RZ ;  /* 0x0000000e1b1b6224 */ /* 0x001fe200078e02ff */
[----:B------:R-:W-:-:S02]  /*08c0*/  @P4 MOV R25, R41 ;  /* 0x0000002900194202 */ /* 0x000fc40000000f00 */
[----:B------:R-:W-:Y:S01]  /*08d0*/  @P1 IADD3 R17, R23, R31, RZ ;  /* 0x0000001f17111210 */ /* 0x000fe20007ffe0ff */
[----:B------:R-:W-:Y:S01]  /*08e0*/  @P6 IMAD R27, R26, R15, R27 ;  /* 0x0000000f1a1b6224 */ /* 0x000fe200078e021b */
[C---:B------:R-:W-:Y:S01]  /*08f0*/  @P1 LEA R36, P5, R22.reuse, R36, 0x2 ;  /* 0x0000002416241211 */ /* 0x040fe200078a10ff */
[----:B------:R-:W-:Y:S01]  /*0900*/  @P4 IMAD.WIDE.U32 R24, R5, R16, R24 ;  /* 0x0000001005184225 */ /* 0x000fe200078e0018 */
[----:B------:R-:W-:Y:S02]  /*0910*/  @P6 MOV R16, R20 ;  /* 0x0000001400106202 */ /* 0x000fe40000000f00 */
[----:B------:R-:W-:Y:S02]  /*0920*/  @P1 LEA.HI.X R37, R22, R37, R17, 0x2, P5 ;  /* 0x0000002516251211 */ /* 0x000fe400028f1411 */
[----:B------:R-:W-:Y:S02]  /*0930*/  @P6 MOV R17, R41 ;  /* 0x0000002900116202 */ /* 0x000fe40000000f00 */
[----:B--2---:R-:W-:Y:S01]  /*0940*/  @P4 LEA R44, P5, R24, R44, 0x2 ;  /* 0x0000002c182c4211 */ /* 0x004fe200078a10ff */
[----:B------:R-:W-:Y:S01]  /*0950*/  @P6 IMAD.WIDE.U32 R14, R26, R14, R16 ;  /* 0x0000000e1a0e6225 */ /* 0x000fe200078e0010 */
[----:B------:R-:W-:-:S02]  /*0960*/  @P4 IADD3 R16, R25, R29, RZ ;  /* 0x0000001d19104210 */ /* 0x000fc40007ffe0ff */
[----:B------:R-:W-:Y:S02]  /*0970*/  IADD3 R29, R38, 0xa0, RZ ;  /* 0x000000a0261d7810 */ /* 0x000fe40007ffe0ff */
[----:B------:R-:W-:Y:S02]  /*0980*/  @P4 LEA.HI.X R45, R24, R45, R16, 0x2, P5 ;  /* 0x0000002d182d4211 */ /* 0x000fe400028f1410 */
[----:B------:R-:W-:Y:S02]  /*0990*/  @P6 IADD3 R15, R15, R27, RZ ;  /* 0x0000001b0f0f6210 */ /* 0x000fe40007ffe0ff */
[C---:B-1----:R-:W-:Y:S02]  /*09a0*/  @P6 LEA R16, P5, R14.reuse, R12, 0x2 ;  /* 0x0000000c0e106211 */ /* 0x042fe400078a10ff */
[----:B------:R-:W-:Y:S02]  /*09b0*/  SHF.R.S32.HI R23, RZ, 0x1f, R29 ;  /* 0x0000001fff177819 */ /* 0x000fe4000001141d */
[----:B------:R-:W-:-:S02]  /*09c0*/  @P6 LEA.HI.X R17, R14, R13, R15, 0x2, P5 ;  /* 0x0000000d0e116211 */ /* 0x000fc400028f140f */
[----:B------:R-:W-:-:S04]  /*09d0*/  ISETP.GE.U32.AND P5, PT, R29, UR14, PT ;  /* 0x0000000e1d007c0c */ /* 0x000fc8000bfa6070 */
[----:B------:R-:W-:-:S04]  /*09e0*/  ISETP.GE.AND.EX P5, PT, R23, UR15, PT, P5 ;  /* 0x0000000f17007c0c */ /* 0x000fc8000bfa6350 */
[----:B------:R-:W-:-:S13]  /*09f0*/  ISETP.LT.U32.AND P5, PT, R42, 0xe0, !P5 ;  /* 0x000000e02a00780c */ /* 0x000fda0006fa1070 */
[----:B------:R-:W0:Y:S01]  /*0a00*/  @P5 LDC.64 R14, c[0x0][0x270] ;  /* 0x00009c00ff0e5b82 */ /* 0x000e220000000a00 */
[----:B------:R-:W-:Y:S02]  /*0a10*/  @P5 MOV R24, R20 ;  /* 0x0000001400185202 */ /* 0x000fe40000000f00 */
[----:B------:R-:W-:-:S05]  /*0a20*/  @P5 MOV R25, R41 ;  /* 0x0000002900195202 */ /* 0x000fca0000000f00 */
[----:B------:R-:W1:Y:S01]  /*0a30*/  @P5 LDC.64 R12, c[0x0][0x220] ;  /* 0x00008800ff0c5b82 */ /* 0x000e620000000a00 */
[----:B------:R-:W-:Y:S01]  /*0a40*/  IADD3 R31, R38, 0xc0, RZ ;  /* 0x000000c0261f7810 */ /* 0x000fe20007ffe0ff */
[----:B0-----:R-:W-:-:S04]  /*0a50*/  @P5 IMAD R22, R23, R14, RZ ;  /* 0x0000000e17165224 */ /* 0x001fc800078e02ff */
[C---:B------:R-:W-:Y:S01]  /*0a60*/  @P5 IMAD R27, R29.reuse, R15, R22 ;  /* 0x0000000f1d1b5224 */ /* 0x040fe200078e0216 */
[----:B------:R-:W-:Y:S01]  /*0a70*/  CS2R R22, SRZ ;  /* 0x0000000000167805 */ /* 0x000fe2000001ff00 */
[----:B------:R-:W-:-:S05]  /*0a80*/  @P5 IMAD.WIDE.U32 R14, R29, R14, R24 ;  /* 0x0000000e1d0e5225 */ /* 0x000fca00078e0018 */
[----:B------:R0:W2:Y:S01]  /*0a90*/  @P6 LDG.E.64 R22, desc[UR8][R16.64] ;  /* 0x0000000810166981 */ /* 0x0000a2000c1e1b00 */
[----:B------:R-:W-:Y:S02]  /*0aa0*/  @P5 IADD3 R15, R15, R27, RZ ;  /* 0x0000001b0f0f5210 */ /* 0x000fe40007ffe0ff */
[C---:B-1----:R-:W-:Y:S02]  /*0ab0*/  @P5 LEA R12, P6, R14.reuse, R12, 0x2 ;  /* 0x0000000c0e0c5211 */ /* 0x042fe400078c10ff */
[----:B------:R-:W-:Y:S02]  /*0ac0*/  SHF.R.S32.HI R25, RZ, 0x1f, R31 ;  /* 0x0000001fff197819 */ /* 0x000fe4000001141f */
[----:B------:R-:W-:Y:S02]  /*0ad0*/  @P5 LEA.HI.X R13, R14, R13, R15, 0x2, P6 ;  /* 0x0000000d0e0d5211 */ /* 0x000fe400030f140f */
[----:B------:R-:W-:-:S04]  /*0ae0*/  ISETP.GE.U32.AND P6, PT, R31, UR14, PT ;  /* 0x0000000e1f007c0c */ /* 0x000fc8000bfc6070 */
[----:B------:R-:W-:-:S04]  /*0af0*/  ISETP.GE.AND.EX P6, PT, R25, UR15, PT, P6 ;  /* 0x0000000f19007c0c */ /* 0x000fc8000bfc6360 */
[----:B------:R-:W-:-:S13]  /*0b00*/  ISETP.LT.U32.AND P6, PT, R42, 0xe0, !P6 ;  /* 0x000000e02a00780c */ /* 0x000fda00077c1070 */
[----:B------:R-:W1:Y:S01]  /*0b10*/  @P6 LDC.64 R26, c[0x0][0x270] ;  /* 0x00009c00ff1a6b82 */ /* 0x000e620000000a00 */
[----:B0-----:R-:W-:-:S07]  /*0b20*/  @P6 MOV R17, R41 ;  /* 0x0000002900116202 */ /* 0x001fce0000000f00 */
[----:B------:R-:W0:Y:S01]  /*0b30*/  @P6 LDC.64 R14, c[0x0][0x220] ;  /* 0x00008800ff0e6b82 */ /* 0x000e220000000a00 */
[----:B-1----:R-:W-:Y:S01]  /*0b40*/  @P6 IMAD R16, R25, R26, RZ ;  /* 0x0000001a19106224 */ /* 0x002fe200078e02ff */
[----:B------:R-:W-:-:S03]  /*0b50*/  CS2R R24, SRZ ;  /* 0x0000000000187805 */ /* 0x000fc6000001ff00 */
[C---:B------:R-:W-:Y:S01]  /*0b60*/  @P6 IMAD R29, R31.reuse, R27, R16 ;  /* 0x0000001b1f1d6224 */ /* 0x040fe200078e0210 */
[----:B------:R-:W-:Y:S02]  /*0b70*/  @P6 MOV R16, R20 ;  /* 0x0000001400106202 */ /* 0x000fe40000000f00 */
[----:B------:R1:W3:Y:S03]  /*0b80*/  @P5 LDG.E.64 R24, desc[UR8][R12.64] ;  /* 0x000000080c185981 */ /* 0x0002e6000c1e1b00 */
[----:B------:R-:W-:-:S05]  /*0b90*/  @P6 IMAD.WIDE.U32 R26, R31, R26, R16 ;  /* 0x0000001a1f1a6225 */ /* 0x000fca00078e0010 */
[----:B------:R-:W-:Y:S02]  /*0ba0*/  @P6 IADD3 R16, R27, R29, RZ ;  /* 0x0000001d1b106210 */ /* 0x000fe40007ffe0ff */
[----:B0-----:R-:W-:-:S04]  /*0bb0*/  @P6 LEA R14, P5, R26, R14, 0x2 ;  /* 0x0000000e1a0e6211 */ /* 0x001fc800078a10ff */
[----:B------:R-:W-:Y:S02]  /*0bc0*/  @P6 LEA.HI.X R15, R26, R15, R16, 0x2, P5 ;  /* 0x0000000f1a0f6211 */ /* 0x000fe400028f1410 */
[----:B------:R-:W-:-:S04]  /*0bd0*/  ISETP.GE.U32.AND P5, PT, R6, UR14, PT ;  /* 0x0000000e06007c0c */ /* 0x000fc8000bfa6070 */
[----:B------:R-:W-:-:S04]  /*0be0*/  ISETP.GE.AND.EX P5, PT, R11, UR15, PT, P5 ;  /* 0x0000000f0b007c0c */ /* 0x000fc8000bfa6350 */
[----:B------:R-:W-:Y:S02]  /*0bf0*/  ISETP.LT.U32.AND P5, PT, R42, 0xe0, !P5 ;  /* 0x000000e02a00780c */ /* 0x000fe40006fa1070 */
[----:B------:R-:W-:Y:S02]  /*0c00*/  CS2R R26, SRZ ;  /* 0x00000000001a7805 */ /* 0x000fe4000001ff00 */
[----:B------:R-:W-:Y:S02]  /*0c10*/  CS2R R28, SRZ ;  /* 0x00000000001c7805 */ /* 0x000fe4000001ff00 */
[----:B------:R-:W-:Y:S02]  /*0c20*/  CS2R R30, SRZ ;  /* 0x00000000001e7805 */ /* 0x000fe4000001ff00 */
[----:B------:R0:W4:Y:S01]  /*0c30*/  @P3 LDG.E.64 R26, desc[UR8][R18.64] ;  /* 0x00000008121a3981 */ /* 0x000122000c1e1b00 */
[----:B------:R-:W-:-:S03]  /*0c40*/  CS2R R32, SRZ ;  /* 0x0000000000207805 */ /* 0x000fc6000001ff00 */
[----:B------:R-:W5:Y:S01]  /*0c50*/  @P0 LDG.E.64 R28, desc[UR8][R46.64] ;  /* 0x000000082e1c0981 */ /* 0x000f62000c1e1b00 */
[----:B------:R-:W0:Y:S03]  /*0c60*/  @P5 LDC.64 R16, c[0x0][0x270] ;  /* 0x00009c00ff105b82 */ /* 0x000e260000000a00 */
[----:B------:R0:W2:Y:S05]  /*0c70*/  @P1 LDG.E.64 R30, desc[UR8][R36.64] ;  /* 0x00000008241e1981 */ /* 0x0000aa000c1e1b00 */
[----:B-1----:R-:W1:Y:S01]  /*0c80*/  @P5 LDC.64 R12, c[0x0][0x220] ;  /* 0x00008800ff0c5b82 */ /* 0x002e620000000a00 */
[----:B0-----:R-:W-:Y:S01]  /*0c90*/  @P5 MOV R18, R20 ;  /* 0x0000001400125202 */ /* 0x001fe20000000f00 */
[----:B------:R-:W3:Y:S01]  /*0ca0*/  @P4 LDG.E.64 R32, desc[UR8][R44.64] ;  /* 0x000000082c204981 */ /* 0x000ee2000c1e1b00 */
[----:B------:R-:W-:Y:S01]  /*0cb0*/  @P5 MOV R19, R41 ;  /* 0x0000002900135202 */ /* 0x000fe20000000f00 */
[----:B------:R-:W-:-:S04]  /*0cc0*/  @P5 IMAD R34, R11, R16, RZ ;  /* 0x000000100b225224 */ /* 0x000fc800078e02ff */
[C---:B------:R-:W-:Y:S01]  /*0cd0*/  @P5 IMAD R17, R6.reuse, R17, R34 ;  /* 0x0000001106115224 */ /* 0x040fe200078e0222 */
[----:B------:R-:W-:Y:S01]  /*0ce0*/  CS2R R34, SRZ ;  /* 0x0000000000227805 */ /* 0x000fe2000001ff00 */
[----:B------:R-:W-:Y:S01]  /*0cf0*/  @P5 IMAD.WIDE.U32 R18, R6, R16, R18 ;  /* 0x0000001006125225 */ /* 0x000fe200078e0012 */
[----:B------:R-:W-:-:S04]  /*0d00*/  CS2R R36, SRZ ;  /* 0x0000000000247805 */ /* 0x000fc8000001ff00 */
[----:B------:R0:W3:Y:S01]  /*0d10*/  @P6 LDG.E.64 R34, desc[UR8][R14.64] ;  /* 0x000000080e226981 */ /* 0x0000e2000c1e1b00 */
[----:B------:R-:W-:Y:S02]  /*0d20*/  @P5 IADD3 R16, R19, R17, RZ ;  /* 0x0000001113105210 */ /* 0x000fe40007ffe0ff */
[----:B-1----:R-:W-:-:S04]  /*0d30*/  @P5 LEA R12, P6, R18, R12, 0x2 ;  /* 0x0000000c120c5211 */ /* 0x002fc800078c10ff */
[----:B------:R-:W-:-:S05]  /*0d40*/  @P5 LEA.HI.X R13, R18, R13, R16, 0x2, P6 ;  /* 0x0000000d120d5211 */ /* 0x000fca00030f1410 */
[----:B------:R1:W3:Y:S01]  /*0d50*/  @P5 LDG.E.64 R36, desc[UR8][R12.64] ;  /* 0x000000080c245981 */ /* 0x0002e2000c1e1b00 */
[C---:B------:R-:W-:Y:S02]  /*0d60*/  ISETP.GT.AND P5, PT, R3.reuse, 0x1e, PT ;  /* 0x0000001e0300780c */ /* 0x040fe40003fa4270 */
[----:B------:R-:W-:Y:S01]  /*0d70*/  ISETP.NE.AND P6, PT, R3, RZ, PT ;  /* 0x000000ff0300720c */ /* 0x000fe20003fc5270 */
[----:B------:R-:W-:Y:S01]  /*0d80*/  BSSY B0, `(.L_x_2900) ;  /* 0x0000058000007945 */ /* 0x000fe20003800000 */
[----:B----4-:R-:W-:Y:S01]  /*0d90*/  FMUL.FTZ R17, R27, R27 ;  /* 0x0000001b1b117220 */ /* 0x010fe20000410000 */
[C---:B------:R-:W-:Y:S01]  /*0da0*/  FADD.FTZ R16, R26.reuse, R27 ;  /* 0x0000001b1a107221 */ /* 0x040fe20000010000 */
[----:B-----5:R-:W-:Y:S02]  /*0db0*/  FMUL.FTZ R19, R29, R29 ;  /* 0x0000001d1d137220 */ /* 0x020fe40000410000 */
[----:B------:R-:W-:Y:S01]  /*0dc0*/  FFMA.FTZ R17, R26, R26, R17 ;  /* 0x0000001a1a117223 */ /* 0x000fe20000010011 */
[C---:B0-----:R-:W-:Y:S01]  /*0dd0*/  FADD.FTZ R15, R28.reuse, R29 ;  /* 0x0000001d1c0f7221 */ /* 0x041fe20000010000 */
[----:B------:R-:W-:Y:S01]  /*0de0*/  FADD.FTZ R16, RZ, R16 ;  /* 0x00000010ff107221 */ /* 0x000fe20000010000 */
[----:B------:R-:W-:Y:S01]  /*0df0*/  FFMA.FTZ R14, R28, R28, R19 ;  /* 0x0000001c1c0e7223 */ /* 0x000fe20000010013 */
[----:B------:R-:W-:Y:S01]  /*0e00*/  FADD.FTZ R17, RZ, R17 ;  /* 0x00000011ff117221 */ /* 0x000fe20000010000 */
[----:B--2---:R-:W-:Y:S01]  /*0e10*/  FMUL.FTZ R19, R31, R31 ;  /* 0x0000001f1f137220 */ /* 0x004fe20000410000 */
[----:B------:R-:W-:Y:S01]  /*0e20*/  FADD.FTZ R15, R16, R15 ;  /* 0x0000000f100f7221 */ /* 0x000fe20000010000 */
[C---:B-1----:R-:W-:Y:S01]  /*0e30*/  FADD.FTZ R12, R30.reuse, R31 ;  /* 0x0000001f1e0c7221 */ /* 0x042fe20000010000 */
[----:B------:R-:W-:Y:S01]  /*0e40*/  FADD.FTZ R14, R17, R14 ;  /* 0x0000000e110e7221 */ /* 0x000fe20000010000 */
[----:B------:R-:W-:Y:S01]  /*0e50*/  FFMA.FTZ R19, R30, R30, R19 ;  /* 0x0000001e1e137223 */ /* 0x000fe20000010013 */
[----:B---3--:R-:W-:Y:S01]  /*0e60*/  FMUL.FTZ R17, R33, R33 ;  /* 0x0000002121117220 */ /* 0x008fe20000410000 */
[----:B------:R-:W-:Y:S01]  /*0e70*/  FADD.FTZ R12, R15, R12 ;  /* 0x0000000c0f0c7221 */ /* 0x000fe20000010000 */
[----:B------:R-:W-:Y:S01]  /*0e80*/  FADD.FTZ R13, R32, R33 ;  /* 0x00000021200d7221 */ /* 0x000fe20000010000 */
[----:B------:R-:W-:Y:S01]  /*0e90*/  FADD.FTZ R14, R14, R19 ;  /* 0x000000130e0e7221 */ /* 0x000fe20000010000 */
[----:B------:R-:W-:Y:S01]  /*0ea0*/  FFMA.FTZ R17, R32, R32, R17 ;  /* 0x0000002020117223 */ /* 0x000fe20000010011 */
[----:B------:R-:W-:Y:S01]  /*0eb0*/  FMUL.FTZ R15, R23, R23 ;  /* 0x00000017170f7220 */ /* 0x000fe20000410000 */
        /* <DEDUP_REMOVED lines=8> */
[----:B------:R-:W-:-:S02]  /*0f40*/  FFMA.FTZ R17, R24, R24, R17 ;  /* 0x0000001818117223 */ /* 0x000fc40000010011 */
[----:B------:R-:W-:Y:S02]  /*0f50*/  FADD.FTZ R12, R12, R13 ;  /* 0x0000000d0c0c7221 */ /* 0x000fe40000010000 */
[----:B------:R-:W-:Y:S01]  /*0f60*/  FADD.FTZ R14, R14, R17 ;  /* 0x000000110e0e7221 */ /* 0x000fe20000010000 */
[----:B------:R-:W-:Y:S01]  /*0f70*/  FMUL.FTZ R15, R35, R35 ;  /* 0x00000023230f7220 */ /* 0x000fe20000410000 */
[----:B------:R-:W-:-:S03]  /*0f80*/  FADD.FTZ R13, R34, R35 ;  /* 0x00000023220d7221 */ /* 0x000fc60000010000 */
[----:B------:R-:W-:Y:S01]  /*0f90*/  FFMA.FTZ R15, R34, R34, R15 ;  /* 0x00000022220f7223 */ /* 0x000fe2000001000f */
[----:B------:R-:W-:-:S03]  /*0fa0*/  FADD.FTZ R12, R12, R13 ;  /* 0x0000000d0c0c7221 */ /* 0x000fc60000010000 */
[----:B------:R-:W-:Y:S01]  /*0fb0*/  FADD.FTZ R14, R14, R15 ;  /* 0x0000000f0e0e7221 */ /* 0x000fe20000010000 */
[----:B------:R-:W-:Y:S01]  /*0fc0*/  FMUL.FTZ R17, R37, R37 ;  /* 0x0000002525117220 */ /* 0x000fe20000410000 */
[----:B------:R-:W-:-:S03]  /*0fd0*/  FADD.FTZ R13, R36, R37 ;  /* 0x00000025240d7221 */ /* 0x000fc60000010000 */
[----:B------:R-:W-:Y:S01]  /*0fe0*/  FFMA.FTZ R17, R36, R36, R17 ;  /* 0x0000002424117223 */ /* 0x000fe20000010011 */
[----:B------:R-:W-:-:S03]  /*0ff0*/  FADD.FTZ R12, R12, R13 ;  /* 0x0000000d0c0c7221 */ /* 0x000fc60000010000 */
[----:B------:R-:W-:Y:S02]  /*1000*/  FADD.FTZ R15, R14, R17 ;  /* 0x000000110e0f7221 */ /* 0x000fe40000010000 */
        /* <DEDUP_REMOVED lines=23> */
[----:B-1----:R-:W-:Y:S01]  /*1180*/  @!P5 FADD.FTZ R15, R15, R14 ;  /* 0x0000000e0f0fd221 */ /* 0x002fe20000010000 */
[----:B------:R-:W-:-:S03]  /*1190*/  ISETP.NE.AND P5, PT, R42, RZ, PT ;  /* 0x000000ff2a00720c */ /* 0x000fc60003fa5270 */
[----:B------:R-:W-:-:S05]  /*11a0*/  MOV R14, R12 ;  /* 0x0000000c000e7202 */ /* 0x000fca0000000f00 */
[----:B------:R0:W-:Y:S01]  /*11b0*/  @!P6 STS.64 [R10+0x8], R14 ;  /* 0x0000080e0a00e388 */ /* 0x0001e20000000a00 */
[----:B------:R-:W-:Y:S06]  /*11c0*/  BAR.SYNC.DEFER_BLOCKING 0x0 ;  /* 0x0000000000007b1d */ /* 0x000fec0000010000 */
[----:B------:R-:W-:Y:S05]  /*11d0*/  @P5 BRA `(.L_x_2901) ;  /* 0x0000000000485947 */ /* 0x000fea0003800000 */
[----:B------:R-:W1:Y:S01]  /*11e0*/  S2UR UR7, SR_CgaCtaId ;  /* 0x00000000000779c3 */ /* 0x000e620000008800 */
[----:B------:R-:W-:Y:S02]  /*11f0*/  UMOV UR6, 0x400 ;  /* 0x0000040000067882 */ /* 0x000fe40000000000 */
[----:B-1----:R-:W-:-:S09]  /*1200*/  ULEA UR6, UR7, UR6, 0x18 ;  /* 0x0000000607067291 */ /* 0x002fd2000f8ec03f */
[----:B------:R-:W1:Y:S02]  /*1210*/  LDS.128 R16, [UR6+0x10] ;  /* 0x00001006ff107984 */ /* 0x000e640008000c00 */
[----:B-1----:R-:W-:Y:S01]  /*1220*/  FADD.FTZ R43, R14, R16 ;  /* 0x000000100e2b7221 */ /* 0x002fe20000010000 */
[----:B------:R-:W-:Y:S02]  /*1230*/  FADD.FTZ R16, R15, R17 ;  /* 0x000000110f107221 */ /* 0x000fe40000010000 */
[----:B0-----:R-:W0:Y:S01]  /*1240*/  LDS.128 R12, [UR6+0x20] ;  /* 0x00002006ff0c7984 */ /* 0x001e220008000c00 */
        /* <DEDUP_REMOVED lines=11> */
.L_x_2901:
[----:B------:R-:W-:Y:S05]  /*1300*/  BSYNC B0 ;  /* 0x0000000000007941 */ /* 0x000fea0003800000 */
.L_x_2900:
[----:B------:R-:W1:Y:S02]  /*1310*/  LDC R12, c[0x0][0xc] ;  /* 0x00000300ff0c7b82 */ /* 0x000e640000000800 */
[----:B-1----:R-:W-:-:S13]  /*1320*/  ISETP.GE.U32.AND P6, PT, R12, 0x2, PT ;  /* 0x000000020c00780c */ /* 0x002fda0003fc6070 */
[----:B------:R-:W-:Y:S05]  /*1330*/  @!P6 BRA `(.L_x_2902) ;  /* 0x0000001000a0e947 */ /* 0x000fea0003800000 */
[----:B------:R-:W1:Y:S01]  /*1340*/  LDC.64 R16, c[0x0][0x240] ;  /* 0x00009000ff107b82 */ /* 0x000e620000000a00 */
[----:B------:R-:W-:-:S04]  /*1350*/  ULOP3.LUT UR6, UR4, 0x1, URZ, 0xc0, !UPT ;  /* 0x0000000104067892 */ /* 0x000fc8000f8ec03f */
[----:B------:R-:W-:-:S03]  /*1360*/  UIMAD UR6, UR6, UR12, URZ ;  /* 0x0000000c060672a4 */ /* 0x000fc6000f8e023f */
[----:B------:R-:W2:Y:S03]  /*1370*/  LDC.64 R18, c[0x0][0x248] ;  /* 0x00009200ff127b82 */ /* 0x000ea60000000a00 */
[----:B------:R-:W-:-:S05]  /*1380*/  IMAD R13, R12, UR6, RZ ;  /* 0x000000060c0d7c24 */ /* 0x000fca000f8e02ff */
[----:B------:R-:W-:Y:S02]  /*1390*/  SHF.L.U32 R43, R13, 0x1, RZ ;  /* 0x000000010d2b7819 */ /* 0x000fe400000006ff */
[----:B------:R-:W-:-:S05]  /*13a0*/  IADD3 R13, R0, UR6, RZ ;  /* 0x00000006000d7c10 */ /* 0x000fca000fffe0ff */
        /* <DEDUP_REMOVED lines=21> */
.L_x_2904:
[----:B-1----:R-:W2:Y:S04]  /*1500*/  LDG.E.STRONG.GPU R13, desc[UR8][R16.64] ;  /* 0x00000008100d7981 */ /* 0x002ea8000c1ef900 */
[----:B--2---:R-:W-:Y:S01]  /*1510*/  CCTL.IVALL ;  /* 0x00000000ff00798f */ /* 0x004fe20002000000 */
[----:B------:R-:W-:Y:S05]  /*1520*/  YIELD ;  /* 0x0000000000007946 */ /* 0x000fea0003800000 */
[----:B------:R-:W-:-:S13]  /*1530*/  ISETP.NE.AND P6, PT, R13, R44, PT ;  /* 0x0000002c0d00720c */ /* 0x000fda0003fc5270 */
[----:B------:R-:W-:Y:S05]  /*1540*/  @P6 BRA `(.L_x_2904) ;  /* 0xfffffffc00ec6947 */ /* 0x000fea000383ffff */
.L_x_2903:
[----:B------:R-:W-:Y:S01]  /*1550*/  ISETP.NE.AND P6, PT, R12, RZ, PT ;  /* 0x000000ff0c00720c */ /* 0x000fe20003fc5270 */
[----:B------:R-:W-:Y:S05]  /*1560*/  WARPSYNC.ALL ;  /* 0x0000000000007948 */ /* 0x000fea0003800000 */
[----:B------:R-:W-:Y:S07]  /*1570*/  BAR.SYNC.DEFER_BLOCKING 0x0 ;  /* 0x0000000000007b1d */ /* 0x000fee0000010000 */
[----:B------:R-:W-:Y:S05]  /*1580*/  @!P6 BRA `(.L_x_2902) ;  /* 0x00000010000ce947 */ /* 0x000fea0003800000 */
[----:B-1----:R-:W-:-:S04]  /*1590*/  IADD3 R13, R12, -0x1, RZ ;  /* 0xffffffff0c0d7810 */ /* 0x002fc80007ffe0ff */
[----:B------:R-:W-:Y:S01]  /*15a0*/  ISETP.GE.U32.AND P6, PT, R13, 0x3, PT ;  /* 0x000000030d00780c */ /* 0x000fe20003fc6070 */
[----:B------:R-:W-:-:S12]  /*15b0*/  HFMA2.MMA R13, -RZ, RZ, 0, 0 ;  /* 0x00000000ff0d7435 */ /* 0x000fd800000001ff */
[----:B------:R-:W-:Y:S05]  /*15c0*/  @!P6 BRA `(.L_x_2905) ;  /* 0x0000000c007ce947 */ /* 0x000fea0003800000 */
[----:B------:R-:W-:-:S04]  /*15d0*/  LOP3.LUT R13, R12, 0x3, RZ, 0xc0, !PT ;  /* 0x000000030c0d7812 */ /* 0x000fc800078ec0ff */
[----:B------:R-:W-:-:S04]  /*15e0*/  IADD3 R13, -R13, R12, RZ ;  /* 0x0000000c0d0d7210 */ /* 0x000fc80007ffe1ff */
[C---:B------:R-:W-:Y:S02]  /*15f0*/  ISETP.GT.AND P6, PT, R13.reuse, RZ, PT ;  /* 0x000000ff0d00720c */ /* 0x040fe40003fc4270 */
[----:B------:R-:W-:Y:S02]  /*1600*/  R2UR UR6, R13 ;  /* 0x000000000d0672ca */ /* 0x000fe400000e0000 */
[----:B------:R-:W-:-:S09]  /*1610*/  MOV R13, RZ ;  /* 0x000000ff000d7202 */ /* 0x000fd20000000f00 */
[----:B------:R-:W-:Y:S05]  /*1620*/  @!P6 BRA `(.L_x_2906) ;  /* 0x0000000800e8e947 */ /* 0x000fea0003800000 */
[----:B------:R-:W-:-:S06]  /*1630*/  UISETP.GT.AND UP0, UPT, UR6, 0xc, UPT ;  /* 0x0000000c0600788c */ /* 0x000fcc000bf04270 */
[----:B------:R-:W-:Y:S01]  /*1640*/  PLOP3.LUT P6, PT, PT, PT, UP0, 0x40, 0x0 ;  /* 0x000000000000781c */ /* 0x000fe20003fce808 */
[----:B------:R-:W-:-:S12]  /*1650*/  UPLOP3.LUT UP0, UPT, UPT, UPT, UPT, 0x80, 0x0 ;  /* 0x000000000000789c */ /* 0x000fd80003f0f070 */
[----:B------:R-:W-:Y:S05]  /*1660*/  @P6 BRA `(.L_x_2907) ;  /* 0x0000000400d46947 */ /* 0x000fea0003800000 */
[----:B------:R-:W-:-:S11]  /*1670*/  UPLOP3.LUT UP0, UPT, UPT, UPT, UPT, 0x40, 0x0 ;  /* 0x000000000000789c */ /* 0x000fd60003f0e870 */
.L_x_2908:
        /* <DEDUP_REMOVED lines=116> */
.L_x_2907:
[----:B------:R-:W-:-:S06]  /*1dc0*/  UISETP.GT.AND UP1, UPT, UR6, 0x4, UPT ;  /* 0x000000040600788c */ /* 0x000fcc000bf24270 */
[----:B------:R-:W-:-:S13]  /*1dd0*/  PLOP3.LUT P6, PT, PT, PT, UP1, 0x40, 0x0 ;  /* 0x000000000000781c */ /* 0x000fda0003fce818 */
[----:B------:R-:W-:Y:S05]  /*1de0*/  @P6 BRA `(.L_x_2909) ;  /* 0x0000000000ec6947 */ /* 0x000fea0003800000 */
        /* <DEDUP_REMOVED lines=54> */
[----:B------:R-:W-:Y:S01]  /*2150*/  IADD3 R13, R13, 0x4, RZ ;  /* 0x000000040d0d7810 */ /* 0x000fe20007ffe0ff */
[----:B------:R-:W-:Y:S02]  /*2160*/  UPLOP3.LUT UP0, UPT, UPT, UPT, UPT, 0x40, 0x0 ;  /* 0x000000000000789c */ /* 0x000fe40003f0e870 */
[----:B------:R-:W-:Y:S01]  /*2170*/  UIADD3 UR6, UR6, -0x4, URZ ;  /* 0xfffffffc06067890 */ /* 0x000fe2000fffe03f */
[----:B--2---:R-:W-:Y:S01]  /*2180*/  @!P6 FADD.FTZ R14, R14, R16 ;  /* 0x000000100e0ee221 */ /* 0x004fe20000010000 */
[----:B------:R-:W-:-:S10]  /*2190*/  @!P6 FADD.FTZ R15, R15, R17 ;  /* 0x000000110f0fe221 */ /* 0x000fd40000010000 */
.L_x_2909:
[----:B------:R-:W-:-:S06]  /*21a0*/  UISETP.NE.OR UP0, UPT, UR6, URZ, UP0 ;  /* 0x0000003f0600728c */ /* 0x000fcc0008705670 */
[----:B------:R-:W-:-:S13]  /*21b0*/  PLOP3.LUT P6, PT, PT, PT, UP0, 0x80, 0x0 ;  /* 0x000000000000781c */ /* 0x000fda0003fcf008 */
[----:B------:R-:W-:Y:S05]  /*21c0*/  @!P6 BRA `(.L_x_2905) ;  /* 0x00000000007ce947 */ /* 0x000fea0003800000 */
.L_x_2906:
        /* <DEDUP_REMOVED lines=31> */
.L_x_2905:
        /* <DEDUP_REMOVED lines=9> */
[----:B------:R-:W-:-:S04]  /*2450*/  IMAD R17, R13, UR12, R0 ;  /* 0x0000000c0d117c24 */ /* 0x000fc8000f8e0200 */
[----:B------:R-:W-:-:S06]  /*2460*/  IMAD.WIDE.U32 R16, R17, 0x8, R18 ;  /* 0x0000000811107825 */ /* 0x000fcc00078e0012 */
[----:B------:R-:W0:Y:S02]  /*2470*/  LDG.E.64 R16, desc[UR8][R16.64] ;  /* 0x0000000810107981 */ /* 0x000e24000c1e1b00 */
[----:B0-----:R-:W-:Y:S01]  /*2480*/  FADD.FTZ R14, R14, R16 ;  /* 0x000000100e0e7221 */ /* 0x001fe20000010000 */
[----:B------:R-:W-:-:S07]  /*2490*/  FADD.FTZ R15, R15, R17 ;  /* 0x000000110f0f7221 */ /* 0x000fce0000010000 */
.L_x_2911:
[----:B------:R-:W-:Y:S05]  /*24a0*/  BSYNC B0 ;  /* 0x0000000000007941 */ /* 0x000fea0003800000 */
.L_x_2910:
[----:B------:R-:W-:-:S13]  /*24b0*/  ISETP.NE.AND P6, PT, R12, 0x1, PT ;  /* 0x000000010c00780c */ /* 0x000fda0003fc5270 */
[----:B------:R-:W-:Y:S05]  /*24c0*/  @!P6 BRA `(.L_x_2902) ;  /* 0x00000000003ce947 */ /* 0x000fea0003800000 */
[----:B------:R-:W-:-:S04]  /*24d0*/  IADD3 R17, R13, 0x1, RZ ;  /* 0x000000010d117810 */ /* 0x000fc80007ffe0ff */
[----:B------:R-:W-:-:S13]  /*24e0*/  ISETP.EQ.OR P6, PT, R17, UR10, P5 ;  /* 0x0000000a11007c0c */ /* 0x000fda000afc2670 */
[----:B------:R-:W-:-:S04]  /*24f0*/  @!P6 IMAD R17, R17, UR12, R0 ;  /* 0x0000000c1111ec24 */ /* 0x000fc8000f8e0200 */
[----:B------:R-:W-:-:S06]  /*2500*/  @!P6 IMAD.WIDE.U32 R16, R17, 0x8, R18 ;  /* 0x000000081110e825 */ /* 0x000fcc00078e0012 */
[----:B------:R-:W0:Y:S01]  /*2510*/  @!P6 LDG.E.64 R16, desc[UR8][R16.64] ;  /* 0x000000081010e981 */ /* 0x000e22000c1e1b00 */
[----:B------:R-:W-:Y:S01]  /*2520*/  IADD3 R13, R13, 0x2, RZ ;  /* 0x000000020d0d7810 */ /* 0x000fe20007ffe0ff */
[----:B0-----:R-:W-:Y:S01]  /*2530*/  @!P6 FADD.FTZ R14, R14, R16 ;  /* 0x000000100e0ee221 */ /* 0x001fe20000010000 */
[----:B------:R-:W-:Y:S02]  /*2540*/  @!P6 FADD.FTZ R15, R15, R17 ;  /* 0x000000110f0fe221 */ /* 0x000fe40000010000 */
[----:B------:R-:W-:-:S04]  /*2550*/  ISETP.EQ.OR P6, PT, R13, UR10, P5 ;  /* 0x0000000a0d007c0c */ /* 0x000fc8000afc2670 */
[----:B------:R-:W-:-:S13]  /*2560*/  ISETP.EQ.OR P6, PT, R12, 0x2, P6 ;  /* 0x000000020c00780c */ /* 0x000fda00037c2670 */
[----:B------:R-:W-:-:S04]  /*2570*/  @!P6 IMAD R13, R13, UR12, R0 ;  /* 0x0000000c0d0dec24 */ /* 0x000fc8000f8e0200 */
[----:B------:R-:W-:-:S06]  /*2580*/  @!P6 IMAD.WIDE.U32 R18, R13, 0x8, R18 ;  /* 0x000000080d12e825 */ /* 0x000fcc00078e0012 */
[----:B------:R-:W2:Y:S02]  /*2590*/  @!P6 LDG.E.64 R18, desc[UR8][R18.64] ;  /* 0x000000081212e981 */ /* 0x000ea4000c1e1b00 */
[----:B--2---:R-:W-:Y:S01]  /*25a0*/  @!P6 FADD.FTZ R14, R14, R18 ;  /* 0x000000120e0ee221 */ /* 0x004fe20000010000 */
[----:B------:R-:W-:-:S07]  /*25b0*/  @!P6 FADD.FTZ R15, R15, R19 ;  /* 0x000000130f0fe221 */ /* 0x000fce0000010000 */
.L_x_2902:
[----:B------:R-:W2:Y:S01]  /*25c0*/  S2UR UR7, SR_CgaCtaId ;  /* 0x00000000000779c3 */ /* 0x000ea20000008800 */
[----:B------:R-:W-:Y:S01]  /*25d0*/  UMOV UR6, 0x400 ;  /* 0x0000040000067882 */ /* 0x000fe20000000000 */
[----:B-1----:R-:W-:Y:S02]  /*25e0*/  MOV R43, UR11 ;  /* 0x0000000b002b7c02 */ /* 0x002fe40008000f00 */
[----:B------:R-:W-:-:S04]  /*25f0*/  IADD3 R39, R8, R39, RZ ;  /* 0x0000002708277210 */ /* 0x000fc80007ffe0ff */
[----:B------:R-:W1:Y:S08]  /*2600*/  @P2 LDC.64 R18, c[0x0][0x218] ;  /* 0x00008600ff122b82 */ /* 0x000e700000000a00 */
[----:B------:R-:W3:Y:S01]  /*2610*/  LDC.64 R12, c[0x0][0x228] ;  /* 0x00008a00ff0c7b82 */ /* 0x000ee20000000a00 */
[----:B--2---:R-:W-:-:S07]  /*2620*/  ULEA UR6, UR7, UR6, 0x18 ;  /* 0x0000000607067291 */ /* 0x004fce000f8ec03f */
[----:B------:R-:W2:Y:S01]  /*2630*/  LDC.64 R16, c[0x0][0x230] ;  /* 0x00008c00ff107b82 */ /* 0x000ea20000000a00 */
[----:B------:R-:W-:Y:S02]  /*2640*/  ULDC UR7, c[0x0][0x2a4] ;  /* 0x0000a90000077ab9 */ /* 0x000fe40000000800 */
[----:B------:R-:W-:Y:S01]  /*2650*/  @P2 FMUL.FTZ R42, R14, UR7 ;  /* 0x000000070e2a2c20 */ /* 0x000fe20008410000 */
[----:B-1----:R-:W-:-:S04]  /*2660*/  @P2 IMAD.WIDE R18, R43, 0x8, R18 ;  /* 0x000000082b122825 */ /* 0x002fc800078e0212 */
[----:B------:R-:W-:Y:S01]  /*2670*/  @P2 FMUL.FTZ R43, R15, UR7 ;  /* 0x000000070f2b2c20 */ /* 0x000fe20008410000 */
[----:B------:R-:W-:Y:S04]  /*2680*/  @!P5 STS.64 [UR6+0x48], R14 ;  /* 0x0000480eff00d988 */ /* 0x000fe80008000a06 */
[----:B------:R1:W-:Y:S01]  /*2690*/  @P2 STG.E.64 desc[UR8][R18.64], R42 ;  /* 0x0000002a12002986 */ /* 0x0003e2000c101b08 */
[C---:B---3--:R-:W-:Y:S01]  /*26a0*/  IMAD.WIDE R12, R39.reuse, 0x4, R12 ;  /* 0x00000004270c7825 */ /* 0x048fe200078e020c */
[----:B------:R-:W-:Y:S03]  /*26b0*/  BAR.SYNC.DEFER_BLOCKING 0x0 ;  /* 0x0000000000007b1d */ /* 0x000fe60000010000 */
[----:B--2---:R-:W-:-:S05]  /*26c0*/  IMAD.WIDE R16, R39, 0x4, R16 ;  /* 0x0000000427107825 */ /* 0x004fca00078e0210 */
[----:B-1----:R-:W1:Y:S01]  /*26d0*/  LDC R42, c[0x0][0x294] ;  /* 0x0000a500ff2a7b82 */ /* 0x002e620000000800 */
[----:B------:R-:W2:Y:S04]  /*26e0*/  LDG.E.64 R12, desc[UR8][R12.64] ;  /* 0x000000080c0c7981 */ /* 0x000ea8000c1e1b00 */
[----:B------:R-:W2:Y:S01]  /*26f0*/  LDG.E.64 R16, desc[UR8][R16.64] ;  /* 0x0000000810107981 */ /* 0x000ea2000c1e1b00 */
[----:B------:R-:W-:-:S03]  /*2700*/  ISETP.NE.AND P6, PT, RZ, UR13, PT ;  /* 0x0000000dff007c0c */ /* 0x000fc6000bfc5270 */
[----:B------:R-:W3:Y:S01]  /*2710*/  LDS.64 R44, [UR6+0x48] ;  /* 0x00004806ff2c7984 */ /* 0x000ee20008000a00 */
[----:B------:R-:W4:Y:S01]  /*2720*/  S2R R43, SR_TID.X ;  /* 0x00000000002b7919 */ /* 0x000f220000002100 */
[----:B---3--:R-:W-:-:S04]  /*2730*/  FMUL.FTZ R39, R44, UR7 ;  /* 0x000000072c277c20 */ /* 0x008fc80008410000 */
[C---:B0-----:R-:W-:Y:S01]  /*2740*/  FMUL.FTZ R14, R39.reuse, R39 ;  /* 0x00000027270e7220 */ /* 0x041fe20000410000 */
[C---:B------:R-:W-:Y:S01]  /*2750*/  FADD.FTZ R26, -R39.reuse, R26 ;  /* 0x0000001a271a7221 */ /* 0x040fe20000010100 */
[C---:B------:R-:W-:Y:S01]  /*2760*/  FADD.FTZ R27, -R39.reuse, R27 ;  /* 0x0000001b271b7221 */ /* 0x040fe20000010100 */
[----:B------:R-:W-:Y:S01]  /*2770*/  FADD.FTZ R28, -R39, R28 ;  /* 0x0000001c271c7221 */ /* 0x000fe20000010100 */
[----:B------:R-:W-:Y:S01]  /*2780*/  FFMA.FTZ R14, R45, UR7, -R14 ;  /* 0x000000072d0e7c23 */ /* 0x000fe2000801080e */
[----:B------:R-:W-:-:S04]  /*2790*/  FADD.FTZ R29, -R39, R29 ;  /* 0x0000001d271d7221 */ /* 0x000fc80000010100 */
[----:B------:R-:W-:-:S13]  /*27a0*/  FSETP.GTU.FTZ.AND P5, PT, R14, RZ, PT ;  /* 0x000000ff0e00720b */ /* 0x000fda0003fbc000 */
[----:B------:R-:W-:Y:S01]  /*27b0*/  VOTEU.ANY UP0, P5 ;  /* 0x00000000003f7886 */ /* 0x000fe20002800100 */
[----:B------:R-:W-:-:S04]  /*27c0*/  PLOP3.LUT P5, PT, PT, PT, UP0, 0x80, 0x0 ;  /* 0x000000000000781c */ /* 0x000fc80003faf008 */
[----:B------:R-:W-:-:S09]  /*27d0*/  @UP0 ULDC UR6, c[0x0][0x238] ;  /* 0x00008e0000060ab9 */ /* 0x000fd20000000800 */
[----:B------:R-:W-:Y:S01]  /*27e0*/  @P5 FADD.FTZ R18, R14, UR6 ;  /* 0x000000060e125e21 */ /* 0x000fe20008010000 */
[----:B----4-:R-:W-:Y:S01]  /*27f0*/  IMAD.WIDE.U32 R14, R43, 0x24924925, RZ ;  /* 0x249249252b0e7825 */ /* 0x010fe200078e00ff */
[----:B------:R-:W-:-:S04]  /*2800*/  UMOV UR6, 0x3f800000 ;  /* 0x3f80000000067882 */ /* 0x000fc80000000000 */
[----:B------:R-:W0:Y:S01]  /*2810*/  @P5 MUFU.RSQ R18, R18 ;  /* 0x0000001200125308 */ /* 0x000e220000001400 */
[----:B------:R-:W-:-:S04]  /*2820*/  IADD3 R14, -R15, R43, RZ ;  /* 0x0000002b0f0e7210 */ /* 0x000fc80007ffe1ff */
[----:B------:R-:W-:Y:S02]  /*2830*/  LEA.HI R44, R14, R15, RZ, 0x1f ;  /* 0x0000000f0e2c7211 */ /* 0x000fe400078ff8ff */
[----:B0-----:R-:W-:-:S13]  /*2840*/  @P5 R2UR UR7, R18 ;  /* 0x00000000120752ca */ /* 0x001fda00000e0000 */
[----:B------:R-:W-:Y:S02]  /*2850*/  @UP0 UMOV UR6, UR7 ;  /* 0x0000000700060c82 */ /* 0x000fe40008000000 */
[----:B------:R-:W-:Y:S01]  /*2860*/  FMUL.FTZ R15, R26, UR6 ;  /* 0x000000061a0f7c20 */ /* 0x000fe20008410000 */
[----:B------:R-:W-:-:S03]  /*2870*/  FMUL.FTZ R18, R27, UR6 ;  /* 0x000000061b127c20 */ /* 0x000fc60008410000 */
[----:B--2---:R-:W-:Y:S01]  /*2880*/  FFMA.FTZ R14, R12, R15, R16 ;  /* 0x0000000f0c0e7223 */ /* 0x004fe20000010010 */
        /* <DEDUP_REMOVED lines=12> */
.L_x_2912:
        /* <DEDUP_REMOVED lines=9> */
[----:B------:R-:W-:Y:S02]  /*29e0*/  IADD3 R27, R19, R27, RZ ;  /* 0x0000001b131b7210 */ /* 0x000fe40007ffe0ff */
[----:B------:R-:W-:-:S04]  /*29f0*/  LEA R26, P5, R18, UR14, 0x2 ;  /* 0x0000000e121a7c11 */ /* 0x000fc8000f8a10ff */
[----:B------:R-:W-:-:S05]  /*2a00*/  LEA.HI.X R27, R18, UR15, R27, 0x2, P5 ;  /* 0x0000000f121b7c11 */ /* 0x000fca000a8f141b */
[----:B------:R0:W-:Y:S04]  /*2a10*/  STG.E.64 desc[UR8][R26.64], R14 ;  /* 0x0000000e1a007986 */ /* 0x0001e8000c101b08 */
.L_x_2914:
[----:B------:R-:W-:Y:S05]  /*2a20*/  BSYNC B0 ;  /* 0x0000000000007941 */ /* 0x000fea0003800000 */
.L_x_2913:
[----:B0-----:R-:W-:Y:S01]  /*2a30*/  FMUL.FTZ R15, R28, UR6 ;  /* 0x000000061c0f7c20 */ /* 0x001fe20008410000 */
[----:B------:R-:W-:Y:S01]  /*2a40*/  FMUL.FTZ R18, R29, UR6 ;  /* 0x000000061d127c20 */ /* 0x000fe20008410000 */
[C---:B------:R-:W-:Y:S01]  /*2a50*/  FADD.FTZ R30, -R39.reuse, R30 ;  /* 0x0000001e271e7221 */ /* 0x040fe20000010100 */
[----:B------:R-:W-:Y:S01]  /*2a60*/  FADD.FTZ R31, -R39, R31 ;  /* 0x0000001f271f7221 */ /* 0x000fe20000010100 */
[----:B------:R-:W-:Y:S01]  /*2a70*/  FFMA.FTZ R14, R12, R15, R16 ;  /* 0x0000000f0c0e7223 */ /* 0x000fe20000010010 */
[----:B------:R-:W-:Y:S01]  /*2a80*/  SHF.R.U32.HI R29, RZ, 0x2, R44 ;  /* 0x00000002ff1d7819 */ /* 0x000fe2000001162c */
        /* <DEDUP_REMOVED lines=12> */
.L_x_2915:
        /* <DEDUP_REMOVED lines=14> */
.L_x_2917:
[----:B------:R-:W-:Y:S05]  /*2c30*/  BSYNC B0 ;  /* 0x0000000000007941 */ /* 0x000fea0003800000 */
.L_x_2916:
[----:B------:R-:W-:Y:S01]  /*2c40*/  FMUL.FTZ R19, R30, UR6 ;  /* 0x000000061e137c20 */ /* 0x000fe20008410000 */
[----:B0-----:R-:W-:Y:S01]  /*2c50*/  FMUL.FTZ R14, R31, UR6 ;  /* 0x000000061f0e7c20 */ /* 0x001fe20008410000 */
[----:B------:R-:W-:Y:S02]  /*2c60*/  IMAD R15, R42, UR10, R29 ;  /* 0x0000000a2a0f7c24 */ /* 0x000fe4000f8e021d */
[C---:B------:R-:W-:Y:S01]  /*2c70*/  FADD.FTZ R32, -R39.reuse, R32 ;  /* 0x0000002027207221 */ /* 0x040fe20000010100 */
        /* <DEDUP_REMOVED lines=14> */
.L_x_2918:
        /* <DEDUP_REMOVED lines=14> */
.L_x_2920:
[----:B------:R-:W-:Y:S05]  /*2e40*/  BSYNC B0 ;  /* 0x0000000000007941 */ /* 0x000fea0003800000 */
.L_x_2919:
[----:B0-----:R-:W-:Y:S01]  /*2e50*/  FMUL.FTZ R19, R32, UR6 ;  /* 0x0000000620137c20 */ /* 0x001fe20008410000 */
[----:B------:R-:W-:Y:S01]  /*2e60*/  FMUL.FTZ R26, R33, UR6 ;  /* 0x00000006211a7c20 */ /* 0x000fe20008410000 */
[----:B------:R-:W-:Y:S01]  /*2e70*/  ULDC.64 UR16, c[0x0][0x278] ;  /* 0x00009e0000107ab9 */ /* 0x000fe20000000a00 */
        /* <DEDUP_REMOVED lines=14> */
.L_x_2921:
        /* <DEDUP_REMOVED lines=13> */
.L_x_2923:
[----:B------:R-:W-:Y:S05]  /*3030*/  BSYNC B0 ;  /* 0x0000000000007941 */ /* 0x000fea0003800000 */
.L_x_2922:
[C---:B------:R-:W-:Y:S01]  /*3040*/  FADD.FTZ R22, -R39.reuse, R22 ;  /* 0x0000001627167221 */ /* 0x040fe20000010100 */
[----:B------:R-:W-:Y:S01]  /*3050*/  ISETP.GE.U32.AND P5, PT, R14, UR16, PT ;  /* 0x000000100e007c0c */ /* 0x000fe2000bfa6070 */
[----:B------:R-:W-:Y:S01]  /*3060*/  FADD.FTZ R23, -R39, R23 ;  /* 0x0000001727177221 */ /* 0x000fe20000010100 */
[----:B------:R-:W-:Y:S01]  /*3070*/  SHF.R.S32.HI R31, RZ, 0x1f, R14 ;  /* 0x0000001fff1f7819 */ /* 0x000fe2000001140e */
[----:B0-----:R-:W-:Y:S01]  /*3080*/  FMUL.FTZ R19, R22, UR6 ;  /* 0x0000000616137c20 */ /* 0x001fe20008410000 */
[----:B------:R-:W-:Y:S01]  /*3090*/  IADD3 R22, R15, 0xa0, RZ ;  /* 0x000000a00f167810 */ /* 0x000fe20007ffe0ff */
[----:B------:R-:W-:Y:S01]  /*30a0*/  FMUL.FTZ R26, R23, UR6 ;  /* 0x00000006171a7c20 */ /* 0x000fe20008410000 */
[----:B------:R-:W-:Y:S01]  /*30b0*/  ISETP.GE.AND.EX P5, PT, R31, UR17, PT, P5 ;  /* 0x000000111f007c0c */ /* 0x000fe2000bfa6350 */
[----:B------:R-:W-:Y:S02]  /*30c0*/  FFMA.FTZ R18, R12, R19, R16 ;  /* 0x000000130c127223 */ /* 0x000fe40000010010 */
[----:B------:R-:W-:Y:S01]  /*30d0*/  FFMA.FTZ R19, R13, R26, R17 ;  /* 0x0000001a0d137223 */ /* 0x000fe20000010011 */
        /* <DEDUP_REMOVED lines=12> */
.L_x_2924:
        /* <DEDUP_REMOVED lines=13> */
.L_x_2926:
[----:B------:R-:W-:Y:S05]  /*3270*/  BSYNC B0 ;  /* 0x0000000000007941 */ /* 0x000fea0003800000 */
.L_x_2925:
[C---:B------:R-:W-:Y:S01]  /*3280*/  FADD.FTZ R24, -R39.reuse, R24 ;  /* 0x0000001827187221 */ /* 0x040fe20000010100 */
[----:B------:R-:W-:Y:S01]  /*3290*/  ISETP.GE.U32.AND P5, PT, R22, UR16, PT ;  /* 0x0000001016007c0c */ /* 0x000fe2000bfa6070 */
[----:B------:R-:W-:Y:S01]  /*32a0*/  FADD.FTZ R25, -R39, R25 ;  /* 0x0000001927197221 */ /* 0x000fe20000010100 */
[----:B0-----:R-:W-:Y:S01]  /*32b0*/  SHF.R.S32.HI R29, RZ, 0x1f, R22 ;  /* 0x0000001fff1d7819 */ /* 0x001fe20000011416 */
[----:B------:R-:W-:Y:S01]  /*32c0*/  FMUL.FTZ R19, R24, UR6 ;  /* 0x0000000618137c20 */ /* 0x000fe20008410000 */
        /* <DEDUP_REMOVED lines=17> */
.L_x_2927:
        /* <DEDUP_REMOVED lines=13> */
.L_x_2929:
[----:B------:R-:W-:Y:S05]  /*34b0*/  BSYNC B0 ;  /* 0x0000000000007941 */ /* 0x000fea0003800000 */
.L_x_2928:
[C---:B------:R-:W-:Y:S01]  /*34c0*/  FADD.FTZ R34, -R39.reuse, R34 ;  /* 0x0000002227227221 */ /* 0x040fe20000010100 */
[----:B------:R-:W-:Y:S01]  /*34d0*/  ISETP.GE.U32.AND P5, PT, R14, UR16, PT ;  /* 0x000000100e007c0c */ /* 0x000fe2000bfa6070 */
[----:B------:R-:W-:Y:S01]  /*34e0*/  FADD.FTZ R35, -R39, R35 ;  /* 0x0000002327237221 */ /* 0x000fe20000010100 */
[----:B------:R-:W-:Y:S01]  /*34f0*/  SHF.R.S32.HI R27, RZ, 0x1f, R14 ;  /* 0x0000001fff1b7819 */ /* 0x000fe2000001140e */
[----:B0-----:R-:W-:Y:S02]  /*3500*/  FMUL.FTZ R19, R34, UR6 ;  /* 0x0000000622137c20 */ /* 0x001fe40008410000 */
        /* <DEDUP_REMOVED lines=16> */
.L_x_2930:
        /* <DEDUP_REMOVED lines=13> */
.L_x_2932:
[----:B------:R-:W-:Y:S05]  /*36e0*/  BSYNC B0 ;  /* 0x0000000000007941 */ /* 0x000fea0003800000 */
.L_x_2931:
[----:B------:R-:W-:Y:S01]  /*36f0*/  ISETP.GE.U32.AND P5, PT, R6, UR16, PT ;  /* 0x0000001006007c0c */ /* 0x000fe2000bfa6070 */
[C---:B------:R-:W-:Y:S01]  /*3700*/  FADD.FTZ R36, -R39.reuse, R36 ;  /* 0x0000002427247221 */ /* 0x040fe20000010100 */
[----:B------:R-:W-:Y:S02]  /*3710*/  FADD.FTZ R37, -R39, R37 ;  /* 0x0000002527257221 */ /* 0x000fe40000010100 */
[----:B------:R-:W-:Y:S01]  /*3720*/  ISETP.GE.AND.EX P5, PT, R11, UR17, PT, P5 ;  /* 0x000000110b007c0c */ /* 0x000fe2000bfa6350 */
[----:B0-----:R-:W-:Y:S01]  /*3730*/  FMUL.FTZ R19, R36, UR6 ;  /* 0x0000000624137c20 */ /* 0x001fe20008410000 */
[----:B------:R-:W-:Y:S02]  /*3740*/  FMUL.FTZ R14, R37, UR6 ;  /* 0x00000006250e7c20 */ /* 0x000fe40008410000 */
[----:B------:R-:W-:Y:S01]  /*3750*/  ISETP.LT.U32.AND P5, PT, R43, 0xe0, !P5 ;  /* 0x000000e02b00780c */ /* 0x000fe20006fa1070 */
[----:B------:R-:W-:Y:S01]  /*3760*/  FFMA.FTZ R12, R12, R19, R16 ;  /* 0x000000130c0c7223 */ /* 0x000fe20000010010 */
        /* <DEDUP_REMOVED lines=12> */
.L_x_2933:
[----:B------:R-:W-:Y:S04]  /*3830*/  BSSY B0, `(.L_x_2934) ;  /* 0x000000c000007945 */ /* 0x000fe80003800000 */
[----:B------:R-:W-:Y:S05]  /*3840*/  @!P5 BRA `(.L_x_2935) ;  /* 0x000000000028d947 */ /* 0x000fea0003800000 */
        /* <DEDUP_REMOVED lines=10> */
.L_x_2935:
[----:B------:R-:W-:Y:S05]  /*38f0*/  BSYNC B0 ;  /* 0x0000000000007941 */ /* 0x000fea0003800000 */
.L_x_2934:
[----:B------:R-:W-:Y:S02]  /*3900*/  UIADD3 UR11, UR12, UR11, URZ ;  /* 0x0000000b0c0b7290 */ /* 0x000fe4000fffe03f */
[----:B------:R-:W-:Y:S02]  /*3910*/  UIADD3 UR4, UR4, 0x1, URZ ;  /* 0x0000000104047890 */ /* 0x000fe4000fffe03f */
[----:B------:R-:W-:-:S06]  /*3920*/  UISETP.GE.AND UP0, UPT, UR11, UR5, UPT ;  /* 0x000000050b00728c */ /* 0x000fcc000bf06270 */
[----:B------:R-:W-:-:S13]  /*3930*/  PLOP3.LUT P5, PT, PT, PT, UP0, 0x80, 0x0 ;  /* 0x000000000000781c */ /* 0x000fda0003faf008 */
[----:B------:R-:W-:Y:S05]  /*3940*/  @!P5 BRA `(.L_x_2936) ;  /* 0xffffffc80084d947 */ /* 0x000fea000383ffff */
[----:B------:R-:W-:Y:S05]  /*3950*/  EXIT ;  /* 0x000000000000794d */ /* 0x000fea0003800000 */
.L_x_2937:
        /* <DEDUP_REMOVED lines=10> */
.L_x_3340:


//--------------------- .text._Z35group_norm_nhwc_fwd_one_pass_kernelI11Fp32IOFp32WLi512ELi14ELi224EEv26Group_norm_nhwc_fwd_params --------------------------
	.section	.text._Z35group_norm_nhwc_fwd_one_pass_kernelI11Fp32IOFp32WLi512ELi14ELi224EEv26Group_norm_nhwc_fwd_params,"ax",@progbits
	.align	128
        .global         _Z35group_norm_nhwc_fwd_one_pass_kernelI11Fp32IOFp32WLi512ELi14ELi224EEv26Group_norm_nhwc_fwd_params
        .type           _Z35group_norm_nhwc_fwd_one_pass_kernelI11Fp32IOFp32WLi512ELi14ELi224EEv26Group_norm_nhwc_fwd_params,@function
        .size           _Z35group_norm_nhwc_fwd_one_pass_kernelI11Fp32IOFp32WLi512ELi14ELi224EEv26Group_norm_nhwc_fwd_params,(.L_x_3341 - _Z35group_norm_nhwc_fwd_one_pass_kernelI11Fp32IOFp32WLi512ELi14ELi224EEv26Group_norm_nhwc_fwd_params)
        .other          _Z35group_norm_nhwc_fwd_one_pass_kernelI11Fp32IOFp32WLi512ELi14ELi224EEv26Group_norm_nhwc_fwd_params,@"STO_CUDA_ENTRY STV_DEFAULT"
_Z35group_norm_nhwc_fwd_one_pass_kernelI11Fp32IOFp32WLi512ELi14ELi224EEv26Group_norm_nhwc_fwd_params:
.text._Z35group_norm_nhwc_fwd_one_pass_kernelI11Fp32IOFp32WLi512ELi14ELi224EEv26Group_norm_nhwc_fwd_params:
        /* <DEDUP_REMOVED lines=11> */
[----:B------:R-:W-:Y:S01]  /*00b0*/  ULDC.64 UR10, c[0x0][0x278] ;  /* 0x00009e00000a7ab9 */ /* 0x000fe20000000a00 */
[----:B------:R-:W-:Y:S01]  /*00c0*/  ISETP.GE.U32.AND P2, PT, R0, 0xe0, PT ;  /* 0x000000e00000780c */ /* 0x000fe20003f46070 */
[----:B------:R-:W-:Y:S01]  /*00d0*/  ULDC.U8 UR12, c[0x0][0x28c] ;  /* 0x0000a300000c7ab9 */ /* 0x000fe20000000000 */
[----:B------:R-:W-:Y:S01]  /*00e0*/  UMOV UR4, URZ ;  /* 0x0000003f00047c82 */ /* 0x000fe20008000000 */
[----:B------:R-:W-:Y:S02]  /*00f0*/  IADD3 R2, -R3, R0, RZ ;  /* 0x0000000003027210 */ /* 0x000fe40007ffe1ff */
[----:B------:R-:W0:Y:S02]  /*0100*/  LDC R12, c[0x0][0x294] ;  /* 0x0000a500ff0c7b82 */ /* 0x000e240000000800 */
[----:B------:R-:W-:-:S04]  /*0110*/  LEA.HI R2, R2, R3, RZ, 0x1f ;  /* 0x0000000302027211 */ /* 0x000fc800078ff8ff */
[----:B------:R-:W-:Y:S02]  /*0120*/  SHF.R.U32.HI R11, RZ, 0x2, R2 ;  /* 0x00000002ff0b7819 */ /* 0x000fe40000011602 */
[----:B------:R-:W1:Y:S03]  /*0130*/  S2R R2, SR_LANEID ;  /* 0x0000000000027919 */ /* 0x000e660000000000 */
[----:B------:R-:W-:-:S05]  /*0140*/  IMAD R58, R11, -0x7, R0 ;  /* 0xfffffff90b3a7824 */ /* 0x000fca00078e0200 */
[----:B------:R-:W-:Y:S01]  /*0150*/  SHF.L.U32 R58, R58, 0x1, RZ ;  /* 0x000000013a3a7819 */ /* 0x000fe200000006ff */
[----:B0-----:R-:W-:-:S05]  /*0160*/  IMAD R12, R12, UR9, R11 ;  /* 0x000000090c0c7c24 */ /* 0x001fca000f8e020b */
[C---:B------:R-:W-:Y:S02]  /*0170*/  IADD3 R3, R12.reuse, 0x20, RZ ;  /* 0x000000200c037810 */ /* 0x040fe40007ffe0ff */
[C---:B------:R-:W-:Y:S02]  /*0180*/  IADD3 R4, R12.reuse, 0x40, RZ ;  /* 0x000000400c047810 */ /* 0x040fe40007ffe0ff */
[----:B------:R-:W-:Y:S02]  /*0190*/  ISETP.LT.U32.AND P0, PT, R12, UR10, PT ;  /* 0x0000000a0c007c0c */ /* 0x000fe4000bf01070 */
[----:B------:R-:W-:Y:S02]  /*01a0*/  SHF.R.S32.HI R5, RZ, 0x1f, R12 ;  /* 0x0000001fff057819 */ /* 0x000fe4000001140c */
[----:B------:R-:W-:Y:S02]  /*01b0*/  ISETP.LT.U32.AND P1, PT, R3, UR10, PT ;  /* 0x0000000a03007c0c */ /* 0x000fe4000bf21070 */
[----:B------:R-:W-:-:S02]  /*01c0*/  SHF.R.S32.HI R7, RZ, 0x1f, R3 ;  /* 0x0000001fff077819 */ /* 0x000fc40000011403 */
[----:B------:R-:W-:Y:S02]  /*01d0*/  ISETP.LT.U32.AND P3, PT, R4, UR10, PT ;  /* 0x0000000a04007c0c */ /* 0x000fe4000bf61070 */
[----:B------:R-:W-:Y:S02]  /*01e0*/  SHF.R.S32.HI R9, RZ, 0x1f, R4 ;  /* 0x0000001fff097819 */ /* 0x000fe40000011404 */
[C---:B------:R-:W-:Y:S02]  /*01f0*/  IADD3 R6, R12.reuse, 0x60, RZ ;  /* 0x000000600c067810 */ /* 0x040fe40007ffe0ff */
[C---:B------:R-:W-:Y:S02]  /*0200*/  IADD3 R8, R12.reuse, 0x80, RZ ;  /* 0x000000800c087810 */ /* 0x040fe40007ffe0ff */
[----:B------:R-:W-:Y:S02]  /*0210*/  IADD3 R10, R12, 0xa0, RZ ;  /* 0x000000a00c0a7810 */ /* 0x000fe40007ffe0ff */
[----:B------:R-:W-:-:S02]  /*0220*/  ISETP.LT.AND.EX P0, PT, R5, UR11, !P2, P0 ;  /* 0x0000000b05007c0c */ /* 0x000fc4000d701300 */
[----:B------:R-:W-:Y:S02]  /*0230*/  ISETP.LT.AND.EX P1, PT, R7, UR11, !P2, P1 ;  /* 0x0000000b07007c0c */ /* 0x000fe4000d721310 */
[----:B------:R-:W-:Y:S01]  /*0240*/  ISETP.LT.AND.EX P2, PT, R9, UR11, !P2, P3 ;  /* 0x0000000b09007c0c */ /* 0x000fe2000d741330 */
[----:B-1----:R-:W-:-:S12]  /*0250*/  ULDC.64 UR10, c[0x0][0x208] ;  /* 0x00008200000a7ab9 */ /* 0x002fd80000000a00 */
.L_x_2995:
[----:B0-----:R-:W0:Y:S01]  /*0260*/  LDC R18, c[0x0][0x288] ;  /* 0x0000a200ff127b82 */ /* 0x001e220000000800 */
[----:B-12---:R-:W-:Y:S01]  /*0270*/  IABS R17, UR6 ;  /* 0x0000000600117c13 */ /* 0x006fe20008000000 */
[----:B------:R-:W-:Y:S01]  /*0280*/  ULDC.64 UR16, c[0x0][0x278] ;  /* 0x00009e0000107ab9 */ /* 0x000fe20000000a00 */
[----:B------:R-:W-:Y:S01]  /*0290*/  ULDC.64 UR14, c[0x0][0x280] ;  /* 0x0000a000000e7ab9 */ /* 0x000fe20000000a00 */
[----:B------:R-:W-:-:S04]  /*02a0*/  CS2R R38, SRZ ;  /* 0x0000000000267805 */ /* 0x000fc8000001ff00 */
[----:B------:R-:W1:Y:S08]  /*02b0*/  @P0 LDC.64 R22, c[0x0][0x270] ;  /* 0x00009c00ff160b82 */ /* 0x000e700000000a00 */
        /* <DEDUP_REMOVED lines=10> */
[----:B------:R-:W-:-:S04]  /*0360*/  IMAD R13, R13, R16, RZ ;  /* 0x000000100d0d7224 */ /* 0x000fc800078e02ff */
[----:B------:R-:W-:Y:S01]  /*0370*/  IMAD.HI.U32 R15, R15, R13, R14 ;  /* 0x0000000d0f0f7227 */ /* 0x000fe200078e000e */
[----:B------:R-:W-:-:S05]  /*0380*/  MOV R13, R17 ;  /* 0x00000011000d7202 */ /* 0x000fca0000000f00 */
[----:B------:R-:W-:-:S05]  /*0390*/  IMAD.HI.U32 R15, R15, R13, RZ ;  /* 0x0000000d0f0f7227 */ /* 0x000fca00078e00ff */
[----:B------:R-:W-:-:S05]  /*03a0*/  IADD3 R11, -R15, RZ, RZ ;  /* 0x000000ff0f0b7210 */ /* 0x000fca0007ffe1ff */
[----:B------:R-:W-:Y:S01]  /*03b0*/  IMAD R11, R16, R11, R13 ;  /* 0x0000000b100b7224 */ /* 0x000fe200078e020d */
[----:B------:R-:W-:-:S04]  /*03c0*/  IADD3 R13, R12, 0x180, RZ ;  /* 0x000001800c0d7810 */ /* 0x000fc80007ffe0ff */
[----:B------:R-:W-:Y:S02]  /*03d0*/  ISETP.GT.U32.AND P4, PT, R16, R11, PT ;  /* 0x0000000b1000720c */ /* 0x000fe40003f84070 */
[----:B------:R-:W-:-:S11]  /*03e0*/  SHF.R.S32.HI R29, RZ, 0x1f, R13 ;  /* 0x0000001fff1d7819 */ /* 0x000fd6000001140d */
[-C--:B------:R-:W-:Y:S02]  /*03f0*/  @!P4 IADD3 R11, R11, -R16.reuse, RZ ;  /* 0x800000100b0bc210 */ /* 0x080fe40007ffe0ff */
[----:B------:R-:W-:Y:S02]  /*0400*/  @!P4 IADD3 R15, R15, 0x1, RZ ;  /* 0x000000010f0fc810 */ /* 0x000fe40007ffe0ff */
[----:B------:R-:W-:Y:S02]  /*0410*/  ISETP.GE.U32.AND P3, PT, R11, R16, PT ;  /* 0x000000100b00720c */ /* 0x000fe40003f66070 */
[C---:B------:R-:W-:Y:S02]  /*0420*/  LOP3.LUT R11, R18.reuse, UR6, RZ, 0x3c, !PT ;  /* 0x00000006120b7c12 */ /* 0x040fe4000f8e3cff */
[----:B------:R-:W-:Y:S02]  /*0430*/  ISETP.NE.AND P4, PT, R18, RZ, PT ;  /* 0x000000ff1200720c */ /* 0x000fe40003f85270 */
[----:B------:R-:W-:-:S02]  /*0440*/  ISETP.GE.AND P5, PT, R11, RZ, PT ;  /* 0x000000ff0b00720c */ /* 0x000fc40003fa6270 */
[----:B------:R-:W-:-:S05]  /*0450*/  SHF.R.S32.HI R16, RZ, 0x1f, R13 ;  /* 0x0000001fff107819 */ /* 0x000fca000001140d */
[----:B------:R-:W-:-:S04]  /*0460*/  @P3 IADD3 R15, R15, 0x1, RZ ;  /* 0x000000010f0f3810 */ /* 0x000fc80007ffe0ff */
[----:B------:R-:W-:Y:S02]  /*0470*/  MOV R11, R15 ;  /* 0x0000000f000b7202 */ /* 0x000fe40000000f00 */
[----:B------:R-:W3:Y:S02]  /*0480*/  @P1 LDC.64 R14, c[0x0][0x270] ;  /* 0x00009c00ff0e1b82 */ /* 0x000ee40000000a00 */
[----:B------:R-:W-:Y:S02]  /*0490*/  @!P5 IADD3 R11, -R11, RZ, RZ ;  /* 0x000000ff0b0bd210 */ /* 0x000fe40007ffe1ff */
[----:B------:R-:W-:Y:S02]  /*04a0*/  @!P4 LOP3.LUT R11, RZ, R18, RZ, 0x33, !PT ;  /* 0x00000012ff0bc212 */ /* 0x000fe400078e33ff */
[----:B------:R-:W-:Y:S02]  /*04b0*/  ISETP.GE.U32.AND P5, PT, R13, UR16, PT ;  /* 0x000000100d007c0c */ /* 0x000fe4000bfa6070 */
[----:B------:R-:W-:-:S02]  /*04c0*/  IADD3 R65, -R11, RZ, RZ ;  /* 0x000000ff0b417210 */ /* 0x000fc40007ffe1ff */
[----:B------:R-:W-:Y:S02]  /*04d0*/  ISETP.GE.AND.EX P5, PT, R16, UR17, PT, P5 ;  /* 0x0000001110007c0c */ /* 0x000fe4000bfa6350 */
[----:B------:R-:W-:Y:S01]  /*04e0*/  SHF.R.S32.HI R16, RZ, 0x1f, R11 ;  /* 0x0000001fff107819 */ /* 0x000fe2000001140b */
[----:B------:R-:W-:Y:S01]  /*04f0*/  IMAD R65, R18, R65, UR6 ;  /* 0x0000000612417e24 */ /* 0x000fe2000f8e0241 */
[----:B------:R-:W-:Y:S02]  /*0500*/  ISETP.GT.U32.OR P5, PT, R0, 0xdf, P5 ;  /* 0x000000df0000780c */ /* 0x000fe40002fa4470 */
[----:B------:R-:W-:Y:S01]  /*0510*/  SHF.R.S32.HI R18, RZ, 0x1f, R58 ;  /* 0x0000001fff127819 */ /* 0x000fe2000001143a */
[----:B------:R-:W-:Y:S02]  /*0520*/  IMAD R65, R65, 0xe, RZ ;  /* 0x0000000e41417824 */ /* 0x000fe400078e02ff */
[----:B------:R-:W-:-:S03]  /*0530*/  IMAD R16, R16, UR14, RZ ;  /* 0x0000000e10107c24 */ /* 0x000fc6000f8e02ff */
[----:B------:R-:W-:Y:S01]  /*0540*/  IADD3 R66, P3, R58, R65, RZ ;  /* 0x000000413a427210 */ /* 0x000fe20007f7e0ff */
[----:B------:R-:W-:Y:S02]  /*0550*/  IMAD R69, R11, UR15, R16 ;  /* 0x0000000f0b457c24 */ /* 0x000fe4000f8e0210 */
[----:B------:R-:W5:Y:S01]  /*0560*/  @P1 LDC.64 R16, c[0x0][0x220] ;  /* 0x00008800ff101b82 */ /* 0x000f620000000a00 */
[----:B------:R-:W-:Y:S01]  /*0570*/  LEA.HI.X.SX32 R67, R65, R18, 0x1, P3 ;  /* 0x0000001241437211 */ /* 0x000fe200018f0eff */
[----:B---3--:R-:W-:Y:S02]  /*0580*/  @P1 IMAD R24, R7, R14, RZ ;  /* 0x0000000e07181224 */ /* 0x008fe400078e02ff */
[----:B------:R-:W-:-:S04]  /*0590*/  IMAD.WIDE.U32 R66, R11, UR14, R66 ;  /* 0x0000000e0b427c25 */ /* 0x000fc8000f8e0042 */
[----:B------:R-:W3:Y:S01]  /*05a0*/  @!P5 LDC.64 R18, c[0x0][0x270] ;  /* 0x00009c00ff12db82 */ /* 0x000ee20000000a00 */
[----:B-1----:R-:W-:Y:S01]  /*05b0*/  @P0 IMAD R11, R5, R22, RZ ;  /* 0x00000016050b0224 */ /* 0x002fe200078e02ff */
[----:B------:R-:W-:Y:S01]  /*05c0*/  IADD3 R69, R67, R69, RZ ;  /* 0x0000004543457210 */ /* 0x000fe20007ffe0ff */
[----:B------:R-:W-:Y:S01]  /*05d0*/  @P1 IMAD R15, R3, R15, R24 ;  /* 0x0000000f030f1224 */ /* 0x000fe200078e0218 */
[-C--:B------:R-:W-:Y:S01]  /*05e0*/  @P0 MOV R68, R66.reuse ;  /* 0x0000004200440202 */ /* 0x080fe20000000f00 */
[C---:B------:R-:W-:Y:S01]  /*05f0*/  @P0 IMAD R11, R12.reuse, R23, R11 ;  /* 0x000000170c0b0224 */ /* 0x040fe200078e020b */
[----:B------:R-:W-:Y:S02]  /*0600*/  @P1 MOV R24, R66 ;  /* 0x0000004200181202 */ /* 0x000fe40000000f00 */
[----:B------:R-:W-:Y:S01]  /*0610*/  @P1 MOV R25, R69 ;  /* 0x0000004500191202 */ /* 0x000fe20000000f00 */
[----:B------:R-:W-:-:S04]  /*0620*/  @P0 IMAD.WIDE.U32 R22, R12, R22, R68 ;  /* 0x000000160c160225 */ /* 0x000fc800078e0044 */
[----:B------:R-:W-:Y:S01]  /*0630*/  @P1 IMAD.WIDE.U32 R24, R3, R14, R24 ;  /* 0x0000000e03181225 */ /* 0x000fe200078e0018 */
[----:B------:R-:W-:Y:S02]  /*0640*/  @P0 IADD3 R11, R23, R11, RZ ;  /* 0x0000000b170b0210 */ /* 0x000fe40007ffe0ff */
[----:B--2---:R-:W-:Y:S01]  /*0650*/  @P0 LEA R52, P3, R22, R52, 0x2 ;  /* 0x0000003416340211 */ /* 0x004fe200078610ff */
[----:B0-----:R-:W-:-:S03]  /*0660*/  @P2 IMAD R23, R9, R20, RZ ;  /* 0x0000001409172224 */ /* 0x001fc600078e02ff */
[----:B------:R-:W-:Y:S02]  /*0670*/  @P0 LEA.HI.X R53, R22, R53, R11, 0x2, P3 ;  /* 0x0000003516350211 */ /* 0x000fe400018f140b */
[----:B------:R-:W-:Y:S01]  /*0680*/  @P1 IADD3 R22, R25, R15, RZ ;  /* 0x0000000f19161210 */ /* 0x000fe20007ffe0ff */
[----:B------:R-:W-:Y:S01]  /*0690*/  @P2 IMAD R25, R4, R21, R23 ;  /* 0x0000001504192224 */ /* 0x000fe200078e0217 */
[----:B-----5:R-:W-:Y:S01]  /*06a0*/  @P1 LEA R16, P3, R24, R16, 0x2 ;  /* 0x0000001018101211 */ /* 0x020fe200078610ff */
[----:B------:R-:W0:Y:S01]  /*06b0*/  @!P5 LDC.64 R14, c[0x0][0x220] ;  /* 0x00008800ff0edb82 */ /* 0x000e220000000a00 */
[----:B------:R-:W-:Y:S02]  /*06c0*/  IADD3 R11, R12, 0x100, RZ ;  /* 0x000001000c0b7810 */ /* 0x000fe40007ffe0ff */
[----:B------:R-:W-:Y:S01]  /*06d0*/  @P1 LEA.HI.X R17, R24, R17, R22, 0x2, P3 ;  /* 0x0000001118111211 */ /* 0x000fe200018f1416 */
[----:B---3--:R-:W-:Y:S01]  /*06e0*/  @!P5 IMAD R24, R29, R18, RZ ;  /* 0x000000121d18d224 */ /* 0x008fe200078e02ff */
[----:B------:R-:W-:-:S02]  /*06f0*/  ISETP.GE.U32.AND P6, PT, R11, UR16, PT ;  /* 0x000000100b007c0c */ /* 0x000fc4000bfc6070 */
[----:B------:R-:W-:Y:S01]  /*0700*/  SHF.R.S32.HI R37, RZ, 0x1f, R11 ;  /* 0x0000001fff257819 */ /* 0x000fe2000001140b */
[----:B------:R-:W-:Y:S01]  /*0710*/  @!P5 IMAD R31, R13, R19, R24 ;  /* 0x000000130d1fd224 */ /* 0x000fe200078e0218 */
[----:B------:R-:W-:Y:S02]  /*0720*/  IADD3 R29, R12, 0xc0, RZ ;  /* 0x000000c00c1d7810 */ /* 0x000fe40007ffe0ff */
[----:B------:R-:W-:Y:S02]  /*0730*/  @P2 MOV R22, R66 ;  /* 0x0000004200162202 */ /* 0x000fe40000000f00 */
[----:B------:R-:W-:Y:S02]  /*0740*/  @P2 MOV R23, R69 ;  /* 0x0000004500172202 */ /* 0x000fe40000000f00 */
[----:B------:R-:W-:Y:S02]  /*0750*/  ISETP.GE.AND.EX P6, PT, R37, UR17, PT, P6 ;  /* 0x0000001125007c0c */ /* 0x000fe4000bfc6360 */
[----:B------:R-:W-:Y:S01]  /*0760*/  ISETP.GE.U32.AND P3, PT, R29, UR16, PT ;  /* 0x000000101d007c0c */ /* 0x000fe2000bf66070 */
[----:B------:R-:W-:Y:S01]  /*0770*/  @P2 IMAD.WIDE.U32 R20, R4, R20, R22 ;  /* 0x0000001404142225 */ /* 0x000fe200078e0016 */
[----:B------:R-:W-:-:S02]  /*0780*/  SHF.R.S32.HI R33, RZ, 0x1f, R29 ;  /* 0x0000001fff217819 */ /* 0x000fc4000001141d */
[C---:B------:R-:W-:Y:S02]  /*0790*/  ISETP.GT.U32.OR P6, PT, R0.reuse, 0xdf, P6 ;  /* 0x000000df0000780c */ /* 0x040fe400037c4470 */
[----:B------:R-:W-:Y:S02]  /*07a0*/  ISETP.GE.AND.EX P3, PT, R33, UR17, PT, P3 ;  /* 0x0000001121007c0c */ /* 0x000fe4000bf66330 */
[----:B------:R-:W-:Y:S02]  /*07b0*/  @!P5 MOV R22, R66 ;  /* 0x000000420016d202 */ /* 0x000fe40000000f00 */
[----:B------:R-:W-:Y:S02]  /*07c0*/  @!P5 MOV R23, R69 ;  /* 0x000000450017d202 */ /* 0x000fe40000000f00 */
[----:B------:R-:W-:Y:S02]  /*07d0*/  ISETP.GT.U32.OR P3, PT, R0, 0xdf, P3 ;  /* 0x000000df0000780c */ /* 0x000fe40001f64470 */
[----:B----4-:R-:W-:Y:S01]  /*07e0*/  @P2 LEA R26, P4, R20, R26, 0x2 ;  /* 0x0000001a141a2211 */ /* 0x010fe200078810ff */
[----:B------:R-:W-:Y:S01]  /*07f0*/  @!P5 IMAD.WIDE.U32 R18, R13, R18, R22 ;  /* 0x000000120d12d225 */ /* 0x000fe200078e0016 */
[----:B------:R-:W-:-:S02]  /*0800*/  @P2 IADD3 R13, R21, R25, RZ ;  /* 0x00000019150d2210 */ /* 0x000fc40007ffe0ff */
[----:B------:R-:W-:Y:S02]  /*0810*/  @!P6 MOV R32, R66 ;  /* 0x000000420020e202 */ /* 0x000fe40000000f00 */
[----:B------:R-:W-:Y:S02]  /*0820*/  @!P5 IADD3 R19, R19, R31, RZ ;  /* 0x0000001f1313d210 */ /* 0x000fe40007ffe0ff */
[----:B------:R-:W-:Y:S01]  /*0830*/  @P2 LEA.HI.X R27, R20, R27, R13, 0x2, P4 ;  /* 0x0000001b141b2211 */ /* 0x000fe200020f140d */
[----:B------:R-:W1:Y:S01]  /*0840*/  @!P6 LDC.64 R30, c[0x0][0x270] ;  /* 0x00009c00ff1eeb82 */ /* 0x000e620000000a00 */
[----:B0-----:R-:W-:Y:S02]  /*0850*/  @!P5 LEA R22, P4, R18, R14, 0x2 ;  /* 0x0000000e1216d211 */ /* 0x001fe400078810ff */
[----:B------:R-:W-:Y:S02]  /*0860*/  IADD3 R13, R12, 0xe0, RZ ;  /* 0x000000e00c0d7810 */ /* 0x000fe40007ffe0ff */
[----:B------:R-:W-:-:S02]  /*0870*/  @!P5 LEA.HI.X R23, R18, R15, R19, 0x2, P4 ;  /* 0x0000000f1217d211 */ /* 0x000fc400020f1413 */
[----:B------:R-:W-:Y:S01]  /*0880*/  ISETP.GE.U32.AND P4, PT, R13, UR16, PT ;  /* 0x000000100d007c0c */ /* 0x000fe2000bf86070 */
[----:B------:R-:W0:Y:S01]  /*0890*/  @!P3 LDC.64 R24, c[0x0][0x270] ;  /* 0x00009c00ff18bb82 */ /* 0x000e220000000a00 */
[----:B------:R-:W-:Y:S01]  /*08a0*/  SHF.R.S32.HI R35, RZ, 0x1f, R13 ;  /* 0x0000001fff237819 */ /* 0x000fe2000001140d */
[----:B------:R2:W3:Y:S03]  /*08b0*/  @!P5 LDG.E.64 R38, desc[UR10][R22.64] ;  /* 0x0000000a1626d981 */ /* 0x0004e6000c1e1b00 */
[----:B------:R-:W-:-:S03]  /*08c0*/  ISETP.GE.AND.EX P4, PT, R35, UR17, PT, P4 ;  /* 0x0000001123007c0c */ /* 0x000fc6000bf86340 */
[----:B------:R-:W4:Y:S01]  /*08d0*/  @!P6 LDC.64 R20, c[0x0][0x220] ;  /* 0x00008800ff14eb82 */ /* 0x000f220000000a00 */
[----:B------:R-:W-:-:S07]  /*08e0*/  ISETP.GT.U32.OR P4, PT, R0, 0xdf, P4 ;  /* 0x000000df0000780c */ /* 0x000fce0002784470 */
[----:B------:R-:W5:Y:S01]  /*08f0*/  @!P3 LDC.64 R18, c[0x0][0x220] ;  /* 0x00008800ff12bb82 */ /* 0x000f620000000a00 */
[----:B-1----:R-:W-:-:S04]  /*0900*/  @!P6 IMAD R28, R37, R30, RZ ;  /* 0x0000001e251ce224 */ /* 0x002fc800078e02ff */
[----:B------:R-:W-:-:S03]  /*0910*/  @!P6 IMAD R37, R11, R31, R28 ;  /* 0x0000001f0b25e224 */ /* 0x000fc600078e021c */
[----:B------:R-:W1:Y:S01]  /*0920*/  @!P4 LDC.64 R14, c[0x0][0x270] ;  /* 0x00009c00ff0ecb82 */ /* 0x000e620000000a00 */
[----:B0-----:R-:W-:Y:S01]  /*0930*/  @!P3 IMAD R28, R33, R24, RZ ;  /* 0x00000018211cb224 */ /* 0x001fe200078e02ff */
[-C--:B------:R-:W-:Y:S02]  /*0940*/  @!P6 MOV R33, R69.reuse ;  /* 0x000000450021e202 */ /* 0x080fe40000000f00 */
[----:B--2---:R-:W-:Y:S02]  /*0950*/  @!P3 MOV R22, R66 ;  /* 0x000000420016b202 */ /* 0x004fe40000000f00 */
[----:B------:R-:W-:Y:S01]  /*0960*/  @!P3 MOV R23, R69 ;  /* 0x000000450017b202 */ /* 0x000fe20000000f00 */
[----:B------:R-:W-:-:S04]  /*0970*/  @!P6 IMAD.WIDE.U32 R30, R11, R30, R32 ;  /* 0x0000001e0b1ee225 */ /* 0x000fc800078e0020 */
[----:B------:R-:W-:Y:S01]  /*0980*/  @!P3 IMAD R33, R29, R25, R28 ;  /* 0x000000191d21b224 */ /* 0x000fe200078e021c */
[----:B------:R-:W-:Y:S01]  /*0990*/  @!P6 IADD3 R11, R31, R37, RZ ;  /* 0x000000251f0be210 */ /* 0x000fe20007ffe0ff */
[----:B------:R-:W-:Y:S01]  /*09a0*/  @!P3 IMAD.WIDE.U32 R24, R29, R24, R22 ;  /* 0x000000181d18b225 */ /* 0x000fe200078e0016 */
[----:B----4-:R-:W-:Y:S02]  /*09b0*/  @!P6 LEA R28, P5, R30, R20, 0x2 ;  /* 0x000000141e1ce211 */ /* 0x010fe400078a10ff */
[----:B------:R-:W-:Y:S02]  /*09c0*/  IADD3 R47, R12, 0x140, RZ ;  /* 0x000001400c2f7810 */ /* 0x000fe40007ffe0ff */
[----:B------:R-:W-:Y:S02]  /*09d0*/  @!P6 LEA.HI.X R29, R30, R21, R11, 0x2, P5 ;  /* 0x000000151e1de211 */ /* 0x000fe400028f140b */
[----:B------:R-:W-:Y:S01]  /*09e0*/  @!P3 IADD3 R11, R25, R33, RZ ;  /* 0x00000021190bb210 */ /* 0x000fe20007ffe0ff */
[----:B------:R-:W0:Y:S01]  /*09f0*/  @!P4 LDC.64 R20, c[0x0][0x220] ;  /* 0x00008800ff14cb82 */ /* 0x000e220000000a00 */
[----:B-----5:R-:W-:-:S02]  /*0a00*/  @!P3 LEA R18, P5, R24, R18, 0x2 ;  /* 0x000000121812b211 */ /* 0x020fc400078a10ff */
[----:B------:R-:W-:Y:S02]  /*0a10*/  SHF.R.S32.HI R31, RZ, 0x1f, R47 ;  /* 0x0000001fff1f7819 */ /* 0x000fe4000001142f */
[----:B------:R-:W-:Y:S01]  /*0a20*/  @!P3 LEA.HI.X R19, R24, R19, R11, 0x2, P5 ;  /* 0x000000131813b211 */ /* 0x000fe200028f140b */
[----:B-1----:R-:W-:Y:S01]  /*0a30*/  @!P4 IMAD R30, R35, R14, RZ ;  /* 0x0000000e231ec224 */ /* 0x002fe200078e02ff */
[----:B------:R-:W-:Y:S02]  /*0a40*/  ISETP.GE.U32.AND P5, PT, R47, UR16, PT ;  /* 0x000000102f007c0c */ /* 0x000fe4000bfa6070 */
[----:B------:R-:W-:Y:S02]  /*0a50*/  CS2R R36, SRZ ;  /* 0x0000000000247805 */ /* 0x000fe4000001ff00 */
[----:B------:R-:W-:Y:S01]  /*0a60*/  @!P4 MOV R22, R66 ;  /* 0x000000420016c202 */ /* 0x000fe20000000f00 */
[----:B------:R-:W-:Y:S01]  /*0a70*/  @!P4 IMAD R11, R13, R15, R30 ;  /* 0x0000000f0d0bc224 */ /* 0x000fe200078e021e */
[----:B------:R-:W-:-:S02]  /*0a80*/  @!P4 MOV R23, R69 ;  /* 0x000000450017c202 */ /* 0x000fc40000000f00 */
[----:B------:R-:W-:Y:S01]  /*0a90*/  ISETP.GE.AND.EX P5, PT, R31, UR17, PT, P5 ;  /* 0x000000111f007c0c */ /* 0x000fe2000bfa6350 */
[----:B------:R1:W2:Y:S01]  /*0aa0*/  @!P6 LDG.E.64 R36, desc[UR10][R28.64] ;  /* 0x0000000a1c24e981 */ /* 0x0002a2000c1e1b00 */
[----:B------:R-:W-:Y:S01]  /*0ab0*/  IADD3 R30, R12, 0x120, RZ ;  /* 0x000001200c1e7810 */ /* 0x000fe20007ffe0ff */
[----:B------:R-:W-:Y:S01]  /*0ac0*/  @!P4 IMAD.WIDE.U32 R14, R13, R14, R22 ;  /* 0x0000000e0d0ec225 */ /* 0x000fe200078e0016 */
[----:B------:R-:W-:Y:S02]  /*0ad0*/  ISETP.GT.U32.OR P5, PT, R0, 0xdf, P5 ;  /* 0x000000df0000780c */ /* 0x000fe40002fa4470 */
[----:B------:R-:W-:Y:S02]  /*0ae0*/  ISETP.GE.U32.AND P6, PT, R30, UR16, PT ;  /* 0x000000101e007c0c */ /* 0x000fe4000bfc6070 */
[----:B------:R-:W-:Y:S02]  /*0af0*/  SHF.R.S32.HI R13, RZ, 0x1f, R30 ;  /* 0x0000001fff0d7819 */ /* 0x000fe4000001141e */
[----:B------:R-:W-:-:S02]  /*0b00*/  CS2R R34, SRZ ;  /* 0x0000000000227805 */ /* 0x000fc4000001ff00 */
[----:B------:R-:W-:Y:S02]  /*0b10*/  ISETP.GE.AND.EX P6, PT, R13, UR17, PT, P6 ;  /* 0x000000110d007c0c */ /* 0x000fe4000bfc6360 */
[----:B------:R-:W-:Y:S02]  /*0b20*/  @!P4 IADD3 R15, R15, R11, RZ ;  /* 0x0000000b0f0fc210 */ /* 0x000fe40007ffe0ff */
[----:B------:R4:W5:Y:S01]  /*0b30*/  @!P3 LDG.E.64 R34, desc[UR10][R18.64] ;  /* 0x0000000a1222b981 */ /* 0x000962000c1e1b00 */
[----:B------:R-:W-:Y:S01]  /*0b40*/  ISETP.GT.U32.OR P6, PT, R0, 0xdf, P6 ;  /* 0x000000df0000780c */ /* 0x000fe200037c4470 */
[----:B-1----:R-:W1:Y:S01]  /*0b50*/  @!P5 LDC.64 R28, c[0x0][0x270] ;  /* 0x00009c00ff1cdb82 */ /* 0x002e620000000a00 */
[----:B0-----:R-:W-:Y:S02]  /*0b60*/  @!P4 LEA R22, P3, R14, R20, 0x2 ;  /* 0x000000140e16c211 */ /* 0x001fe400078610ff */
[----:B------:R-:W-:Y:S02]  /*0b70*/  IADD3 R11, R12, 0x160, RZ ;  /* 0x000001600c0b7810 */ /* 0x000fe40007ffe0ff */
[----:B------:R-:W-:-:S02]  /*0b80*/  @!P4 LEA.HI.X R23, R14, R21, R15, 0x2, P3 ;  /* 0x000000150e17c211 */ /* 0x000fc400018f140f */
[----:B------:R-:W-:Y:S01]  /*0b90*/  ISETP.GE.U32.AND P3, PT, R11, UR16, PT ;  /* 0x000000100b007c0c */ /* 0x000fe2000bf66070 */
[----:B------:R-:W0:Y:S01]  /*0ba0*/  @!P5 LDC.64 R20, c[0x0][0x220] ;  /* 0x00008800ff14db82 */ /* 0x000e220000000a00 */
[----:B------:R-:W-:-:S04]  /*0bb0*/  SHF.R.S32.HI R45, RZ, 0x1f, R11 ;  /* 0x0000001fff2d7819 */ /* 0x000fc8000001140b */
[----:B------:R-:W-:-:S03]  /*0bc0*/  ISETP.GE.AND.EX P3, PT, R45, UR17, PT, P3 ;  /* 0x000000112d007c0c */ /* 0x000fc6000bf66330 */
[----:B------:R-:W0:Y:S01]  /*0bd0*/  @!P6 LDC.64 R24, c[0x0][0x270] ;  /* 0x00009c00ff18eb82 */ /* 0x000e220000000a00 */
[----:B------:R-:W-:-:S07]  /*0be0*/  ISETP.GT.U32.OR P3, PT, R0, 0xdf, P3 ;  /* 0x000000df0000780c */ /* 0x000fce0001f64470 */
[----:B----4-:R-:W4:Y:S01]  /*0bf0*/  @!P6 LDC.64 R18, c[0x0][0x220] ;  /* 0x00008800ff12eb82 */ /* 0x010f220000000a00 */
[----:B-1----:R-:W-:Y:S01]  /*0c00*/  @!P5 IMAD R32, R31, R28, RZ ;  /* 0x0000001c1f20d224 */ /* 0x002fe200078e02ff */
[----:B------:R-:W-:Y:S02]  /*0c10*/  @!P5 MOV R40, R66 ;  /* 0x000000420028d202 */ /* 0x000fe40000000f00 */
[----:B------:R-:W-:Y:S01]  /*0c20*/  @!P5 MOV R41, R69 ;  /* 0x000000450029d202 */ /* 0x000fe20000000f00 */
[C---:B------:R-:W-:Y:S01]  /*0c30*/  @!P5 IMAD R43, R47.reuse, R29, R32 ;  /* 0x0000001d2f2bd224 */ /* 0x040fe200078e0220 */
[----:B------:R-:W-:Y:S02]  /*0c40*/  CS2R R32, SRZ ;  /* 0x0000000000207805 */ /* 0x000fe4000001ff00 */
[----:B------:R-:W1:Y:S01]  /*0c50*/  @!P3 LDC.64 R14, c[0x0][0x270] ;  /* 0x00009c00ff0ebb82 */ /* 0x000e620000000a00 */
[----:B------:R-:W-:-:S03]  /*0c60*/  @!P5 IMAD.WIDE.U32 R28, R47, R28, R40 ;  /* 0x0000001c2f1cd225 */ /* 0x000fc600078e0028 */
[----:B------:R4:W3:Y:S01]  /*0c70*/  @!P4 LDG.E.64 R32, desc[UR10][R22.64] ;  /* 0x0000000a1620c981 */ /* 0x0008e2000c1e1b00 */
[----:B0-----:R-:W-:Y:S01]  /*0c80*/  @!P6 IMAD R13, R13, R24, RZ ;  /* 0x000000180d0de224 */ /* 0x001fe200078e02ff */
[----:B------:R-:W-:-:S03]  /*0c90*/  @!P5 LEA R20, P4, R28, R20, 0x2 ;  /* 0x000000141c14d211 */ /* 0x000fc600078810ff */
[C---:B------:R-:W-:Y:S01]  /*0ca0*/  @!P6 IMAD R31, R30.reuse, R25, R13 ;  /* 0x000000191e1fe224 */ /* 0x040fe200078e020d */
[----:B----4-:R-:W-:Y:S02]  /*0cb0*/  @!P6 MOV R22, R66 ;  /* 0x000000420016e202 */ /* 0x010fe40000000f00 */
[----:B------:R-:W-:Y:S02]  /*0cc0*/  @!P6 MOV R23, R69 ;  /* 0x000000450017e202 */ /* 0x000fe40000000f00 */
[----:B------:R-:W-:Y:S02]  /*0cd0*/  @!P5 IADD3 R13, R29, R43, RZ ;  /* 0x0000002b1d0dd210 */ /* 0x000fe40007ffe0ff */
[----:B------:R-:W0:Y:S01]  /*0ce0*/  @!P3 LDC.64 R42, c[0x0][0x220] ;  /* 0x00008800ff2abb82 */ /* 0x000e220000000a00 */
[----:B------:R-:W-:Y:S01]  /*0cf0*/  @!P6 IMAD.WIDE.U32 R24, R30, R24, R22 ;  /* 0x000000181e18e225 */ /* 0x000fe200078e0016 */
[----:B------:R-:W-:Y:S02]  /*0d00*/  @!P5 LEA.HI.X R21, R28, R21, R13, 0x2, P4 ;  /* 0x000000151c15d211 */ /* 0x000fe400020f140d */
[----:B------:R-:W-:-:S02]  /*0d10*/  IADD3 R49, R12, 0x1a0, RZ ;  /* 0x000001a00c317810 */ /* 0x000fc40007ffe0ff */
[----:B------:R-:W-:Y:S02]  /*0d20*/  @!P6 IADD3 R13, R25, R31, RZ ;  /* 0x0000001f190de210 */ /* 0x000fe40007ffe0ff */
[----:B------:R-:W-:Y:S02]  /*0d30*/  CS2R R30, SRZ ;  /* 0x00000000001e7805 */ /* 0x000fe4000001ff00 */
[C---:B------:R-:W-:Y:S01]  /*0d40*/  @!P6 LEA R18, P4, R24.reuse, R18, 0x2 ;  /* 0x000000121812e211 */ /* 0x040fe200078810ff */
[----:B-1----:R-:W-:Y:S01]  /*0d50*/  @!P3 IMAD R28, R45, R14, RZ ;  /* 0x0000000e2d1cb224 */ /* 0x002fe200078e02ff */
[----:B------:R-:W-:Y:S02]  /*0d60*/  SHF.R.S32.HI R47, RZ, 0x1f, R49 ;  /* 0x0000001fff2f7819 */ /* 0x000fe40000011431 */
[----:B------:R-:W-:Y:S01]  /*0d70*/  @!P6 LEA.HI.X R19, R24, R19, R13, 0x2, P4 ;  /* 0x000000131813e211 */ /* 0x000fe200020f140d */
[----:B------:R1:W4:Y:S01]  /*0d80*/  @!P5 LDG.E.64 R30, desc[UR10][R20.64] ;  /* 0x0000000a141ed981 */ /* 0x000322000c1e1b00 */
[----:B------:R-:W-:Y:S01]  /*0d90*/  ISETP.GE.U32.AND P4, PT, R49, UR16, PT ;  /* 0x0000001031007c0c */ /* 0x000fe2000bf86070 */
[----:B------:R-:W-:Y:S01]  /*0da0*/  @!P3 IMAD R13, R11, R15, R28 ;  /* 0x0000000f0b0db224 */ /* 0x000fe200078e021c */
[----:B------:R-:W-:-:S02]  /*0db0*/  CS2R R28, SRZ ;  /* 0x00000000001c7805 */ /* 0x000fc4000001ff00 */
[----:B------:R-:W-:Y:S02]  /*0dc0*/  ISETP.GE.AND.EX P4, PT, R47, UR17, PT, P4 ;  /* 0x000000112f007c0c */ /* 0x000fe4000bf86340 */
[----:B-1----:R-:W-:Y:S02]  /*0dd0*/  @!P3 MOV R20, R66 ;  /* 0x000000420014b202 */ /* 0x002fe40000000f00 */
[----:B------:R1:W4:Y:S01]  /*0de0*/  @!P6 LDG.E.64 R28, desc[UR10][R18.64] ;  /* 0x0000000a121ce981 */ /* 0x000322000c1e1b00 */
[----:B------:R-:W-:Y:S02]  /*0df0*/  @!P3 MOV R21, R69 ;  /* 0x000000450015b202 */ /* 0x000fe40000000f00 */
[----:B------:R-:W-:Y:S02]  /*0e00*/  IADD3 R51, R12, 0x1c0, RZ ;  /* 0x000001c00c337810 */ /* 0x000fe40007ffe0ff */
[----:B------:R-:W-:Y:S01]  /*0e10*/  ISETP.GT.U32.OR P4, PT, R0, 0xdf, P4 ;  /* 0x000000df0000780c */ /* 0x000fe20002784470 */
[----:B------:R-:W-:Y:S01]  /*0e20*/  @!P3 IMAD.WIDE.U32 R14, R11, R14, R20 ;  /* 0x0000000e0b0eb225 */ /* 0x000fe200078e0014 */
[----:B------:R-:W-:-:S02]  /*0e30*/  ISETP.GE.U32.AND P5, PT, R51, UR16, PT ;  /* 0x0000001033007c0c */ /* 0x000fc4000bfa6070 */
[----:B------:R-:W-:Y:S02]  /*0e40*/  SHF.R.S32.HI R11, RZ, 0x1f, R51 ;  /* 0x0000001fff0b7819 */ /* 0x000fe40000011433 */
[----:B------:R-:W-:Y:S02]  /*0e50*/  @!P3 IADD3 R13, R15, R13, RZ ;  /* 0x0000000d0f0db210 */ /* 0x000fe40007ffe0ff */
[C---:B0-----:R-:W-:Y:S02]  /*0e60*/  @!P3 LEA R42, P6, R14.reuse, R42, 0x2 ;  /* 0x0000002a0e2ab211 */ /* 0x041fe400078c10ff */
[----:B------:R-:W-:Y:S02]  /*0e70*/  ISETP.GE.AND.EX P5, PT, R11, UR17, PT, P5 ;  /* 0x000000110b007c0c */ /* 0x000fe4000bfa6350 */
[----:B------:R-:W-:Y:S01]  /*0e80*/  @!P3 LEA.HI.X R43, R14, R43, R13, 0x2, P6 ;  /* 0x0000002b0e2bb211 */ /* 0x000fe200030f140d */
[----:B------:R-:W0:Y:S01]  /*0e90*/  @!P4 LDC.64 R44, c[0x0][0x270] ;  /* 0x00009c00ff2ccb82 */ /* 0x000e220000000a00 */
[----:B------:R-:W-:-:S02]  /*0ea0*/  SHF.R.S32.HI R13, RZ, 0x1f, R6 ;  /* 0x0000001fff0d7819 */ /* 0x000fc40000011406 */
[----:B------:R-:W-:Y:S02]  /*0eb0*/  ISETP.GE.U32.AND P6, PT, R6, UR16, PT ;  /* 0x0000001006007c0c */ /* 0x000fe4000bfc6070 */
[C---:B------:R-:W-:Y:S02]  /*0ec0*/  ISETP.GT.U32.OR P5, PT, R0.reuse, 0xdf, P5 ;  /* 0x000000df0000780c */ /* 0x040fe40002fa4470 */
[----:B------:R-:W-:Y:S01]  /*0ed0*/  ISETP.GE.AND.EX P6, PT, R13, UR17, PT, P6 ;  /* 0x000000110d007c0c */ /* 0x000fe2000bfc6360 */
[----:B------:R-:W1:Y:S03]  /*0ee0*/  @!P4 LDC.64 R22, c[0x0][0x220] ;  /* 0x00008800ff16cb82 */ /* 0x000e660000000a00 */
[----:B------:R-:W-:-:S07]  /*0ef0*/  ISETP.GT.U32.OR P6, PT, R0, 0xdf, P6 ;  /* 0x000000df0000780c */ /* 0x000fce00037c4470 */
[----:B------:R-:W1:Y:S01]  /*0f00*/  @!P5 LDC.64 R40, c[0x0][0x270] ;  /* 0x00009c00ff28db82 */ /* 0x000e620000000a00 */
[----:B------:R-:W-:-:S07]  /*0f10*/  HFMA2.MMA R15, -RZ, RZ, 0, 0 ;  /* 0x00000000ff0f7435 */ /* 0x000fce00000001ff */
[----:B------:R-:W1:Y:S01]  /*0f20*/  @!P6 LDC.64 R24, c[0x0][0x270] ;  /* 0x00009c00ff18eb82 */ /* 0x000e620000000a00 */
[----:B0-----:R-:W-:-:S07]  /*0f30*/  @!P4 IMAD R14, R47, R44, RZ ;  /* 0x0000002c2f0ec224 */ /* 0x001fce00078e02ff */
[----:B------:R-:W0:Y:S01]  /*0f40*/  @!P5 LDC.64 R20, c[0x0][0x220] ;  /* 0x00008800ff14db82 */ /* 0x000e220000000a00 */
[----:B------:R-:W-:Y:S01]  /*0f50*/  @!P4 IMAD R55, R49, R45, R14 ;  /* 0x0000002d3137c224 */ /* 0x000fe200078e020e */
[----:B------:R-:W-:Y:S02]  /*0f60*/  MOV R14, RZ ;  /* 0x000000ff000e7202 */ /* 0x000fe40000000f00 */
[----:B------:R-:W-:-:S04]  /*0f70*/  @!P4 MOV R46, R66 ;  /* 0x00000042002ec202 */ /* 0x000fc80000000f00 */
[----:B-1----:R-:W1:Y:S01]  /*0f80*/  @!P6 LDC.64 R18, c[0x0][0x220] ;  /* 0x00008800ff12eb82 */ /* 0x002e620000000a00 */
[-C--:B------:R-:W-:Y:S01]  /*0f90*/  @!P4 MOV R47, R69.reuse ;  /* 0x00000045002fc202 */ /* 0x080fe20000000f00 */
[----:B------:R0:W4:Y:S01]  /*0fa0*/  @!P3 LDG.E.64 R14, desc[UR10][R42.64] ;  /* 0x0000000a2a0eb981 */ /* 0x000122000c1e1b00 */
[----:B------:R-:W-:Y:S02]  /*0fb0*/  @!P5 IMAD R48, R11, R40, RZ ;  /* 0x000000280b30d224 */ /* 0x000fe400078e02ff */
[----:B------:R-:W-:Y:S01]  /*0fc0*/  @!P4 IMAD.WIDE.U32 R44, R49, R44, R46 ;  /* 0x0000002c312cc225 */ /* 0x000fe200078e002e */
[----:B0-----:R-:W-:Y:S02]  /*0fd0*/  @!P5 MOV R42, R66 ;  /* 0x00000042002ad202 */ /* 0x001fe40000000f00 */
[----:B------:R-:W-:Y:S01]  /*0fe0*/  @!P5 MOV R43, R69 ;  /* 0x00000045002bd202 */ /* 0x000fe20000000f00 */
[----:B------:R-:W-:Y:S01]  /*0ff0*/  @!P5 IMAD R47, R51, R41, R48 ;  /* 0x00000029332fd224 */ /* 0x000fe200078e0230 */
[----:B------:R-:W-:Y:S01]  /*1000*/  @!P4 IADD3 R45, R45, R55, RZ ;  /* 0x000000372d2dc210 */ /* 0x000fe20007ffe0ff */
[----:B------:R-:W-:Y:S01]  /*1010*/  @!P6 IMAD R46, R13, R24, RZ ;  /* 0x000000180d2ee224 */ /* 0x000fe200078e02ff */
[----:B------:R-:W-:Y:S01]  /*1020*/  @!P4 LEA R22, P3, R44, R22, 0x2 ;  /* 0x000000162c16c211 */ /* 0x000fe200078610ff */
[----:B------:R-:W-:Y:S01]  /*1030*/  @!P5 IMAD.WIDE.U32 R40, R51, R40, R42 ;  /* 0x000000283328d225 */ /* 0x000fe200078e002a */
[----:B------:R-:W-:-:S02]  /*1040*/  @!P6 MOV R42, R66 ;  /* 0x00000042002ae202 */ /* 0x000fc40000000f00 */
[----:B------:R-:W-:Y:S02]  /*1050*/  @!P6 MOV R43, R69 ;  /* 0x00000045002be202 */ /* 0x000fe40000000f00 */
[----:B------:R-:W-:Y:S01]  /*1060*/  @!P4 LEA.HI.X R23, R44, R23, R45, 0x2, P3 ;  /* 0x000000172c17c211 */ /* 0x000fe200018f142d */
[C---:B------:R-:W-:Y:S01]  /*1070*/  @!P6 IMAD R45, R6.reuse, R25, R46 ;  /* 0x00000019062de224 */ /* 0x040fe200078e022e */
[----:B------:R-:W-:Y:S01]  /*1080*/  @!P5 IADD3 R41, R41, R47, RZ ;  /* 0x0000002f2929d210 */ /* 0x000fe20007ffe0ff */
[----:B------:R-:W-:Y:S01]  /*1090*/  @!P6 IMAD.WIDE.U32 R24, R6, R24, R42 ;  /* 0x000000180618e225 */ /* 0x000fe200078e002a */
[----:B------:R-:W-:-:S04]  /*10a0*/  @!P5 LEA R20, P3, R40, R20, 0x2 ;  /* 0x000000142814d211 */ /* 0x000fc800078610ff */
[----:B------:R-:W-:Y:S02]  /*10b0*/  @!P5 LEA.HI.X R21, R40, R21, R41, 0x2, P3 ;  /* 0x000000152815d211 */ /* 0x000fe400018f1429 */
        /* <DEDUP_REMOVED lines=9> */
[----:B------:R-:W-:Y:S02]  /*1150*/  @!P3 MOV R25, R69 ;  /* 0x000000450019b202 */ /* 0x000fe40000000f00 */
[----:B------:R-:W-:-:S06]  /*1160*/  CS2R R40, SRZ ;  /* 0x0000000000287805 */ /* 0x000fcc000001ff00 */
[----:B------:R2:W5:Y:S01]  /*1170*/  @!P6 LDG.E.64 R40, desc[UR10][R42.64] ;  /* 0x0000000a2a28e981 */ /* 0x000562000c1e1b00 */
[----:B0-----:R-:W-:-:S04]  /*1180*/  @!P3 IMAD R24, R59, R18, RZ ;  /* 0x000000123b18b224 */ /* 0x001fc800078e02ff */
[----:B------:R-:W-:Y:S01]  /*1190*/  @!P3 IMAD R19, R8, R19, R24 ;  /* 0x000000130813b224 */ /* 0x000fe200078e0218 */
[----:B------:R-:W-:-:S05]  /*11a0*/  @!P3 MOV R24, R66 ;  /* 0x000000420018b202 */ /* 0x000fca0000000f00 */
[----:B------:R-:W-:-:S05]  /*11b0*/  @!P3 IMAD.WIDE.U32 R24, R8, R18, R24 ;  /* 0x000000120818b225 */ /* 0x000fca00078e0018 */
        /* <DEDUP_REMOVED lines=10> */
[----:B--2---:R-:W-:-:S06]  /*1260*/  CS2R R42, SRZ ;  /* 0x00000000002a7805 */ /* 0x004fcc000001ff00 */
[----:B------:R2:W3:Y:S01]  /*1270*/  @!P3 LDG.E.64 R42, desc[UR10][R48.64] ;  /* 0x0000000a302ab981 */ /* 0x0004e2000c1e1b00 */
[----:B0-----:R-:W-:-:S04]  /*1280*/  @!P6 IMAD R44, R61, R18, RZ ;  /* 0x000000123d2ce224 */ /* 0x001fc800078e02ff */
[----:B------:R-:W-:Y:S01]  /*1290*/  @!P6 IMAD R19, R10, R19, R44 ;  /* 0x000000130a13e224 */ /* 0x000fe200078e022c */
[----:B------:R-:W-:-:S05]  /*12a0*/  @!P6 MOV R44, R66 ;  /* 0x00000042002ce202 */ /* 0x000fca0000000f00 */
[----:B------:R-:W-:-:S05]  /*12b0*/  @!P6 IMAD.WIDE.U32 R44, R10, R18, R44 ;  /* 0x000000120a2ce225 */ /* 0x000fca00078e002c */
[----:B------:R-:W-:Y:S02]  /*12c0*/  @!P6 IADD3 R18, R45, R19, RZ ;  /* 0x000000132d12e210 */ /* 0x000fe40007ffe0ff */
[----:B-1----:R-:W-:-:S04]  /*12d0*/  @!P6 LEA R24, P3, R44, R24, 0x2 ;  /* 0x000000182c18e211 */ /* 0x002fc800078610ff */
[----:B------:R-:W-:Y:S02]  /*12e0*/  @!P6 LEA.HI.X R25, R44, R25, R18, 0x2, P3 ;  /* 0x000000192c19e211 */ /* 0x000fe400018f1412 */
[----:B------:R-:W-:Y:S02]  /*12f0*/  CS2R R44, SRZ ;  /* 0x00000000002c7805 */ /* 0x000fe4000001ff00 */
[----:B------:R-:W-:Y:S02]  /*1300*/  CS2R R46, SRZ ;  /* 0x00000000002e7805 */ /* 0x000fe4000001ff00 */
[----:B------:R-:W-:Y:S02]  /*1310*/  IADD3 R55, R12, 0x1e0, RZ ;  /* 0x000001e00c377810 */ /* 0x000fe40007ffe0ff */
[----:B--2---:R-:W-:Y:S01]  /*1320*/  CS2R R48, SRZ ;  /* 0x0000000000307805 */ /* 0x004fe2000001ff00 */
[----:B------:R-:W2:Y:S01]  /*1330*/  @P0 LDG.E.64 R44, desc[UR10][R52.64] ;  /* 0x0000000a342c0981 */ /* 0x000ea2000c1e1b00 */
[----:B------:R-:W-:-:S02]  /*1340*/  ISETP.GE.U32.AND P3, PT, R55, UR16, PT ;  /* 0x0000001037007c0c */ /* 0x000fc4000bf66070 */
[----:B------:R-:W-:Y:S01]  /*1350*/  SHF.R.S32.HI R63, RZ, 0x1f, R55 ;  /* 0x0000001fff3f7819 */ /* 0x000fe20000011437 */
[----:B------:R0:W4:Y:S03]  /*1360*/  @P1 LDG.E.64 R46, desc[UR10][R16.64] ;  /* 0x0000000a102e1981 */ /* 0x000126000c1e1b00 */
[----:B------:R-:W-:Y:S01]  /*1370*/  ISETP.GE.AND.EX P3, PT, R63, UR17, PT, P3 ;  /* 0x000000113f007c0c */ /* 0x000fe2000bf66330 */
[----:B------:R-:W5:Y:S03]  /*1380*/  @P2 LDG.E.64 R48, desc[UR10][R26.64] ;  /* 0x0000000a1a302981 */ /* 0x000f66000c1e1b00 */
[----:B------:R-:W-:Y:S02]  /*1390*/  ISETP.GT.U32.OR P3, PT, R0, 0xdf, P3 ;  /* 0x000000df0000780c */ /* 0x000fe40001f64470 */
[----:B------:R-:W-:-:S06]  /*13a0*/  CS2R R50, SRZ ;  /* 0x0000000000327805 */ /* 0x000fcc000001ff00 */
[----:B------:R1:W3:Y:S05]  /*13b0*/  @!P6 LDG.E.64 R50, desc[UR10][R24.64] ;  /* 0x0000000a1832e981 */ /* 0x0002ea000c1e1b00 */
[----:B------:R-:W1:Y:S08]  /*13c0*/  @!P3 LDC.64 R18, c[0x0][0x270] ;  /* 0x00009c00ff12bb82 */ /* 0x000e700000000a00 */
[----:B0-----:R-:W0:Y:S01]  /*13d0*/  @!P3 LDC.64 R16, c[0x0][0x220] ;  /* 0x00008800ff10bb82 */ /* 0x001e220000000a00 */
[----:B-1----:R-:W-:-:S02]  /*13e0*/  @!P3 MOV R24, R66 ;  /* 0x000000420018b202 */ /* 0x002fc40000000f00 */
[----:B------:R-:W-:Y:S01]  /*13f0*/  @!P3 MOV R25, R69 ;  /* 0x000000450019b202 */ /* 0x000fe20000000f00 */
[----:B------:R-:W-:-:S04]  /*1400*/  @!P3 IMAD R52, R63, R18, RZ ;  /* 0x000000123f34b224 */ /* 0x000fc800078e02ff */
[C---:B------:R-:W-:Y:S01]  /*1410*/  @!P3 IMAD R57, R55.reuse, R19, R52 ;  /* 0x000000133739b224 */ /* 0x040fe200078e0234 */
[----:B------:R-:W-:Y:S01]  /*1420*/  CS2R R52, SRZ ;  /* 0x0000000000347805 */ /* 0x000fe2000001ff00 */
[----:B------:R-:W-:Y:S01]  /*1430*/  @!P3 IMAD.WIDE.U32 R18, R55, R18, R24 ;  /* 0x000000123712b225 */ /* 0x000fe200078e0018 */
[----:B------:R-:W-:-:S04]  /*1440*/  CS2R R54, SRZ ;  /* 0x0000000000367805 */ /* 0x000fc8000001ff00 */
[----:B------:R4:W3:Y:S01]  /*1450*/  @!P4 LDG.E.64 R52, desc[UR10][R22.64] ;  /* 0x0000000a1634c981 */ /* 0x0008e2000c1e1b00 */
[----:B------:R-:W-:Y:S02]  /*1460*/  @!P3 IADD3 R19, R19, R57, RZ ;  /* 0x000000391313b210 */ /* 0x000fe40007ffe0ff */
[C---:B0-----:R-:W-:Y:S02]  /*1470*/  @!P3 LEA R16, P4, R18.reuse, R16, 0x2 ;  /* 0x000000101210b211 */ /* 0x041fe400078810ff */
[----:B------:R-:W-:Y:S01]  /*1480*/  CS2R R56, SRZ ;  /* 0x0000000000387805 */ /* 0x000fe2000001ff00 */
[----:B------:R-:W3:Y:S01]  /*1490*/  @!P5 LDG.E.64 R54, desc[UR10][R20.64] ;  /* 0x0000000a1436d981 */ /* 0x000ee2000c1e1b00 */
[----:B------:R-:W-:-:S05]  /*14a0*/  @!P3 LEA.HI.X R17, R18, R17, R19, 0x2, P4 ;  /* 0x000000111211b211 */ /* 0x000fca00020f1413 */
[----:B------:R5:W3:Y:S01]  /*14b0*/  @!P3 LDG.E.64 R56, desc[UR10][R16.64] ;  /* 0x0000000a1038b981 */ /* 0x000ae2000c1e1b00 */
[C---:B------:R-:W-:Y:S01]  /*14c0*/  ISETP.GT.AND P3, PT, R2.reuse, 0x1e, PT ;  /* 0x0000001e0200780c */ /* 0x040fe20003f64270 */
[----:B------:R-:W0:Y:S01]  /*14d0*/  S2UR UR8, SR_CgaCtaId ;  /* 0x00000000000879c3 */ /* 0x000e220000008800 */
[----:B------:R-:W-:Y:S01]  /*14e0*/  UMOV UR7, 0x400 ;  /* 0x0000040000077882 */ /* 0x000fe20000000000 */
[----:B------:R-:W-:Y:S02]  /*14f0*/  ISETP.NE.AND P5, PT, R2, RZ, PT ;  /* 0x000000ff0200720c */ /* 0x000fe40003fa5270 */
[----:B------:R-:W-:Y:S01]  /*1500*/  ISETP.NE.AND P4, PT, R0, RZ, PT ;  /* 0x000000ff0000720c */ /* 0x000fe20003f85270 */
[----:B--2---:R-:W-:Y:S01]  /*1510*/  FADD.FTZ R18, R44, R45 ;  /* 0x0000002d2c127221 */ /* 0x004fe20000010000 */
[----:B------:R-:W-:Y:S01]  /*1520*/  FMUL.FTZ R19, R45, R45 ;  /* 0x0000002d2d137220 */ /* 0x000fe20000410000 */
[----:B----4-:R-:W-:Y:S02]  /*1530*/  FADD.FTZ R23, R46, R47 ;  /* 0x0000002f2e177221 */ /* 0x010fe40000010000 */
[----:B------:R-:W-:Y:S01]  /*1540*/  FADD.FTZ R18, RZ, R18 ;  /* 0x00000012ff127221 */ /* 0x000fe20000010000 */
[----:B------:R-:W-:Y:S01]  /*1550*/  FMUL.FTZ R25, R47, R47 ;  /* 0x0000002f2f197220 */ /* 0x000fe20000410000 */
[----:B------:R-:W-:Y:S01]  /*1560*/  FFMA.FTZ R19, R44, R44, R19 ;  /* 0x0000002c2c137223 */ /* 0x000fe20000010013 */
[----:B-----5:R-:W-:Y:S01]  /*1570*/  FADD.FTZ R17, R48, R49 ;  /* 0x0000003130117221 */ /* 0x020fe20000010000 */
[----:B------:R-:W-:Y:S01]  /*1580*/  FADD.FTZ R18, R18, R23 ;  /* 0x0000001712127221 */ /* 0x000fe20000010000 */
[----:B------:R-:W-:Y:S01]  /*1590*/  FMUL.FTZ R21, R49, R49 ;  /* 0x0000003131157220 */ /* 0x000fe20000410000 */
[----:B------:R-:W-:Y:S01]  /*15a0*/  FFMA.FTZ R22, R46, R46, R25 ;  /* 0x0000002e2e167223 */ /* 0x000fe20000010019 */
[----:B------:R-:W-:Y:S01]  /*15b0*/  FADD.FTZ R19, RZ, R19 ;  /* 0x00000013ff137221 */ /* 0x000fe20000010000 */
[----:B------:R-:W-:Y:S01]  /*15c0*/  FADD.FTZ R17, R18, R17 ;  /* 0x0000001112117221 */ /* 0x000fe20000010000 */
[----:B------:R-:W-:Y:S01]  /*15d0*/  FFMA.FTZ R16, R48, R48, R21 ;  /* 0x0000003030107223 */ /* 0x000fe20000010015 */
[----:B------:R-:W-:Y:S01]  /*15e0*/  FADD.FTZ R18, R40, R41 ;  /* 0x0000002928127221 */ /* 0x000fe20000010000 */
[----:B------:R-:W-:Y:S01]  /*15f0*/  FADD.FTZ R19, R19, R22 ;  /* 0x0000001613137221 */ /* 0x000fe20000010000 */
[----:B------:R-:W-:-:S02]  /*1600*/  FMUL.FTZ R21, R41, R41 ;  /* 0x0000002929157220 */ /* 0x000fc40000410000 */
[----:B------:R-:W-:Y:S01]  /*1610*/  FADD.FTZ R17, R17, R18 ;  /* 0x0000001211117221 */ /* 0x000fe20000010000 */
[----:B------:R-:W-:Y:S01]  /*1620*/  FADD.FTZ R16, R19, R16 ;  /* 0x0000001013107221 */ /* 0x000fe20000010000 */
[----:B------:R-:W-:Y:S01]  /*1630*/  FFMA.FTZ R21, R40, R40, R21 ;  /* 0x0000002828157223 */ /* 0x000fe20000010015 */
[----:B---3--:R-:W-:Y:S01]  /*1640*/  FADD.FTZ R18, R42, R43 ;  /* 0x0000002b2a127221 */ /* 0x008fe20000010000 */
[----:B------:R-:W-:Y:S02]  /*1650*/  FMUL.FTZ R19, R43, R43 ;  /* 0x0000002b2b137220 */ /* 0x000fe40000410000 */
[----:B------:R-:W-:Y:S01]  /*1660*/  FADD.FTZ R16, R16, R21 ;  /* 0x0000001510107221 */ /* 0x000fe20000010000 */
[----:B------:R-:W-:Y:S01]  /*1670*/  FADD.FTZ R17, R17, R18 ;  /* 0x0000001211117221 */ /* 0x000fe20000010000 */
[----:B------:R-:W-:Y:S01]  /*1680*/  FFMA.FTZ R19, R42, R42, R19 ;  /* 0x0000002a2a137223 */ /* 0x000fe20000010013 */
[----:B------:R-:W-:Y:S01]  /*1690*/  FMUL.FTZ R21, R51, R51 ;  /* 0x0000003333157220 */ /* 0x000fe20000410000 */
[----:B------:R-:W-:-:S02]  /*16a0*/  FADD.FTZ R18, R50, R51 ;  /* 0x0000003332127221 */ /* 0x000fc40000010000 */
[----:B------:R-:W-:Y:S01]  /*16b0*/  FADD.FTZ R16, R16, R19 ;  /* 0x0000001310107221 */ /* 0x000fe20000010000 */
[----:B------:R-:W-:Y:S01]  /*16c0*/  FFMA.FTZ R21, R50, R50, R21 ;  /* 0x0000003232157223 */ /* 0x000fe20000010015 */
[----:B------:R-:W-:Y:S01]  /*16d0*/  FADD.FTZ R17, R17, R18 ;  /* 0x0000001211117221 */ /* 0x000fe20000010000 */
[----:B------:R-:W-:Y:S01]  /*16e0*/  FMUL.FTZ R19, R35, R35 ;  /* 0x0000002323137220 */ /* 0x000fe20000410000 */
[----:B------:R-:W-:Y:S01]  /*16f0*/  FADD.FTZ R18, R34, R35 ;  /* 0x0000002322127221 */ /* 0x000fe20000010000 */
[----:B------:R-:W-:Y:S01]  /*1700*/  FADD.FTZ R16, R16, R21 ;  /* 0x0000001510107221 */ /* 0x000fe20000010000 */
[----:B------:R-:W-:Y:S01]  /*1710*/  FMUL.FTZ R21, R33, R33 ;  /* 0x0000002121157220 */ /* 0x000fe20000410000 */
[----:B------:R-:W-:Y:S01]  /*1720*/  FFMA.FTZ R19, R34, R34, R19 ;  /* 0x0000002222137223 */ /* 0x000fe20000010013 */
[----:B------:R-:W-:Y:S01]  /*1730*/  FADD.FTZ R17, R17, R18 ;  /* 0x0000001211117221 */ /* 0x000fe20000010000 */
[C---:B------:R-:W-:Y:S01]  /*1740*/  FADD.FTZ R18, R32.reuse, R33 ;  /* 0x0000002120127221 */ /* 0x040fe20000010000 */
[----:B------:R-:W-:Y:S01]  /*1750*/  FFMA.FTZ R21, R32, R32, R21 ;  /* 0x0000002020157223 */ /* 0x000fe20000010015 */
[----:B------:R-:W-:Y:S01]  /*1760*/  FADD.FTZ R16, R16, R19 ;  /* 0x0000001310107221 */ /* 0x000fe20000010000 */
        /* <DEDUP_REMOVED lines=41> */
[----:B------:R-:W-:-:S03]  /*1a00*/  FADD.FTZ R27, R16, R21 ;  /* 0x00000015101b7221 */ /* 0x000fc60000010000 */
[----:B------:R-:W1:Y:S04]  /*1a10*/  SHFL.DOWN PT, R17, R26, 0x1, 0x1f ;  /* 0x08201f001a117f89 */ /* 0x000e6800000e0000 */
[----:B------:R-:W2:Y:S01]  /*1a20*/  SHFL.DOWN PT, R16, R27, 0x1, 0x1f ;  /* 0x08201f001b107f89 */ /* 0x000ea200000e0000 */
[----:B-1----:R-:W-:Y:S01]  /*1a30*/  @!P3 FADD.FTZ R26, R26, R17 ;  /* 0x000000111a1ab221 */ /* 0x002fe20000010000 */
[----:B--2---:R-:W-:-:S04]  /*1a40*/  @!P3 FADD.FTZ R27, R27, R16 ;  /* 0x000000101b1bb221 */ /* 0x004fc80000010000 */
[----:B------:R-:W1:Y:S04]  /*1a50*/  SHFL.DOWN PT, R17, R26, 0x2, 0x1f ;  /* 0x08401f001a117f89 */ /* 0x000e6800000e0000 */
[----:B------:R-:W2:Y:S01]  /*1a60*/  SHFL.DOWN PT, R16, R27, 0x2, 0x1f ;  /* 0x08401f001b107f89 */ /* 0x000ea200000e0000 */
[----:B------:R-:W-:-:S13]  /*1a70*/  ISETP.GT.AND P3, PT, R2, 0x1d, PT ;  /* 0x0000001d0200780c */ /* 0x000fda0003f64270 */
        /* <DEDUP_REMOVED lines=9> */
[----:B------:R-:W-:Y:S02]  /*1b10*/  ISETP.GT.AND P3, PT, R2, 0x17, PT ;  /* 0x000000170200780c */ /* 0x000fe40003f64270 */
[----:B------:R-:W-:-:S11]  /*1b20*/  SHF.R.S32.HI R19, RZ, 0x1f, R0 ;  /* 0x0000001fff137819 */ /* 0x000fd60000011400 */
[----:B-1----:R-:W-:Y:S01]  /*1b30*/  @!P3 FADD.FTZ R26, R26, R17 ;  /* 0x000000111a1ab221 */ /* 0x002fe20000010000 */
[----:B--2---:R-:W-:-:S04]  /*1b40*/  @!P3 FADD.FTZ R27, R27, R16 ;  /* 0x000000101b1bb221 */ /* 0x004fc80000010000 */
[----:B------:R-:W1:Y:S04]  /*1b50*/  SHFL.DOWN PT, R17, R26, 0x10, 0x1f ;  /* 0x0a001f001a117f89 */ /* 0x000e6800000e0000 */
[----:B------:R-:W2:Y:S01]  /*1b60*/  SHFL.DOWN PT, R16, R27, 0x10, 0x1f ;  /* 0x0a001f001b107f89 */ /* 0x000ea200000e0000 */
[----:B------:R-:W-:Y:S02]  /*1b70*/  ISETP.GT.AND P3, PT, R2, 0xf, PT ;  /* 0x0000000f0200780c */ /* 0x000fe40003f64270 */
[----:B------:R-:W-:Y:S01]  /*1b80*/  LEA.HI R19, R19, R0, RZ, 0x5 ;  /* 0x0000000013137211 */ /* 0x000fe200078f28ff */
[----:B0-----:R-:W-:-:S03]  /*1b90*/  ULEA UR7, UR8, UR7, 0x18 ;  /* 0x0000000708077291 */ /* 0x001fc6000f8ec03f */
[----:B------:R-:W-:-:S04]  /*1ba0*/  SHF.R.S32.HI R19, RZ, 0x5, R19 ;  /* 0x00000005ff137819 */ /* 0x000fc80000011413 */
[----:B------:R-:W-:Y:S01]  /*1bb0*/  LEA R19, R19, UR7, 0x3 ;  /* 0x0000000713137c11 */ /* 0x000fe2000f8e18ff */
[----:B------:R-:W-:Y:S02]  /*1bc0*/  BSSY B0, `(.L_x_2938) ;  /* 0x0000018000007945 */ /* 0x000fe40003800000 */
[----:B-1----:R-:W-:Y:S01]  /*1bd0*/  @!P3 FADD.FTZ R26, R26, R17 ;  /* 0x000000111a1ab221 */ /* 0x002fe20000010000 */
[----:B--2---:R-:W-:-:S05]  /*1be0*/  @!P3 FADD.FTZ R27, R27, R16 ;  /* 0x000000101b1bb221 */ /* 0x004fca0000010000 */
[----:B------:R0:W-:Y:S01]  /*1bf0*/  @!P5 STS.64 [R19+0x8], R26 ;  /* 0x0000081a1300d388 */ /* 0x0001e20000000a00 */
[----:B------:R-:W-:Y:S06]  /*1c00*/  BAR.SYNC.DEFER_BLOCKING 0x0 ;  /* 0x0000000000007b1d */ /* 0x000fec0000010000 */
[----:B------:R-:W-:Y:S05]  /*1c10*/  @P4 BRA `(.L_x_2939) ;  /* 0x0000000000484947 */ /* 0x000fea0003800000 */
[----:B------:R-:W1:Y:S01]  /*1c20*/  S2UR UR8, SR_CgaCtaId ;  /* 0x00000000000879c3 */ /* 0x000e620000008800 */
[----:B------:R-:W-:Y:S02]  /*1c30*/  UMOV UR7, 0x400 ;  /* 0x0000040000077882 */ /* 0x000fe40000000000 */
[----:B-1----:R-:W-:-:S09]  /*1c40*/  ULEA UR7, UR8, UR7, 0x18 ;  /* 0x0000000708077291 */ /* 0x002fd2000f8ec03f */
[----:B0-----:R-:W0:Y:S04]  /*1c50*/  LDS.128 R16, [UR7+0x10] ;  /* 0x00001007ff107984 */ /* 0x001e280008000c00 */
[----:B------:R-:W1:Y:S01]  /*1c60*/  LDS.128 R20, [UR7+0x20] ;  /* 0x00002007ff147984 */ /* 0x000e620008000c00 */
[----:B0-----:R-:W-:Y:S01]  /*1c70*/  FADD.FTZ R16, R26, R16 ;  /* 0x000000101a107221 */ /* 0x001fe20000010000 */
[----:B------:R-:W-:Y:S02]  /*1c80*/  FADD.FTZ R60, R27, R17 ;  /* 0x000000111b3c7221 */ /* 0x000fe40000010000 */
[----:B------:R-:W0:Y:S01]  /*1c90*/  LDS.128 R24, [UR7+0x30] ;  /* 0x00003007ff187984 */ /* 0x000e220008000c00 */
[----:B------:R-:W-:Y:S01]  /*1ca0*/  FADD.FTZ R17, R16, R18 ;  /* 0x0000001210117221 */ /* 0x000fe20000010000 */
[----:B------:R-:W-:-:S03]  /*1cb0*/  FADD.FTZ R60, R60, R19 ;  /* 0x000000133c3c7221 */ /* 0x000fc60000010000 */
[----:B-1----:R-:W-:Y:S01]  /*1cc0*/  FADD.FTZ R17, R17, R20 ;  /* 0x0000001411117221 */ /* 0x002fe20000010000 */
[----:B------:R-:W-:-:S03]  /*1cd0*/  FADD.FTZ R60, R60, R21 ;  /* 0x000000153c3c7221 */ /* 0x000fc60000010000 */
[----:B------:R-:W-:Y:S01]  /*1ce0*/  FADD.FTZ R17, R17, R22 ;  /* 0x0000001611117221 */ /* 0x000fe20000010000 */
[----:B------:R-:W-:-:S03]  /*1cf0*/  FADD.FTZ R60, R60, R23 ;  /* 0x000000173c3c7221 */ /* 0x000fc60000010000 */
[----:B0-----:R-:W-:Y:S01]  /*1d00*/  FADD.FTZ R17, R17, R24 ;  /* 0x0000001811117221 */ /* 0x001fe20000010000 */
[----:B------:R-:W-:-:S03]  /*1d10*/  FADD.FTZ R60, R60, R25 ;  /* 0x000000193c3c7221 */ /* 0x000fc60000010000 */
[----:B------:R-:W-:Y:S01]  /*1d20*/  FADD.FTZ R26, R17, R26 ;  /* 0x0000001a111a7221 */ /* 0x000fe20000010000 */
[----:B------:R-:W-:-:S07]  /*1d30*/  FADD.FTZ R27, R60, R27 ;  /* 0x0000001b3c1b7221 */ /* 0x000fce0000010000 */
.L_x_2939:
[----:B------:R-:W-:Y:S05]  /*1d40*/  BSYNC B0 ;  /* 0x0000000000007941 */ /* 0x000fea0003800000 */
.L_x_2938:
[----:B------:R-:W1:Y:S02]  /*1d50*/  LDC R22, c[0x0][0xc] ;  /* 0x00000300ff167b82 */ /* 0x000e640000000800 */
[----:B-1----:R-:W-:-:S13]  /*1d60*/  ISETP.GE.U32.AND P3, PT, R22, 0x2, PT ;  /* 0x000000021600780c */ /* 0x002fda0003f66070 */
[----:B------:R-:W-:Y:S05]  /*1d70*/  @!P3 BRA `(.L_x_2940) ;  /* 0x000000080090b947 */ /* 0x000fea0003800000 */
[----:B------:R-:W-:Y:S05]  /*1d80*/  @P4 BRA `(.L_x_2941) ;  /* 0x00000000007c4947 */ /* 0x000fea0003800000 */
[----:B------:R-:W1:Y:S01]  /*1d90*/  S2R R24, SR_CTAID.Y ;  /* 0x0000000000187919 */ /* 0x000e620000002600 */
[----:B------:R-:W2:Y:S01]  /*1da0*/  LDC R25, c[0x0][0x10] ;  /* 0x00000400ff197b82 */ /* 0x000ea20000000800 */
[----:B------:R-:W-:Y:S02]  /*1db0*/  ULOP3.LUT UR7, UR4, 0x1, URZ, 0xc0, !UPT ;  /* 0x0000000104077892 */ /* 0x000fe4000f8ec03f */
[----:B------:R-:W-:-:S05]  /*1dc0*/  ULOP3.LUT UP0, URZ, UR4, 0x2, URZ, 0xc0, !UPT ;  /* 0x00000002043f7892 */ /* 0x000fca000f80c03f */
[----:B------:R-:W3:Y:S08]  /*1dd0*/  LDC.64 R16, c[0x0][0x240] ;  /* 0x00009000ff107b82 */ /* 0x000ef00000000a00 */
[----:B0-----:R-:W0:Y:S01]  /*1de0*/  LDC.64 R18, c[0x0][0x248] ;  /* 0x00009200ff127b82 */ /* 0x001e220000000a00 */
[----:B------:R-:W-:Y:S01]  /*1df0*/  PLOP3.LUT P3, PT, PT, PT, UP0, 0x80, 0x0 ;  /* 0x000000000000781c */ /* 0x000fe20003f6f008 */
[----:B--2---:R-:W-:Y:S01]  /*1e00*/  IMAD R21, R25, UR7, RZ ;  /* 0x0000000719157c24 */ /* 0x004fe2000f8e02ff */
[----:B------:R-:W-:-:S02]  /*1e10*/  UMOV UR7, 0xffffffff ;  /* 0xffffffff00077882 */ /* 0x000fc40000000000 */
[----:B------:R-:W-:Y:S01]  /*1e20*/  USEL UR7, UR7, 0x1, UP0 ;  /* 0x0000000107077887 */ /* 0x000fe20008000000 */
[C---:B------:R-:W-:Y:S01]  /*1e30*/  IMAD R20, R21.reuse, R22, RZ ;  /* 0x0000001615147224 */ /* 0x040fe200078e02ff */
[----:B-1----:R-:W-:Y:S01]  /*1e40*/  IADD3 R21, R21, R24, RZ ;  /* 0x0000001815157210 */ /* 0x002fe20007ffe0ff */
[----:B------:R-:W-:-:S03]  /*1e50*/  IMAD R25, R25, UR9, R24 ;  /* 0x0000000919197c24 */ /* 0x000fc6000f8e0218 */
[----:B------:R-:W-:Y:S01]  /*1e60*/  SHF.L.U32 R23, R20, 0x1, RZ ;  /* 0x0000000114177819 */ /* 0x000fe200000006ff */
[----:B---3--:R-:W-:Y:S01]  /*1e70*/  IMAD.WIDE.U32 R16, R21, 0x4, R16 ;  /* 0x0000000415107825 */ /* 0x008fe200078e0010 */
[----:B------:R-:W-:-:S03]  /*1e80*/  SEL R21, R22, RZ, !P3 ;  /* 0x000000ff16157207 */ /* 0x000fc60005800000 */
[----:B0-----:R-:W-:Y:S01]  /*1e90*/  IMAD.WIDE R18, R23, 0x4, R18 ;  /* 0x0000000417127825 */ /* 0x001fe200078e0212 */
[----:B------:R-:W-:Y:S02]  /*1ea0*/  ISETP.NE.AND P3, PT, R21, -0x1, PT ;  /* 0xffffffff1500780c */ /* 0x000fe40003f65270 */
        /* <DEDUP_REMOVED lines=8> */
.L_x_2942:
[----:B-1----:R-:W2:Y:S04]  /*1f30*/  LDG.E.STRONG.GPU R18, desc[UR10][R16.64] ;  /* 0x0000000a10127981 */ /* 0x002ea8000c1ef900 */
[----:B--2---:R-:W-:Y:S01]  /*1f40*/  CCTL.IVALL ;  /* 0x00000000ff00798f */ /* 0x004fe20002000000 */
[----:B------:R-:W-:Y:S05]  /*1f50*/  YIELD ;  /* 0x0000000000007946 */ /* 0x000fea0003800000 */
[----:B------:R-:W-:-:S13]  /*1f60*/  ISETP.NE.AND P3, PT, R18, R21, PT ;  /* 0x000000151200720c */ /* 0x000fda0003f65270 */
[----:B------:R-:W-:Y:S05]  /*1f70*/  @P3 BRA `(.L_x_2942) ;  /* 0xfffffffc00ec3947 */ /* 0x000fea000383ffff */
.L_x_2941:
        /* <DEDUP_REMOVED lines=11> */
.L_x_2944:
[C---:B------:R-:W-:Y:S02]  /*2030*/  ISETP.EQ.OR P6, PT, R23.reuse, UR9, P4 ;  /* 0x0000000917007c0c */ /* 0x040fe4000a7c2670 */
[----:B------:R-:W-:Y:S02]  /*2040*/  IADD3 R20, R23, 0x1, RZ ;  /* 0x0000000117147810 */ /* 0x000fe40007ffe0ff */
[----:B0-----:R-:W-:Y:S02]  /*2050*/  MOV R19, UR4 ;  /* 0x0000000400137c02 */ /* 0x001fe40008000f00 */
[----:B------:R-:W-:-:S07]  /*2060*/  ISETP.EQ.OR P3, PT, R20, UR9, P4 ;  /* 0x0000000914007c0c */ /* 0x000fce000a762670 */
[----:B------:R-:W0:Y:S01]  /*2070*/  @!P6 LDC R18, c[0x0][0x10] ;  /* 0x00000400ff12eb82 */ /* 0x000e220000000800 */
[----:B------:R-:W1:Y:S01]  /*2080*/  @!P6 S2R R21, SR_CTAID.Y ;  /* 0x000000000015e919 */ /* 0x000e620000002600 */
[----:B------:R-:W-:-:S04]  /*2090*/  @!P6 LOP3.LUT R19, R19, 0x1, RZ, 0xc0, !PT ;  /* 0x000000011313e812 */ /* 0x000fc800078ec0ff */
[----:B------:R-:W2:Y:S02]  /*20a0*/  @!P3 S2R R60, SR_CTAID.Y ;  /* 0x00000000003cb919 */ /* 0x000ea40000002600 */
[----:B------:R-:W3:Y:S08]  /*20b0*/  @!P6 LDC.64 R16, c[0x0][0x248] ;  /* 0x00009200ff10eb82 */ /* 0x000ef00000000a00 */
[----:B------:R-:W2:Y:S01]  /*20c0*/  @!P3 LDC R25, c[0x0][0x10] ;  /* 0x00000400ff19bb82 */ /* 0x000ea20000000800 */
[----:B0-----:R-:W-:-:S04]  /*20d0*/  @!P6 IMAD R19, R19, R18, RZ ;  /* 0x000000121313e224 */ /* 0x001fc800078e02ff */
[----:B------:R-:W-:-:S05]  /*20e0*/  @!P6 IMAD R19, R19, R22, RZ ;  /* 0x000000161313e224 */ /* 0x000fca00078e02ff */
[----:B------:R-:W-:Y:S01]  /*20f0*/  @!P6 SHF.L.U32 R19, R19, 0x1, RZ ;  /* 0x000000011313e819 */ /* 0x000fe200000006ff */
[----:B-1----:R-:W-:-:S04]  /*2100*/  @!P6 IMAD R21, R18, R23, R21 ;  /* 0x000000171215e224 */ /* 0x002fc800078e0215 */
[----:B---3--:R-:W-:-:S04]  /*2110*/  @!P6 IMAD.WIDE R16, R19, 0x4, R16 ;  /* 0x000000041310e825 */ /* 0x008fc800078e0210 */
[----:B------:R-:W-:Y:S02]  /*2120*/  @!P6 IMAD.WIDE.U32 R18, R21, 0x8, R16 ;  /* 0x000000081512e825 */ /* 0x000fe400078e0010 */
[----:B------:R-:W0:Y:S04]  /*2130*/  @!P3 LDC.64 R16, c[0x0][0x248] ;  /* 0x00009200ff10bb82 */ /* 0x000e280000000a00 */
[----:B------:R-:W3:Y:S01]  /*2140*/  @!P6 LDG.E.64 R18, desc[UR10][R18.64] ;  /* 0x0000000a1212e981 */ /* 0x000ee2000c1e1b00 */
[----:B--2---:R-:W-:Y:S01]  /*2150*/  @!P3 IMAD R21, R20, R25, R60 ;  /* 0x000000191415b224 */ /* 0x004fe200078e023c */
[----:B------:R-:W-:-:S04]  /*2160*/  MOV R20, UR4 ;  /* 0x0000000400147c02 */ /* 0x000fc80008000f00 */
[----:B------:R-:W-:-:S05]  /*2170*/  @!P3 LOP3.LUT R20, R20, 0x1, RZ, 0xc0, !PT ;  /* 0x000000011414b812 */ /* 0x000fca00078ec0ff */
[----:B------:R-:W-:-:S04]  /*2180*/  @!P3 IMAD R25, R20, R25, RZ ;  /* 0x000000191419b224 */ /* 0x000fc800078e02ff */
[----:B------:R-:W-:-:S05]  /*2190*/  @!P3 IMAD R25, R25, R22, RZ ;  /* 0x000000161919b224 */ /* 0x000fca00078e02ff */
[----:B------:R-:W-:-:S05]  /*21a0*/  @!P3 SHF.L.U32 R25, R25, 0x1, RZ ;  /* 0x000000011919b819 */ /* 0x000fca00000006ff */
[----:B0-----:R-:W-:-:S04]  /*21b0*/  @!P3 IMAD.WIDE R16, R25, 0x4, R16 ;  /* 0x000000041910b825 */ /* 0x001fc800078e0210 */
[----:B------:R-:W-:-:S06]  /*21c0*/  @!P3 IMAD.WIDE.U32 R16, R21, 0x8, R16 ;  /* 0x000000081510b825 */ /* 0x000fcc00078e0010 */
[----:B------:R-:W2:Y:S01]  /*21d0*/  @!P3 LDG.E.64 R16, desc[UR10][R16.64] ;  /* 0x0000000a1010b981 */ /* 0x000ea2000c1e1b00 */
[----:B------:R-:W-:Y:S02]  /*21e0*/  IADD3 R21, R23, 0x2, RZ ;  /* 0x0000000217157810 */ /* 0x000fe40007ffe0ff */
[----:B------:R-:W-:Y:S02]  /*21f0*/  MOV R25, UR4 ;  /* 0x0000000400197c02 */ /* 0x000fe40008000f00 */
[----:B------:R-:W-:-:S13]  /*2200*/  ISETP.EQ.OR P5, PT, R21, UR9, P4 ;  /* 0x0000000915007c0c */ /* 0x000fda000a7a2670 */
[----:B------:R-:W0:Y:S01]  /*2210*/  @!P5 S2R R60, SR_CTAID.Y ;  /* 0x00000000003cd919 */ /* 0x000e220000002600 */
[----:B------:R-:W0:Y:S01]  /*2220*/  @!P5 LDC R20, c[0x0][0x10] ;  /* 0x00000400ff14db82 */ /* 0x000e220000000800 */
[----:B------:R-:W-:Y:S01]  /*2230*/  @!P5 LOP3.LUT R25, R25, 0x1, RZ, 0xc0, !PT ;  /* 0x000000011919d812 */ /* 0x000fe200078ec0ff */
[-C--:B0-----:R-:W-:Y:S02]  /*2240*/  @!P5 IMAD R60, R21, R20.reuse, R60 ;  /* 0x00000014153cd224 */ /* 0x081fe400078e023c */
[----:B---3--:R-:W-:Y:S02]  /*2250*/  @!P6 FADD.FTZ R26, R26, R18 ;  /* 0x000000121a1ae221 */ /* 0x008fe40000010000 */
[----:B------:R-:W-:Y:S01]  /*2260*/  @!P5 IMAD R18, R25, R20, RZ ;  /* 0x000000141912d224 */ /* 0x000fe200078e02ff */
[----:B------:R-:W-:Y:S01]  /*2270*/  IADD3 R25, R23, 0x3, RZ ;  /* 0x0000000317197810 */ /* 0x000fe20007ffe0ff */
[----:B------:R-:W0:Y:S01]  /*2280*/  @!P5 LDC.64 R20, c[0x0][0x248] ;  /* 0x00009200ff14db82 */ /* 0x000e220000000a00 */
[----:B------:R-:W-:Y:S01]  /*2290*/  @!P6 FADD.FTZ R27, R27, R19 ;  /* 0x000000131b1be221 */ /* 0x000fe20000010000 */
[----:B------:R-:W-:Y:S01]  /*22a0*/  @!P5 IMAD R18, R18, R22, RZ ;  /* 0x000000161212d224 */ /* 0x000fe200078e02ff */
[----:B------:R-:W-:-:S04]  /*22b0*/  ISETP.EQ.OR P6, PT, R25, UR9, P4 ;  /* 0x0000000919007c0c */ /* 0x000fc8000a7c2670 */
[----:B------:R-:W-:-:S05]  /*22c0*/  @!P5 SHF.L.U32 R19, R18, 0x1, RZ ;  /* 0x000000011213d819 */ /* 0x000fca00000006ff */
[----:B0-----:R-:W-:-:S04]  /*22d0*/  @!P5 IMAD.WIDE R18, R19, 0x4, R20 ;  /* 0x000000041312d825 */ /* 0x001fc800078e0214 */
[----:B------:R-:W0:Y:S01]  /*22e0*/  @!P6 S2R R20, SR_CTAID.Y ;  /* 0x000000000014e919 */ /* 0x000e220000002600 */
[----:B------:R-:W1:Y:S01]  /*22f0*/  @!P6 LDC R21, c[0x0][0x10] ;  /* 0x00000400ff15eb82 */ /* 0x000e620000000800 */
[----:B------:R-:W-:-:S04]  /*2300*/  @!P5 IMAD.WIDE.U32 R18, R60, 0x8, R18 ;  /* 0x000000083c12d825 */ /* 0x000fc800078e0012 */
[----:B--2---:R-:W-:Y:S01]  /*2310*/  @!P3 FADD.FTZ R26, R26, R16 ;  /* 0x000000101a1ab221 */ /* 0x004fe20000010000 */
[----:B------:R-:W-:Y:S01]  /*2320*/  MOV R16, UR4 ;  /* 0x0000000400107c02 */ /* 0x000fe20008000f00 */
[----:B------:R-:W2:Y:S03]  /*2330*/  @!P5 LDG.E.64 R18, desc[UR10][R18.64] ;  /* 0x0000000a1212d981 */ /* 0x000ea6000c1e1b00 */
[----:B------:R-:W-:-:S05]  /*2340*/  @!P6 LOP3.LUT R16, R16, 0x1, RZ, 0xc0, !PT ;  /* 0x000000011010e812 */ /* 0x000fca00078ec0ff */
[----:B-1----:R-:W-:-:S04]  /*2350*/  @!P6 IMAD R16, R16, R21, RZ ;  /* 0x000000151010e224 */ /* 0x002fc800078e02ff */
[----:B------:R-:W-:Y:S02]  /*2360*/  @!P6 IMAD R16, R16, R22, RZ ;  /* 0x000000161010e224 */ /* 0x000fe400078e02ff */
[----:B0-----:R-:W-:Y:S02]  /*2370*/  @!P6 IMAD R25, R25, R21, R20 ;  /* 0x000000151919e224 */ /* 0x001fe400078e0214 */
[----:B------:R-:W0:Y:S01]  /*2380*/  @!P6 LDC.64 R20, c[0x0][0x248] ;  /* 0x00009200ff14eb82 */ /* 0x000e220000000a00 */
[----:B------:R-:W-:-:S05]  /*2390*/  @!P6 SHF.L.U32 R16, R16, 0x1, RZ ;  /* 0x000000011010e819 */ /* 0x000fca00000006ff */
[----:B0-----:R-:W-:-:S04]  /*23a0*/  @!P6 IMAD.WIDE R20, R16, 0x4, R20 ;  /* 0x000000041014e825 */ /* 0x001fc800078e0214 */
[----:B------:R-:W-:-:S06]  /*23b0*/  @!P6 IMAD.WIDE.U32 R20, R25, 0x8, R20 ;  /* 0x000000081914e825 */ /* 0x000fcc00078e0014 */
[----:B------:R-:W3:Y:S01]  /*23c0*/  @!P6 LDG.E.64 R20, desc[UR10][R20.64] ;  /* 0x0000000a1414e981 */ /* 0x000ee2000c1e1b00 */
[----:B------:R-:W-:Y:S01]  /*23d0*/  IADD3 R24, R24, -0x4, RZ ;  /* 0xfffffffc18187810 */ /* 0x000fe20007ffe0ff */
[----:B------:R-:W-:-:S03]  /*23e0*/  @!P3 FADD.FTZ R27, R27, R17 ;  /* 0x000000111b1bb221 */ /* 0x000fc60000010000 */
[----:B------:R-:W-:Y:S02]  /*23f0*/  ISETP.NE.AND P3, PT, R24, RZ, PT ;  /* 0x000000ff1800720c */ /* 0x000fe40003f65270 */
[----:B------:R-:W-:Y:S01]  /*2400*/  IADD3 R23, R23, 0x4, RZ ;  /* 0x0000000417177810 */ /* 0x000fe20007ffe0ff */
[----:B--2---:R-:W-:Y:S01]  /*2410*/  @!P5 FADD.FTZ R26, R26, R18 ;  /* 0x000000121a1ad221 */ /* 0x004fe20000010000 */
[----:B------:R-:W-:-:S03]  /*2420*/  @!P5 FADD.FTZ R27, R27, R19 ;  /* 0x000000131b1bd221 */ /* 0x000fc60000010000 */
[----:B---3--:R-:W-:Y:S01]  /*2430*/  @!P6 FADD.FTZ R26, R26, R20 ;  /* 0x000000141a1ae221 */ /* 0x008fe20000010000 */
[----:B------:R-:W-:-:S05]  /*2440*/  @!P6 FADD.FTZ R27, R27, R21 ;  /* 0x000000151b1be221 */ /* 0x000fca0000010000 */
[----:B------:R-:W-:Y:S05]  /*2450*/  @P3 BRA `(.L_x_2944) ;  /* 0xfffffff800f43947 */ /* 0x000fea000383ffff */
.L_x_2943:
        /* <DEDUP_REMOVED lines=8> */
[----:B------:R-:W-:Y:S01]  /*24e0*/  ULOP3.LUT UR7, UR4, 0x1, URZ, 0xc0, !UPT ;  /* 0x0000000104077892 */ /* 0x000fe2000f8ec03f */
[----:B------:R-:W-:-:S03]  /*24f0*/  ULDC UR8, c[0x0][0x10] ;  /* 0x0000040000087ab9 */ /* 0x000fc60000000800 */
[----:B------:R-:W-:-:S06]  /*2500*/  UIMAD UR7, UR7, UR8, URZ ;  /* 0x00000008070772a4 */ /* 0x000fcc000f8e023f */
[----:B------:R-:W-:-:S05]  /*2510*/  IMAD R18, R22, UR7, RZ ;  /* 0x0000000716127c24 */ /* 0x000fca000f8e02ff */
[----:B0-----:R-:W-:-:S05]  /*2520*/  SHF.L.U32 R19, R18, 0x1, RZ ;  /* 0x0000000112137819 */ /* 0x001fca00000006ff */
[----:B--2---:R-:W-:-:S04]  /*2530*/  IMAD.WIDE R16, R19, 0x4, R16 ;  /* 0x0000000413107825 */ /* 0x004fc800078e0210 */
[----:B-1----:R-:W-:-:S04]  /*2540*/  IMAD R19, R23, UR8, R24 ;  /* 0x0000000817137c24 */ /* 0x002fc8000f8e0218 */
[----:B------:R-:W-:-:S06]  /*2550*/  IMAD.WIDE.U32 R16, R19, 0x8, R16 ;  /* 0x0000000813107825 */ /* 0x000fcc00078e0010 */
[----:B------:R-:W2:Y:S02]  /*2560*/  LDG.E.64 R16, desc[UR10][R16.64] ;  /* 0x0000000a10107981 */ /* 0x000ea4000c1e1b00 */
[----:B--2---:R-:W-:Y:S01]  /*2570*/  FADD.FTZ R26, R26, R16 ;  /* 0x000000101a1a7221 */ /* 0x004fe20000010000 */
[----:B------:R-:W-:-:S07]  /*2580*/  FADD.FTZ R27, R27, R17 ;  /* 0x000000111b1b7221 */ /* 0x000fce0000010000 */
.L_x_2946:
[----:B------:R-:W-:Y:S05]  /*2590*/  BSYNC B0 ;  /* 0x0000000000007941 */ /* 0x000fea0003800000 */
.L_x_2945:
[----:B------:R-:W-:Y:S05]  /*25a0*/  @!P5 BRA `(.L_x_2940) ;  /* 0x000000000084d947 */ /* 0x000fea0003800000 */
[C---:B------:R-:W-:Y:S02]  /*25b0*/  IADD3 R16, R23.reuse, 0x1, RZ ;  /* 0x0000000117107810 */ /* 0x040fe40007ffe0ff */
[----:B------:R-:W-:Y:S02]  /*25c0*/  IADD3 R17, R23, 0x2, RZ ;  /* 0x0000000217117810 */ /* 0x000fe40007ffe0ff */
[----:B------:R-:W-:Y:S02]  /*25d0*/  ISETP.EQ.OR P5, PT, R16, UR9, P4 ;  /* 0x0000000910007c0c */ /* 0x000fe4000a7a2670 */
[----:B------:R-:W-:Y:S02]  /*25e0*/  ISETP.EQ.OR P3, PT, R17, UR9, P4 ;  /* 0x0000000911007c0c */ /* 0x000fe4000a762670 */
[----:B------:R-:W-:Y:S02]  /*25f0*/  MOV R18, UR4 ;  /* 0x0000000400127c02 */ /* 0x000fe40008000f00 */
[----:B------:R-:W-:-:S02]  /*2600*/  ISETP.EQ.OR P3, PT, R20, 0x2, P3 ;  /* 0x000000021400780c */ /* 0x000fc40001f62670 */
[----:B------:R-:W-:-:S05]  /*2610*/  MOV R24, UR4 ;  /* 0x0000000400187c02 */ /* 0x000fca0008000f00 */
[----:B------:R-:W1:Y:S01]  /*2620*/  @!P5 S2R R25, SR_CTAID.Y ;  /* 0x000000000019d919 */ /* 0x000e620000002600 */
[----:B------:R-:W1:Y:S01]  /*2630*/  @!P5 LDC R21, c[0x0][0x10] ;  /* 0x00000400ff15db82 */ /* 0x000e620000000800 */
[----:B------:R-:W-:-:S04]  /*2640*/  @!P5 LOP3.LUT R18, R18, 0x1, RZ, 0xc0, !PT ;  /* 0x000000011212d812 */ /* 0x000fc800078ec0ff */
[----:B------:R-:W2:Y:S01]  /*2650*/  @!P3 S2R R23, SR_CTAID.Y ;  /* 0x000000000017b919 */ /* 0x000ea20000002600 */
[----:B------:R-:W-:Y:S02]  /*2660*/  @!P3 LOP3.LUT R24, R24, 0x1, RZ, 0xc0, !PT ;  /* 0x000000011818b812 */ /* 0x000fe400078ec0ff */
[----:B------:R-:W2:Y:S01]  /*2670*/  @!P3 LDC R20, c[0x0][0x10] ;  /* 0x00000400ff14bb82 */ /* 0x000ea20000000800 */
[-C--:B-1----:R-:W-:Y:S02]  /*2680*/  @!P5 IMAD R25, R16, R21.reuse, R25 ;  /* 0x000000151019d224 */ /* 0x082fe400078e0219 */
[----:B------:R-:W-:-:S05]  /*2690*/  @!P5 IMAD R21, R18, R21, RZ ;  /* 0x000000151215d224 */ /* 0x000fca00078e02ff */
[----:B0-----:R-:W0:Y:S01]  /*26a0*/  @!P5 LDC.64 R18, c[0x0][0x248] ;  /* 0x00009200ff12db82 */ /* 0x001e220000000a00 */
[----:B--2---:R-:W-:Y:S02]  /*26b0*/  @!P3 IMAD R23, R17, R20, R23 ;  /* 0x000000141117b224 */ /* 0x004fe400078e0217 */
[----:B------:R-:W-:Y:S02]  /*26c0*/  @!P5 IMAD R21, R21, R22, RZ ;  /* 0x000000161515d224 */ /* 0x000fe400078e02ff */
[----:B------:R-:W-:-:S03]  /*26d0*/  @!P3 IMAD R20, R24, R20, RZ ;  /* 0x000000141814b224 */ /* 0x000fc600078e02ff */
[----:B------:R-:W1:Y:S01]  /*26e0*/  @!P3 LDC.64 R16, c[0x0][0x248] ;  /* 0x00009200ff10bb82 */ /* 0x000e620000000a00 */
[----:B------:R-:W-:Y:S01]  /*26f0*/  @!P5 SHF.L.U32 R21, R21, 0x1, RZ ;  /* 0x000000011515d819 */ /* 0x000fe200000006ff */
[----:B------:R-:W-:-:S04]  /*2700*/  @!P3 IMAD R22, R20, R22, RZ ;  /* 0x000000161416b224 */ /* 0x000fc800078e02ff */
[----:B0-----:R-:W-:Y:S01]  /*2710*/  @!P5 IMAD.WIDE R20, R21, 0x4, R18 ;  /* 0x000000041514d825 */ /* 0x001fe200078e0212 */
[----:B------:R-:W-:-:S05]  /*2720*/  @!P3 SHF.L.U32 R19, R22, 0x1, RZ ;  /* 0x000000011613b819 */ /* 0x000fca00000006ff */
[----:B-1----:R-:W-:-:S04]  /*2730*/  @!P3 IMAD.WIDE R18, R19, 0x4, R16 ;  /* 0x000000041312b825 */ /* 0x002fc800078e0210 */
        /* <DEDUP_REMOVED lines=8> */
.L_x_2940:
[----:B------:R-:W-:Y:S01]  /*27c0*/  ULDC.64 UR14, c[0x0][0x218] ;  /* 0x00008600000e7ab9 */ /* 0x000fe20000000a00 */
[----:B------:R-:W-:Y:S01]  /*27d0*/  LOP3.LUT P3, RZ, R0, UR9, RZ, 0xfc, !PT ;  /* 0x0000000900ff7c12 */ /* 0x000fe2000f86fcff */
[----:B------:R-:W2:Y:S01]  /*27e0*/  S2UR UR8, SR_CgaCtaId ;  /* 0x00000000000879c3 */ /* 0x000ea20000008800 */
[----:B------:R-:W-:Y:S01]  /*27f0*/  ISETP.EQ.U32.AND P5, PT, RZ, UR14, PT ;  /* 0x0000000eff007c0c */ /* 0x000fe2000bfa2070 */
[----:B------:R-:W-:Y:S01]  /*2800*/  UMOV UR7, 0x400 ;  /* 0x0000040000077882 */ /* 0x000fe20000000000 */
[----:B------:R-:W-:Y:S02]  /*2810*/  MOV R21, UR6 ;  /* 0x0000000600157c02 */ /* 0x000fe40008000f00 */
        /* <DEDUP_REMOVED lines=8> */
[----:B------:R-:W-:-:S03]  /*28a0*/  @!P3 FMUL.FTZ R22, R26, UR8 ;  /* 0x000000081a16bc20 */ /* 0x000fc60008410000 */
[----:B------:R-:W-:Y:S01]  /*28b0*/  @!P4 STS.64 [UR7+0x48], R26 ;  /* 0x0000481aff00c988 */ /* 0x000fe20008000a07 */
[----:B---3--:R-:W-:Y:S01]  /*28c0*/  @!P3 IMAD.WIDE R24, R21, 0x8, R24 ;  /* 0x000000081518b825 */ /* 0x008fe200078e0218 */
[----:B------:R-:W-:-:S04]  /*28d0*/  IADD3 R21, R58, R65, RZ ;  /* 0x000000413a157210 */ /* 0x000fc80007ffe0ff */
[----:B------:R-:W-:Y:S01]  /*28e0*/  @!P3 STG.E.64 desc[UR10][R24.64], R22 ;  /* 0x000000161800b986 */ /* 0x000fe2000c101b0a */
[----:B0-----:R-:W-:-:S04]  /*28f0*/  IMAD.WIDE R64, R21, 0x4, R18 ;  /* 0x0000000415407825 */ /* 0x001fc800078e0212 */
[----:B-1----:R-:W-:Y:S01]  /*2900*/  IMAD.WIDE R18, R21, 0x4, R16 ;  /* 0x0000000415127825 */ /* 0x002fe200078e0210 */
[----:B------:R-:W-:Y:S06]  /*2910*/  BAR.SYNC.DEFER_BLOCKING 0x0 ;  /* 0x0000000000007b1d */ /* 0x000fec0000010000 */
[----:B------:R-:W2:Y:S04]  /*2920*/  LDG.E.64 R16, desc[UR10][R64.64] ;  /* 0x0000000a40107981 */ /* 0x000ea8000c1e1b00 */
[----:B------:R-:W2:Y:S01]  /*2930*/  LDG.E.64 R18, desc[UR10][R18.64] ;  /* 0x0000000a12127981 */ /* 0x000ea2000c1e1b00 */
[----:B------:R-:W-:-:S03]  /*2940*/  ISETP.NE.AND P6, PT, RZ, UR12, PT ;  /* 0x0000000cff007c0c */ /* 0x000fc6000bfc5270 */
[----:B------:R-:W0:Y:S02]  /*2950*/  LDS.64 R20, [UR7+0x48] ;  /* 0x00004807ff147984 */ /* 0x000e240008000a00 */
        /* <DEDUP_REMOVED lines=16> */
[----:B0-----:R-:W-:Y:S02]  /*2a60*/  @P3 R2UR UR13, R20 ;  /* 0x00000000140d32ca */ /* 0x001fe400000e0000 */
[----:B------:R-:W-:-:S04]  /*2a70*/  ISETP.GE.U32.AND P3, PT, R6, UR14, PT ;  /* 0x0000000e06007c0c */ /* 0x000fc8000bf66070 */
[----:B------:R-:W-:-:S07]  /*2a80*/  ISETP.GE.AND.EX P3, PT, R13, UR15, PT, P3 ;  /* 0x0000000f0d007c0c */ /* 0x000fce000bf66330 */
[----:B------:R-:W-:Y:S02]  /*2a90*/  @UP0 UMOV UR8, UR13 ;  /* 0x0000000d00080c82 */ /* 0x000fe40008000000 */
[----:B------:R-:W-:Y:S01]  /*2aa0*/  FMUL.FTZ R21, R44, UR8 ;  /* 0x000000082c157c20 */ /* 0x000fe20008410000 */
[----:B------:R-:W-:Y:S01]  /*2ab0*/  FMUL.FTZ R22, R45, UR8 ;  /* 0x000000082d167c20 */ /* 0x000fe20008410000 */
[----:B------:R-:W-:Y:S01]  /*2ac0*/  FMUL.FTZ R27, R27, UR8 ;  /* 0x000000081b1b7c20 */ /* 0x000fe20008410000 */
[----:B------:R-:W-:Y:S01]  /*2ad0*/  FMUL.FTZ R26, R26, UR8 ;  /* 0x000000081a1a7c20 */ /* 0x000fe20008410000 */
        /* <DEDUP_REMOVED lines=13> */
.L_x_2947:
        /* <DEDUP_REMOVED lines=13> */
.L_x_2949:
[----:B------:R-:W-:Y:S05]  /*2c80*/  BSYNC B0 ;  /* 0x0000000000007941 */ /* 0x000fea0003800000 */
.L_x_2948:
[----:B------:R-:W-:Y:S01]  /*2c90*/  FADD.FTZ R48, R48, -UR7 ;  /* 0x8000000730307e21 */ /* 0x000fe20008010000 */
[----:B0-----:R-:W-:Y:S01]  /*2ca0*/  FFMA.FTZ R20, R16, R27, R18 ;  /* 0x0000001b10147223 */ /* 0x001fe20000010012 */
        /* <DEDUP_REMOVED lines=12> */
.L_x_2950:
        /* <DEDUP_REMOVED lines=13> */
.L_x_2952:
[----:B------:R-:W-:Y:S05]  /*2e40*/  BSYNC B0 ;  /* 0x0000000000007941 */ /* 0x000fea0003800000 */
.L_x_2951:
[----:B------:R-:W-:Y:S01]  /*2e50*/  FADD.FTZ R49, R49, -UR7 ;  /* 0x8000000731317e21 */ /* 0x000fe20008010000 */
[----:B------:R-:W-:Y:S01]  /*2e60*/  FADD.FTZ R27, R40, -UR7 ;  /* 0x80000007281b7e21 */ /* 0x000fe20008010000 */
[----:B0-----:R-:W-:Y:S01]  /*2e70*/  FMUL.FTZ R21, R48, UR8 ;  /* 0x0000000830157c20 */ /* 0x001fe20008410000 */
[----:B------:R-:W-:Y:S01]  /*2e80*/  FADD.FTZ R40, R41, -UR7 ;  /* 0x8000000729287e21 */ /* 0x000fe20008010000 */
[----:B------:R-:W-:Y:S01]  /*2e90*/  FMUL.FTZ R22, R49, UR8 ;  /* 0x0000000831167c20 */ /* 0x000fe20008410000 */
[----:B------:R-:W-:Y:S01]  /*2ea0*/  ISETP.GE.U32.AND P4, PT, R8, UR14, PT ;  /* 0x0000000e08007c0c */ /* 0x000fe2000bf86070 */
[----:B------:R-:W-:Y:S01]  /*2eb0*/  FFMA.FTZ R20, R16, R21, R18 ;  /* 0x0000001510147223 */ /* 0x000fe20000010012 */
[----:B------:R-:W-:Y:S01]  /*2ec0*/  ISETP.GT.U32.OR P3, PT, R0, 0xdf, P3 ;  /* 0x000000df0000780c */ /* 0x000fe20001f64470 */
[----:B------:R-:W-:Y:S01]  /*2ed0*/  FMUL.FTZ R27, R27, UR8 ;  /* 0x000000081b1b7c20 */ /* 0x000fe20008410000 */
[----:B------:R-:W-:Y:S01]  /*2ee0*/  FMUL.FTZ R40, R40, UR8 ;  /* 0x0000000828287c20 */ /* 0x000fe20008410000 */
        /* <DEDUP_REMOVED lines=12> */
.L_x_2953:
        /* <DEDUP_REMOVED lines=13> */
.L_x_2955:
[----:B------:R-:W-:Y:S05]  /*3080*/  BSYNC B0 ;  /* 0x0000000000007941 */ /* 0x000fea0003800000 */
.L_x_2954:
[----:B------:R-:W-:Y:S01]  /*3090*/  IADD3 R26, R12, 0xc0, RZ ;  /* 0x000000c00c1a7810 */ /* 0x000fe20007ffe0ff */
        /* <DEDUP_REMOVED lines=13> */
.L_x_2956:
        /* <DEDUP_REMOVED lines=13> */
.L_x_2958:
[----:B------:R-:W-:Y:S05]  /*3240*/  BSYNC B0 ;  /* 0x0000000000007941 */ /* 0x000fea0003800000 */
.L_x_2957:
[----:B------:R-:W-:Y:S01]  /*3250*/  FADD.FTZ R42, R42, -UR7 ;  /* 0x800000072a2a7e21 */ /* 0x000fe20008010000 */
[----:B------:R-:W-:Y:S01]  /*3260*/  ISETP.GE.U32.AND P3, PT, R10, UR14, PT ;  /* 0x0000000e0a007c0c */ /* 0x000fe2000bf66070 */
[----:B------:R-:W-:Y:S01]  /*3270*/  FADD.FTZ R43, R43, -UR7 ;  /* 0x800000072b2b7e21 */ /* 0x000fe20008010000 */
[----:B------:R-:W-:Y:S01]  /*3280*/  ISETP.GE.U32.AND P5, PT, R26, UR14, PT ;  /* 0x0000000e1a007c0c */ /* 0x000fe2000bfa6070 */
[----:B0-----:R-:W-:Y:S01]  /*3290*/  FMUL.FTZ R21, R42, UR8 ;  /* 0x000000082a157c20 */ /* 0x001fe20008410000 */
[----:B------:R-:W-:Y:S01]  /*32a0*/  SHF.R.S32.HI R13, RZ, 0x1f, R26 ;  /* 0x0000001fff0d7819 */ /* 0x000fe2000001141a */
[----:B------:R-:W-:Y:S01]  /*32b0*/  FMUL.FTZ R22, R43, UR8 ;  /* 0x000000082b167c20 */ /* 0x000fe20008410000 */
[----:B------:R-:W-:Y:S01]  /*32c0*/  ISETP.GE.AND.EX P4, PT, R59, UR15, PT, P4 ;  /* 0x0000000f3b007c0c */ /* 0x000fe2000bf86340 */
[----:B------:R-:W-:Y:S01]  /*32d0*/  FFMA.FTZ R20, R16, R21, R18 ;  /* 0x0000001510147223 */ /* 0x000fe20000010012 */
[----:B------:R-:W-:Y:S01]  /*32e0*/  ISETP.GE.AND.EX P3, PT, R61, UR15, PT, P3 ;  /* 0x0000000f3d007c0c */ /* 0x000fe2000bf66330 */
[----:B------:R-:W-:Y:S01]  /*32f0*/  FADD.FTZ R50, R50, -UR7 ;  /* 0x8000000732327e21 */ /* 0x000fe20008010000 */
[----:B------:R-:W-:Y:S01]  /*3300*/  ISETP.GE.AND.EX P5, PT, R13, UR15, PT, P5 ;  /* 0x0000000f0d007c0c */ /* 0x000fe2000bfa6350 */
[----:B------:R-:W-:Y:S01]  /*3310*/  FADD.FTZ R51, R51, -UR7 ;  /* 0x8000000733337e21 */ /* 0x000fe20008010000 */
[C---:B------:R-:W-:Y:S01]  /*3320*/  ISETP.GT.U32.OR P4, PT, R0.reuse, 0xdf, P4 ;  /* 0x000000df0000780c */ /* 0x040fe20002784470 */
[----:B------:R-:W-:Y:S01]  /*3330*/  FFMA.FTZ R21, R17, R22, R19 ;  /* 0x0000001611157223 */ /* 0x000fe20000010013 */
[----:B------:R-:W-:-:S02]  /*3340*/  ISETP.GT.U32.OR P3, PT, R0, 0xdf, P3 ;  /* 0x000000df0000780c */ /* 0x000fc40001f64470 */
        /* <DEDUP_REMOVED lines=12> */
.L_x_2959:
        /* <DEDUP_REMOVED lines=13> */
.L_x_2961:
[----:B------:R-:W-:Y:S05]  /*34e0*/  BSYNC B0 ;  /* 0x0000000000007941 */ /* 0x000fea0003800000 */
.L_x_2960:
[----:B0-----:R-:W-:Y:S01]  /*34f0*/  FMUL.FTZ R21, R50, UR8 ;  /* 0x0000000832157c20 */ /* 0x001fe20008410000 */
[----:B------:R-:W-:Y:S01]  /*3500*/  FMUL.FTZ R22, R51, UR8 ;  /* 0x0000000833167c20 */ /* 0x000fe20008410000 */
[----:B------:R-:W-:Y:S01]  /*3510*/  FADD.FTZ R27, R34, -UR7 ;  /* 0x80000007221b7e21 */ /* 0x000fe20008010000 */
[----:B------:R-:W-:Y:S01]  /*3520*/  FADD.FTZ R35, R35, -UR7 ;  /* 0x8000000723237e21 */ /* 0x000fe20008010000 */
        /* <DEDUP_REMOVED lines=13> */
.L_x_2962:
        /* <DEDUP_REMOVED lines=13> */
.L_x_2964:
[----:B------:R-:W-:Y:S05]  /*36d0*/  BSYNC B0 ;  /* 0x0000000000007941 */ /* 0x000fea0003800000 */
.L_x_2963:
[----:B------:R-:W-:Y:S01]  /*36e0*/  FMUL.FTZ R27, R27, UR8 ;  /* 0x000000081b1b7c20 */ /* 0x000fe20008410000 */
[----:B0-----:R-:W-:Y:S01]  /*36f0*/  FMUL.FTZ R24, R35, UR8 ;  /* 0x0000000823187c20 */ /* 0x001fe20008410000 */
[C---:B------:R-:W-:Y:S02]  /*3700*/  IADD3 R23, R12.reuse, 0xe0, RZ ;  /* 0x000000e00c177810 */ /* 0x040fe40007ffe0ff */
        /* <DEDUP_REMOVED lines=14> */
.L_x_2965:
        /* <DEDUP_REMOVED lines=13> */
.L_x_2967:
[----:B------:R-:W-:Y:S05]  /*38c0*/  BSYNC B0 ;  /* 0x0000000000007941 */ /* 0x000fea0003800000 */
.L_x_2966:
[----:B------:R-:W-:Y:S01]  /*38d0*/  FADD.FTZ R32, R32, -UR7 ;  /* 0x8000000720207e21 */ /* 0x000fe20008010000 */
[----:B------:R-:W-:Y:S01]  /*38e0*/  IADD3 R13, R12, 0x120, RZ ;  /* 0x000001200c0d7810 */ /* 0x000fe20007ffe0ff */
[----:B------:R-:W-:Y:S01]  /*38f0*/  FADD.FTZ R33, R33, -UR7 ;  /* 0x8000000721217e21 */ /* 0x000fe20008010000 */
[----:B------:R-:W-:Y:S01]  /*3900*/  ISETP.GE.U32.AND P3, PT, R23, UR14, PT ;  /* 0x0000000e17007c0c */ /* 0x000fe2000bf66070 */
[----:B------:R-:W-:Y:S01]  /*3910*/  FADD.FTZ R36, R36, -UR7 ;  /* 0x8000000724247e21 */ /* 0x000fe20008010000 */
[----:B------:R-:W-:Y:S01]  /*3920*/  ISETP.GE.U32.AND P4, PT, R22, UR14, PT ;  /* 0x0000000e16007c0c */ /* 0x000fe2000bf86070 */
[----:B0-----:R-:W-:Y:S01]  /*3930*/  FMUL.FTZ R21, R32, UR8 ;  /* 0x0000000820157c20 */ /* 0x001fe20008410000 */
[----:B------:R-:W-:Y:S01]  /*3940*/  SHF.R.S32.HI R40, RZ, 0x1f, R23 ;  /* 0x0000001fff287819 */ /* 0x000fe20000011417 */
[----:B------:R-:W-:Y:S01]  /*3950*/  FADD.FTZ R37, R37, -UR7 ;  /* 0x8000000725257e21 */ /* 0x000fe20008010000 */
[----:B------:R-:W-:Y:S01]  /*3960*/  SHF.R.S32.HI R25, RZ, 0x1f, R22 ;  /* 0x0000001fff197819 */ /* 0x000fe20000011416 */
[----:B------:R-:W-:Y:S01]  /*3970*/  FMUL.FTZ R26, R33, UR8 ;  /* 0x00000008211a7c20 */ /* 0x000fe20008410000 */
[----:B------:R-:W-:Y:S01]  /*3980*/  ISETP.GE.U32.AND P5, PT, R13, UR14, PT ;  /* 0x0000000e0d007c0c */ /* 0x000fe2000bfa6070 */
[----:B------:R-:W-:Y:S01]  /*3990*/  FMUL.FTZ R35, R36, UR8 ;  /* 0x0000000824237c20 */ /* 0x000fe20008410000 */
[----:B------:R-:W-:Y:S01]  /*39a0*/  SHF.R.S32.HI R24, RZ, 0x1f, R13 ;  /* 0x0000001fff187819 */ /* 0x000fe2000001140d */
[----:B------:R-:W-:Y:S01]  /*39b0*/  FFMA.FTZ R20, R16, R21, R18 ;  /* 0x0000001510147223 */ /* 0x000fe20000010012 */
[----:B------:R-:W-:Y:S01]  /*39c0*/  ISETP.GE.AND.EX P3, PT, R40, UR15, PT, P3 ;  /* 0x0000000f28007c0c */ /* 0x000fe2000bf66330 */
[----:B------:R-:W-:Y:S01]  /*39d0*/  FMUL.FTZ R36, R37, UR8 ;  /* 0x0000000825247c20 */ /* 0x000fe20008410000 */
        /* <DEDUP_REMOVED lines=16> */
.L_x_2968:
[----:B------:R-:W-:Y:S04]  /*3ae0*/  BSSY B0, `(.L_x_2969) ;  /* 0x000000d000007945 */ /* 0x000fe80003800000 */
[----:B------:R-:W-:Y:S05]  /*3af0*/  @P3 BRA `(.L_x_2970) ;  /* 0x00000000002c3947 */ /* 0x000fea0003800000 */
[----:B------:R-:W-:Y:S01]  /*3b00*/  ULDC.64 UR16, c[0x0][0x270] ;  /* 0x00009c0000107ab9 */ /* 0x000fe20000000a00 */
[----:B------:R-:W-:Y:S01]  /*3b10*/  MOV R26, R66 ;  /* 0x00000042001a7202 */ /* 0x000fe20000000f00 */
[----:B------:R-:W-:Y:S01]  /*3b20*/  IMAD R32, R40, UR16, RZ ;  /* 0x0000001028207c24 */ /* 0x000fe2000f8e02ff */
[----:B------:R-:W-:-:S03]  /*3b30*/  MOV R27, R69 ;  /* 0x00000045001b7202 */ /* 0x000fc60000000f00 */
[----:B------:R-:W-:-:S04]  /*3b40*/  IMAD.WIDE.U32 R26, R23, UR16, R26 ;  /* 0x00000010171a7c25 */ /* 0x000fc8000f8e001a */
[----:B------:R-:W-:Y:S01]  /*3b50*/  IMAD R23, R23, UR17, R32 ;  /* 0x0000001117177c24 */ /* 0x000fe2000f8e0220 */
[----:B------:R-:W-:Y:S02]  /*3b60*/  ULDC.64 UR16, c[0x0][0x210] ;  /* 0x0000840000107ab9 */ /* 0x000fe40000000a00 */
[----:B------:R-:W-:Y:S02]  /*3b70*/  LEA R32, P3, R26, UR16, 0x2 ;  /* 0x000000101a207c11 */ /* 0x000fe4000f8610ff */
[----:B------:R-:W-:-:S04]  /*3b80*/  IADD3 R23, R27, R23, RZ ;  /* 0x000000171b177210 */ /* 0x000fc80007ffe0ff */
[----:B------:R-:W-:-:S05]  /*3b90*/  LEA.HI.X R33, R26, UR17, R23, 0x2, P3 ;  /* 0x000000111a217c11 */ /* 0x000fca00098f1417 */
[----:B------:R0:W-:Y:S02]  /*3ba0*/  STG.E.64 desc[UR10][R32.64], R20 ;  /* 0x0000001420007986 */ /* 0x0001e4000c101b0a */
.L_x_2970:
[----:B------:R-:W-:Y:S05]  /*3bb0*/  BSYNC B0 ;  /* 0x0000000000007941 */ /* 0x000fea0003800000 */
.L_x_2969:
[----:B0-----:R-:W-:Y:S01]  /*3bc0*/  FADD.FTZ R33, R28, -UR7 ;  /* 0x800000071c217e21 */ /* 0x001fe20008010000 */
        /* <DEDUP_REMOVED lines=13> */
.L_x_2971:
        /* <DEDUP_REMOVED lines=13> */
.L_x_2973:
[----:B------:R-:W-:Y:S05]  /*3d70*/  BSYNC B0 ;  /* 0x0000000000007941 */ /* 0x000fea0003800000 */
.L_x_2972:
[----:B------:R-:W-:Y:S01]  /*3d80*/  FADD.FTZ R29, R29, -UR7 ;  /* 0x800000071d1d7e21 */ /* 0x000fe20008010000 */
[----:B------:R-:W-:Y:S01]  /*3d90*/  FMUL.FTZ R33, R33, UR8 ;  /* 0x0000000821217c20 */ /* 0x000fe20008410000 */
[----:B------:R-:W-:Y:S02]  /*3da0*/  ISETP.GT.U32.OR P5, PT, R0, 0xdf, P5 ;  /* 0x000000df0000780c */ /* 0x000fe40002fa4470 */
[----:B------:R-:W-:Y:S01]  /*3db0*/  FMUL.FTZ R26, R29, UR8 ;  /* 0x000000081d1a7c20 */ /* 0x000fe20008410000 */
[----:B------:R-:W-:Y:S01]  /*3dc0*/  IADD3 R25, R12, 0x140, RZ ;  /* 0x000001400c197810 */ /* 0x000fe20007ffe0ff */
[----:B0-----:R-:W-:Y:S01]  /*3dd0*/  FFMA.FTZ R22, R16, R33, R18 ;  /* 0x0000002110167223 */ /* 0x001fe20000010012 */
[C---:B------:R-:W-:Y:S01]  /*3de0*/  IADD3 R21, R12.reuse, 0x160, RZ ;  /* 0x000001600c157810 */ /* 0x040fe20007ffe0ff */
[----:B------:R-:W-:Y:S01]  /*3df0*/  FFMA.FTZ R23, R17, R26, R19 ;  /* 0x0000001a11177223 */ /* 0x000fe20000010013 */
[----:B------:R-:W-:Y:S01]  /*3e00*/  IADD3 R20, R12, 0x180, RZ ;  /* 0x000001800c147810 */ /* 0x000fe20007ffe0ff */
        /* <DEDUP_REMOVED lines=11> */
.L_x_2974:
        /* <DEDUP_REMOVED lines=13> */
.L_x_2976:
[----:B------:R-:W-:Y:S05]  /*3f90*/  BSYNC B0 ;  /* 0x0000000000007941 */ /* 0x000fea0003800000 */
.L_x_2975:
[----:B------:R-:W-:Y:S01]  /*3fa0*/  ISETP.GE.U32.AND P5, PT, R25, UR14, PT ;  /* 0x0000000e19007c0c */ /* 0x000fe2000bfa6070 */
[----:B------:R-:W-:Y:S01]  /*3fb0*/  FADD.FTZ R30, R30, -UR7 ;  /* 0x800000071e1e7e21 */ /* 0x000fe20008010000 */
[----:B------:R-:W-:Y:S01]  /*3fc0*/  ISETP.GE.U32.AND P3, PT, R21, UR14, PT ;  /* 0x0000000e15007c0c */ /* 0x000fe2000bf66070 */
[----:B------:R-:W-:Y:S01]  /*3fd0*/  FADD.FTZ R31, R31, -UR7 ;  /* 0x800000071f1f7e21 */ /* 0x000fe20008010000 */
[----:B------:R-:W-:Y:S01]  /*3fe0*/  ISETP.GE.U32.AND P4, PT, R20, UR14, PT ;  /* 0x0000000e14007c0c */ /* 0x000fe2000bf86070 */
[----:B0-----:R-:W-:Y:S01]  /*3ff0*/  FMUL.FTZ R23, R30, UR8 ;  /* 0x000000081e177c20 */ /* 0x001fe20008410000 */
[----:B------:R-:W-:Y:S01]  /*4000*/  SHF.R.S32.HI R32, RZ, 0x1f, R25 ;  /* 0x0000001fff207819 */ /* 0x000fe20000011419 */
[----:B------:R-:W-:Y:S01]  /*4010*/  FMUL.FTZ R24, R31, UR8 ;  /* 0x000000081f187c20 */ /* 0x000fe20008410000 */
[----:B------:R-:W-:Y:S01]  /*4020*/  SHF.R.S32.HI R22, RZ, 0x1f, R21 ;  /* 0x0000001fff167819 */ /* 0x000fe20000011415 */
[----:B------:R-:W-:Y:S01]  /*4030*/  FADD.FTZ R29, R14, -UR7 ;  /* 0x800000070e1d7e21 */ /* 0x000fe20008010000 */
[----:B------:R-:W-:Y:S01]  /*4040*/  SHF.R.S32.HI R13, RZ, 0x1f, R20 ;  /* 0x0000001fff0d7819 */ /* 0x000fe20000011414 */
[----:B------:R-:W-:Y:S01]  /*4050*/  FADD.FTZ R30, R15, -UR7 ;  /* 0x800000070f1e7e21 */ /* 0x000fe20008010000 */
[----:B------:R-:W-:Y:S01]  /*4060*/  ISETP.GE.AND.EX P5, PT, R32, UR15, PT, P5 ;  /* 0x0000000f20007c0c */ /* 0x000fe2000bfa6350 */
[----:B------:R-:W-:Y:S01]  /*4070*/  FFMA.FTZ R14, R16, R23, R18 ;  /* 0x00000017100e7223 */ /* 0x000fe20000010012 */
[----:B------:R-:W-:Y:S01]  /*4080*/  ISETP.GE.AND.EX P3, PT, R22, UR15, PT, P3 ;  /* 0x0000000f16007c0c */ /* 0x000fe2000bf66330 */
[----:B------:R-:W-:Y:S01]  /*4090*/  FFMA.FTZ R15, R17, R24, R19 ;  /* 0x00000018110f7223 */ /* 0x000fe20000010013 */
[----:B------:R-:W-:-:S02]  /*40a0*/  ISETP.GE.AND.EX P4, PT, R13, UR15, PT, P4 ;  /* 0x0000000f0d007c0c */ /* 0x000fc4000bf86340 */
        /* <DEDUP_REMOVED lines=14> */
.L_x_2977:
        /* <DEDUP_REMOVED lines=13> */
.L_x_2979:
[----:B------:R-:W-:Y:S05]  /*4260*/  BSYNC B0 ;  /* 0x0000000000007941 */ /* 0x000fea0003800000 */
.L_x_2978:
[----:B------:R-:W-:Y:S01]  /*4270*/  FMUL.FTZ R29, R29, UR8 ;  /* 0x000000081d1d7c20 */ /* 0x000fe20008410000 */
[----:B------:R-:W-:Y:S01]  /*4280*/  FMUL.FTZ R30, R30, UR8 ;  /* 0x000000081e1e7c20 */ /* 0x000fe20008410000 */
[----:B------:R-:W-:Y:S01]  /*4290*/  FADD.FTZ R38, R38, -UR7 ;  /* 0x8000000726267e21 */ /* 0x000fe20008010000 */
        /* <DEDUP_REMOVED lines=14> */
.L_x_2980:
[----:B------:R-:W-:Y:S04]  /*4380*/  BSSY B0, `(.L_x_2981) ;  /* 0x000000d000007945 */ /* 0x000fe80003800000 */
[----:B------:R-:W-:Y:S05]  /*4390*/  @P3 BRA `(.L_x_2982) ;  /* 0x00000000002c3947 */ /* 0x000fea0003800000 */
[----:B------:R-:W-:Y:S01]  /*43a0*/  ULDC.64 UR16, c[0x0][0x270] ;  /* 0x00009c0000107ab9 */ /* 0x000fe20000000a00 */
[----:B------:R-:W-:Y:S01]  /*43b0*/  MOV R23, R69 ;  /* 0x0000004500177202 */ /* 0x000fe20000000f00 */
[----:B------:R-:W-:Y:S01]  /*43c0*/  IMAD R26, R22, UR16, RZ ;  /* 0x00000010161a7c24 */ /* 0x000fe2000f8e02ff */
[----:B------:R-:W-:-:S05]  /*43d0*/  MOV R22, R66 ;  /* 0x0000004200167202 */ /* 0x000fca0000000f00 */
[----:B------:R-:W-:-:S04]  /*43e0*/  IMAD.WIDE.U32 R24, R21, UR16, R22 ;  /* 0x0000001015187c25 */ /* 0x000fc8000f8e0016 */
[----:B------:R-:W-:Y:S01]  /*43f0*/  IMAD R21, R21, UR17, R26 ;  /* 0x0000001115157c24 */ /* 0x000fe2000f8e021a */
[----:B------:R-:W-:Y:S02]  /*4400*/  ULDC.64 UR16, c[0x0][0x210] ;  /* 0x0000840000107ab9 */ /* 0x000fe40000000a00 */
[----:B------:R-:W-:Y:S02]  /*4410*/  LEA R22, P3, R24, UR16, 0x2 ;  /* 0x0000001018167c11 */ /* 0x000fe4000f8610ff */
[----:B------:R-:W-:-:S04]  /*4420*/  IADD3 R21, R25, R21, RZ ;  /* 0x0000001519157210 */ /* 0x000fc80007ffe0ff */
[----:B------:R-:W-:-:S05]  /*4430*/  LEA.HI.X R23, R24, UR17, R21, 0x2, P3 ;  /* 0x0000001118177c11 */ /* 0x000fca00098f1415 */
[----:B------:R0:W-:Y:S02]  /*4440*/  STG.E.64 desc[UR10][R22.64], R14 ;  /* 0x0000000e16007986 */ /* 0x0001e4000c101b0a */
.L_x_2982:
[----:B------:R-:W-:Y:S05]  /*4450*/  BSYNC B0 ;  /* 0x0000000000007941 */ /* 0x000fea0003800000 */
.L_x_2981:
[----:B0-----:R-:W-:Y:S01]  /*4460*/  FMUL.FTZ R15, R38, UR8 ;  /* 0x00000008260f7c20 */ /* 0x001fe20008410000 */
[----:B------:R-:W-:Y:S01]  /*4470*/  FMUL.FTZ R22, R39, UR8 ;  /* 0x0000000827167c20 */ /* 0x000fe20008410000 */
[----:B------:R-:W-:Y:S02]  /*4480*/  IADD3 R24, R12, 0x1a0, RZ ;  /* 0x000001a00c187810 */ /* 0x000fe40007ffe0ff */
[----:B------:R-:W-:Y:S01]  /*4490*/  FFMA.FTZ R14, R16, R15, R18 ;  /* 0x0000000f100e7223 */ /* 0x000fe20000010012 */
[----:B------:R-:W-:Y:S01]  /*44a0*/  IADD3 R21, R12, 0x1c0, RZ ;  /* 0x000001c00c157810 */ /* 0x000fe20007ffe0ff */
        /* <DEDUP_REMOVED lines=12> */
.L_x_2983:
        /* <DEDUP_REMOVED lines=13> */
.L_x_2985:
[----:B------:R-:W-:Y:S05]  /*4640*/  BSYNC B0 ;  /* 0x0000000000007941 */ /* 0x000fea0003800000 */
.L_x_2984:
[----:B------:R-:W-:Y:S01]  /*4650*/  IADD3 R13, R12, 0x1e0, RZ ;  /* 0x000001e00c0d7810 */ /* 0x000fe20007ffe0ff */
[----:B------:R-:W-:Y:S01]  /*4660*/  FADD.FTZ R52, R52, -UR7 ;  /* 0x8000000734347e21 */ /* 0x000fe20008010000 */
[----:B------:R-:W-:Y:S01]  /*4670*/  FADD.FTZ R54, R54, -UR7 ;  /* 0x8000000736367e21 */ /* 0x000fe20008010000 */
[----:B------:R-:W-:Y:S01]  /*4680*/  ISETP.GE.U32.AND P5, PT, R24, UR14, PT ;  /* 0x0000000e18007c0c */ /* 0x000fe2000bfa6070 */
[----:B------:R-:W-:Y:S01]  /*4690*/  FADD.FTZ R53, R53, -UR7 ;  /* 0x8000000735357e21 */ /* 0x000fe20008010000 */
[----:B------:R-:W-:Y:S01]  /*46a0*/  SHF.R.S32.HI R29, RZ, 0x1f, R24 ;  /* 0x0000001fff1d7819 */ /* 0x000fe20000011418 */
[----:B------:R-:W-:Y:S01]  /*46b0*/  FADD.FTZ R55, R55, -UR7 ;  /* 0x8000000737377e21 */ /* 0x000fe20008010000 */
[----:B------:R-:W-:Y:S01]  /*46c0*/  ISETP.GE.U32.AND P3, PT, R21, UR14, PT ;  /* 0x0000000e15007c0c */ /* 0x000fe2000bf66070 */
[----:B------:R-:W-:Y:S01]  /*46d0*/  FADD.FTZ R56, R56, -UR7 ;  /* 0x8000000738387e21 */ /* 0x000fe20008010000 */
[----:B------:R-:W-:Y:S01]  /*46e0*/  ISETP.GE.U32.AND P4, PT, R13, UR14, PT ;  /* 0x0000000e0d007c0c */ /* 0x000fe2000bf86070 */
[----:B------:R-:W-:Y:S01]  /*46f0*/  FADD.FTZ R57, R57, -UR7 ;  /* 0x8000000739397e21 */ /* 0x000fe20008010000 */
[----:B0-----:R-:W-:Y:S01]  /*4700*/  FMUL.FTZ R15, R52, UR8 ;  /* 0x00000008340f7c20 */ /* 0x001fe20008410000 */
[----:B------:R-:W-:Y:S01]  /*4710*/  FMUL.FTZ R23, R54, UR8 ;  /* 0x0000000836177c20 */ /* 0x000fe20008410000 */
[----:B------:R-:W-:Y:S01]  /*4720*/  ISETP.GE.AND.EX P5, PT, R29, UR15, PT, P5 ;  /* 0x0000000f1d007c0c */ /* 0x000fe2000bfa6350 */
[----:B------:R-:W-:Y:S01]  /*4730*/  FMUL.FTZ R20, R53, UR8 ;  /* 0x0000000835147c20 */ /* 0x000fe20008410000 */
[----:B------:R-:W-:Y:S01]  /*4740*/  ISETP.GE.AND.EX P3, PT, R11, UR15, PT, P3 ;  /* 0x0000000f0b007c0c */ /* 0x000fe2000bf66330 */
[----:B------:R-:W-:Y:S01]  /*4750*/  FMUL.FTZ R28, R55, UR8 ;  /* 0x00000008371c7c20 */ /* 0x000fe20008410000 */
[----:B------:R-:W-:Y:S01]  /*4760*/  ISETP.GE.AND.EX P4, PT, R63, UR15, PT, P4 ;  /* 0x0000000f3f007c0c */ /* 0x000fe2000bf86340 */
[----:B------:R-:W-:Y:S01]  /*4770*/  FMUL.FTZ R25, R56, UR8 ;  /* 0x0000000838197c20 */ /* 0x000fe20008410000 */
[----:B------:R-:W-:Y:S01]  /*4780*/  FMUL.FTZ R30, R57, UR8 ;  /* 0x00000008391e7c20 */ /* 0x000fe20008410000 */
[C-C-:B------:R-:W-:Y:S01]  /*4790*/  FFMA.FTZ R26, R16.reuse, R15, R18.reuse ;  /* 0x0000000f101a7223 */ /* 0x140fe20000010012 */
[--C-:B------:R-:W-:Y:S01]  /*47a0*/  FFMA.FTZ R22, R16, R23, R18.reuse ;  /* 0x0000001710167223 */ /* 0x100fe20000010012 */
[----:B------:R-:W-:Y:S01]  /*47b0*/  ISETP.GT.U32.OR P5, PT, R0, 0xdf, P5 ;  /* 0x000000df0000780c */ /* 0x000fe20002fa4470 */
[----:B------:R-:W-:Y:S01]  /*47c0*/  FFMA.FTZ R14, R16, R25, R18 ;  /* 0x00000019100e7223 */ /* 0x000fe20000010012 */
[C---:B------:R-:W-:Y:S01]  /*47d0*/  ISETP.GT.U32.OR P3, PT, R0.reuse, 0xdf, P3 ;  /* 0x000000df0000780c */ /* 0x040fe20001f64470 */
[C-C-:B------:R-:W-:Y:S01]  /*47e0*/  FFMA.FTZ R23, R17.reuse, R28, R19.reuse ;  /* 0x0000001c11177223 */ /* 0x140fe20000010013 */
[----:B------:R-:W-:Y:S01]  /*47f0*/  ISETP.GT.U32.OR P4, PT, R0, 0xdf, P4 ;  /* 0x000000df0000780c */ /* 0x000fe20002784470 */
        /* <DEDUP_REMOVED lines=13> */
.L_x_2986:
        /* <DEDUP_REMOVED lines=13> */
.L_x_2988:
[----:B------:R-:W-:Y:S05]  /*49a0*/  BSYNC B0 ;  /* 0x0000000000007941 */ /* 0x000fea0003800000 */
.L_x_2987:
        /* <DEDUP_REMOVED lines=11> */
.L_x_2989:
[----:B------:R-:W-:Y:S04]  /*4a60*/  BSSY B0, `(.L_x_2990) ;  /* 0x000000d000007945 */ /* 0x000fe80003800000 */
[----:B------:R-:W-:Y:S05]  /*4a70*/  @P3 BRA `(.L_x_2991) ;  /* 0x00000000002c3947 */ /* 0x000fea0003800000 */
[----:B------:R-:W-:Y:S01]  /*4a80*/  ULDC.64 UR14, c[0x0][0x270] ;  /* 0x00009c00000e7ab9 */ /* 0x000fe20000000a00 */
[----:B0-----:R-:W-:Y:S01]  /*4a90*/  MOV R16, R66 ;  /* 0x0000004200107202 */ /* 0x001fe20000000f00 */
        /* <DEDUP_REMOVED lines=9> */
.L_x_2991:
[----:B------:R-:W-:Y:S05]  /*4b30*/  BSYNC B0 ;  /* 0x0000000000007941 */ /* 0x000fea0003800000 */
.L_x_2990:
[----:B------:R-:W-:Y:S05]  /*4b40*/  @!P6 BRA `(.L_x_2992) ;  /* 0x000000000028e947 */ /* 0x000fea0003800000 */
[----:B------:R-:W-:Y:S01]  /*4b50*/  FMUL.FTZ R11, R14, -1.4426950216293334961 ;  /* 0xbfb8aa3b0e0b7820 */ /* 0x000fe20000410000 */
[----:B------:R-:W-:-:S05]  /*4b60*/  FMUL.FTZ R18, R15, -1.4426950216293334961 ;  /* 0xbfb8aa3b0f127820 */ /* 0x000fca0000410000 */
[----:B------:R-:W0:Y:S08]  /*4b70*/  MUFU.EX2 R11, R11 ;  /* 0x0000000b000b7308 */ /* 0x000e300000000800 */
[----:B------:R-:W2:Y:S01]  /*4b80*/  MUFU.EX2 R18, R18 ;  /* 0x0000001200127308 */ /* 0x000ea20000000800 */
[----:B01----:R-:W-:-:S07]  /*4b90*/  FADD.FTZ R16, R11, 1 ;  /* 0x3f8000000b107421 */ /* 0x003fce0000010000 */
[----:B------:R-:W0:Y:S01]  /*4ba0*/  MUFU.RCP R17, R16 ;  /* 0x0000001000117308 */ /* 0x000e220000001000 */
[----:B--2---:R-:W-:-:S07]  /*4bb0*/  FADD.FTZ R19, R18, 1 ;  /* 0x3f80000012137421 */ /* 0x004fce0000010000 */
[----:B------:R-:W1:Y:S01]  /*4bc0*/  MUFU.RCP R20, R19 ;  /* 0x0000001300147308 */ /* 0x000e620000001000 */
[----:B0-----:R-:W-:Y:S01]  /*4bd0*/  FMUL.FTZ R14, R14, R17 ;  /* 0x000000110e0e7220 */ /* 0x001fe20000410000 */
[----:B-1----:R-:W-:-:S07]  /*4be0*/  FMUL.FTZ R15, R15, R20 ;  /* 0x000000140f0f7220 */ /* 0x002fce0000410000 */
.L_x_2992:
[----:B------:R-:W-:Y:S04]  /*4bf0*/  BSSY B0, `(.L_x_2993) ;  /* 0x000000c000007945 */ /* 0x000fe80003800000 */
[----:B------:R-:W-:Y:S05]  /*4c00*/  @P4 BRA `(.L_x_2994) ;  /* 0x0000000000284947 */ /* 0x000fea0003800000 */
[----:B------:R-:W-:Y:S01]  /*4c10*/  ULDC.64 UR14, c[0x0][0x270] ;  /* 0x00009c00000e7ab9 */ /* 0x000fe20000000a00 */
[----:B------:R-:W-:Y:S01]  /*4c20*/  MOV R67, R69 ;  /* 0x0000004500437202 */ /* 0x000fe20000000f00 */
[----:B01----:R-:W-:Y:S02]  /*4c30*/  IMAD R16, R63, UR14, RZ ;  /* 0x0000000e3f107c24 */ /* 0x003fe4000f8e02ff */
[----:B------:R-:W-:-:S04]  /*4c40*/  IMAD.WIDE.U32 R66, R13, UR14, R66 ;  /* 0x0000000e0d427c25 */ /* 0x000fc8000f8e0042 */
[----:B------:R-:W-:Y:S01]  /*4c50*/  IMAD R13, R13, UR15, R16 ;  /* 0x0000000f0d0d7c24 */ /* 0x000fe2000f8e0210 */
[----:B------:R-:W-:Y:S02]  /*4c60*/  ULDC.64 UR14, c[0x0][0x210] ;  /* 0x00008400000e7ab9 */ /* 0x000fe40000000a00 */
[----:B------:R-:W-:Y:S02]  /*4c70*/  LEA R16, P3, R66, UR14, 0x2 ;  /* 0x0000000e42107c11 */ /* 0x000fe4000f8610ff */
[----:B------:R-:W-:-:S04]  /*4c80*/  IADD3 R13, R67, R13, RZ ;  /* 0x0000000d430d7210 */ /* 0x000fc80007ffe0ff */
[----:B------:R-:W-:-:S05]  /*4c90*/  LEA.HI.X R17, R66, UR15, R13, 0x2, P3 ;  /* 0x0000000f42117c11 */ /* 0x000fca00098f140d */
[----:B------:R2:W-:Y:S02]  /*4ca0*/  STG.E.64 desc[UR10][R16.64], R14 ;  /* 0x0000000e10007986 */ /* 0x0005e4000c101b0a */
.L_x_2994:
[----:B------:R-:W-:Y:S05]  /*4cb0*/  BSYNC B0 ;  /* 0x0000000000007941 */ /* 0x000fea0003800000 */
.L_x_2993:
[----:B------:R-:W-:Y:S01]  /*4cc0*/  ULDC UR7, c[0x0][0x10] ;  /* 0x0000040000077ab9 */ /* 0x000fe20000000800 */
[----:B------:R-:W-:Y:S02]  /*4cd0*/  UIADD3 UR4, UR4, 0x1, URZ ;  /* 0x0000000104047890 */ /* 0x000fe4000fffe03f */
[----:B------:R-:W-:-:S04]  /*4ce0*/  UIADD3 UR6, UR7, UR6, URZ ;  /* 0x0000000607067290 */ /* 0x000fc8000fffe03f */
[----:B------:R-:W-:-:S06]  /*4cf0*/  UISETP.GE.AND UP0, UPT, UR6, UR5, UPT ;  /* 0x000000050600728c */ /* 0x000fcc000bf06270 */
[----:B------:R-:W-:-:S13]  /*4d00*/  PLOP3.LUT P3, PT, PT, PT, UP0, 0x80, 0x0 ;  /* 0x000000000000781c */ /* 0x000fda0003f6f008 */
[----:B------:R-:W-:Y:S05]  /*4d10*/  @!P3 BRA `(.L_x_2995) ;  /* 0xffffffb40050b947 */ /* 0x000fea000383ffff */
[----:B------:R-:W-:Y:S05]  /*4d20*/  EXIT ;  /* 0x000000000000794d */ /* 0x000fea0003800000 */
.L_x_2996:
        /* <DEDUP_REMOVED lines=13> */
.L_x_3341:


//--------------------- .text._Z35group_norm_nhwc_fwd_one_pass_kernelI11Fp32IOBf16WLi64ELi14ELi224EEv26Group_norm_nhwc_fwd_params --------------------------
	.section	.text._Z35group_norm_nhwc_fwd_one_pass_kernelI11Fp32IOBf16WLi64ELi14ELi224EEv26Group_norm_nhwc_fwd_params,"ax",@progbits
	.align	128
        .global         _Z35group_norm_nhwc_fwd_one_pass_kernelI11Fp32IOBf16WLi64ELi14ELi224EEv26Group_norm_nhwc_fwd_params
        .type           _Z35group_norm_nhwc_fwd_one_pass_kernelI11Fp32IOBf16WLi64ELi14ELi224EEv26Group_norm_nhwc_fwd_params,@function
        .size           _Z35group_norm_nhwc_fwd_one_pass_kernelI11Fp32IOBf16WLi64ELi14ELi224EEv26Group_norm_nhwc_fwd_params,(.L_x_3342 - _Z35group_norm_nhwc_fwd_one_pass_kernelI11Fp32IOBf16WLi64ELi14ELi224EEv26Group_norm_nhwc_fwd_params)
        .other          _Z35group_norm_nhwc_fwd_one_pass_kernelI11Fp32IOBf16WLi64ELi14ELi224EEv26Group_norm_nhwc_fwd_params,@"STO_CUDA_ENTRY STV_DEFAULT"
_Z35group_norm_nhwc_fwd_one_pass_kernelI11Fp32IOBf16WLi64ELi14ELi224EEv26Group_norm_nhwc_fwd_params:
.text._Z35group_norm_nhwc_fwd_one_pass_kernelI11Fp32IOBf16WLi64ELi14ELi224EEv26Group_norm_nhwc_fwd_params:
        /* <DEDUP_REMOVED lines=31> */
.L_x_3015:
[----:B------:R-:W0:Y:S01]  /*01f0*/  LDC R4, c[0x0][0x288] ;  /* 0x0000a200ff047b82 */ /* 0x000e220000000800 */
[----:B------:R-:W-:Y:S01]  /*0200*/  IABS R10, R3 ;  /* 0x00000003000a7213 */ /* 0x000fe20000000000 */
[----:B------:R-:W-:Y:S01]  /*0210*/  ULDC.64 UR12, c[0x0][0x278] ;  /* 0x00009e00000c7ab9 */ /* 0x000fe20000000a00 */
[----:B------:R-:W-:Y:S02]  /*0220*/  IADD3 R12, R2, 0x20, RZ ;  /* 0x00000020020c7810 */ /* 0x000fe40007ffe0ff */
        /* <DEDUP_REMOVED lines=131> */
.L_x_2998:
[----:B------:R-:W-:Y:S05]  /*0a60*/  BSYNC B0 ;  /* 0x0000000000007941 */ /* 0x000fea0003800000 */
.L_x_2997:
        /* <DEDUP_REMOVED lines=28> */
.L_x_3001:
[----:B-1----:R-:W2:Y:S04]  /*0c30*/  LDG.E.STRONG.GPU R7, desc[UR8][R8.64] ;  /* 0x0000000808077981 */ /* 0x002ea8000c1ef900 */
[----:B--2---:R-:W-:Y:S01]  /*0c40*/  CCTL.IVALL ;  /* 0x00000000ff00798f */ /* 0x004fe20002000000 */
[----:B------:R-:W-:Y:S05]  /*0c50*/  YIELD ;  /* 0x0000000000007946 */ /* 0x000fea0003800000 */
[----:B------:R-:W-:-:S13]  /*0c60*/  ISETP.NE.AND P0, PT, R7, R12, PT ;  /* 0x0000000c0700720c */ /* 0x000fda0003f05270 */
[----:B------:R-:W-:Y:S05]  /*0c70*/  @P0 BRA `(.L_x_3001) ;  /* 0xfffffffc00ec0947 */ /* 0x000fea000383ffff */
.L_x_3000:
        /* <DEDUP_REMOVED lines=17> */
.L_x_3005:
        /* <DEDUP_REMOVED lines=115> */
.L_x_3004:
        /* <DEDUP_REMOVED lines=61> */
.L_x_3006:
[----:B------:R-:W-:-:S13]  /*1890*/  ISETP.NE.OR P0, PT, R7, RZ, P0 ;  /* 0x000000ff0700720c */ /* 0x000fda0000705670 */
[----:B------:R-:W-:Y:S05]  /*18a0*/  @!P0 BRA `(.L_x_3002) ;  /* 0x00000000007c8947 */ /* 0x000fea0003800000 */
.L_x_3003:
        /* <DEDUP_REMOVED lines=31> */
.L_x_3002:
        /* <DEDUP_REMOVED lines=11> */
.L_x_3008:
[----:B------:R-:W-:Y:S05]  /*1b50*/  BSYNC B0 ;  /* 0x0000000000007941 */ /* 0x000fea0003800000 */
.L_x_3007:
        /* <DEDUP_REMOVED lines=16> */
.L_x_2999:
[----:B------:R-:W-:Y:S01]  /*1c60*/  ULDC.64 UR12, c[0x0][0x218] ;  /* 0x00008600000c7ab9 */ /* 0x000fe20000000a00 */
[C---:B------:R-:W-:Y:S01]  /*1c70*/  LOP3.LUT P0, RZ, R0.reuse, UR7, RZ, 0xfc, !PT ;  /* 0x0000000700ff7c12 */ /* 0x040fe2000f80fcff */
[----:B------:R-:W2:Y:S01]  /*1c80*/  S2UR UR6, SR_CgaCtaId ;  /* 0x00000000000679c3 */ /* 0x000ea20000008800 */
[----:B------:R-:W-:Y:S01]  /*1c90*/  ISETP.EQ.U32.AND P3, PT, RZ, UR12, PT ;  /* 0x0000000cff007c0c */ /* 0x000fe2000bf62070 */
[----:B-1----:R-:W-:Y:S01]  /*1ca0*/  IMAD.WIDE.U32 R6, R0, 0x24924925, RZ ;  /* 0x2492492500067825 */ /* 0x002fe200078e00ff */
[----:B------:R-:W-:Y:S02]  /*1cb0*/  UMOV UR5, 0x400 ;  /* 0x0000040000057882 */ /* 0x000fe40000000000 */
[----:B------:R-:W-:Y:S02]  /*1cc0*/  ISETP.EQ.OR.EX P0, PT, RZ, UR13, P0, P3 ;  /* 0x0000000dff007c0c */ /* 0x000fe40008702730 */
[----:B------:R-:W-:Y:S01]  /*1cd0*/  IADD3 R6, -R7, R0, RZ ;  /* 0x0000000007067210 */ /* 0x000fe20007ffe1ff */
[----:B------:R-:W1:Y:S03]  /*1ce0*/  LDC.64 R4, c[0x0][0x228] ;  /* 0x00008a00ff047b82 */ /* 0x000e660000000a00 */
[----:B------:R-:W-:-:S04]  /*1cf0*/  LEA.HI R10, R6, R7, RZ, 0x1f ;  /* 0x00000007060a7211 */ /* 0x000fc800078ff8ff */
[----:B------:R-:W-:Y:S01]  /*1d00*/  SHF.R.U32.HI R11, RZ, 0x2, R10 ;  /* 0x00000002ff0b7819 */ /* 0x000fe2000001160a */
[----:B------:R-:W3:Y:S04]  /*1d10*/  LDC.64 R6, c[0x0][0x230] ;  /* 0x00008c00ff067b82 */ /* 0x000ee80000000a00 */
[----:B------:R-:W-:-:S04]  /*1d20*/  IMAD R11, R11, -0x7, R0 ;  /* 0xfffffff90b0b7824 */ /* 0x000fc800078e0200 */
[----:B------:R-:W4:Y:S01]  /*1d30*/  @!P0 LDC.64 R8, c[0x0][0x218] ;  /* 0x00008600ff088b82 */ /* 0x000f220000000a00 */
[----:B------:R-:W-:Y:S01]  /*1d40*/  SHF.L.U32 R11, R11, 0x1, RZ ;  /* 0x000000010b0b7819 */ /* 0x000fe200000006ff */
[----:B--2---:R-:W-:-:S03]  /*1d50*/  ULEA UR5, UR6, UR5, 0x18 ;  /* 0x0000000506057291 */ /* 0x004fc6000f8ec03f */
[----:B------:R-:W-:Y:S01]  /*1d60*/  ULDC UR6, c[0x0][0x2a4] ;  /* 0x0000a90000067ab9 */ /* 0x000fe20000000800 */
[----:B------:R-:W-:Y:S01]  /*1d70*/  IADD3 R13, R11, R24, RZ ;  /* 0x000000180b0d7210 */ /* 0x000fe20007ffe0ff */
[----:B------:R-:W-:Y:S01]  /*1d80*/  @!P0 FMUL.FTZ R11, R23, UR6 ;  /* 0x00000006170b8c20 */ /* 0x000fe20008410000 */
[----:B------:R-:W-:-:S03]  /*1d90*/  @!P0 FMUL.FTZ R10, R22, UR6 ;  /* 0x00000006160a8c20 */ /* 0x000fc60008410000 */
[----:B------:R-:W-:Y:S01]  /*1da0*/  @!P2 STS.64 [UR5+0x48], R22 ;  /* 0x00004816ff00a988 */ /* 0x000fe20008000a05 */
[----:B-1----:R-:W-:-:S04]  /*1db0*/  IMAD.WIDE R4, R13, 0x2, R4 ;  /* 0x000000020d047825 */ /* 0x002fc800078e0204 */
        /* <DEDUP_REMOVED lines=24> */
[-C--:B0-----:R-:W-:Y:S01]  /*1f40*/  FMUL.FTZ R7, R4, R9.reuse ;  /* 0x0000000904077220 */ /* 0x081fe20000410000 */
[----:B------:R-:W-:Y:S01]  /*1f50*/  FMUL.FTZ R9, R12, R9 ;  /* 0x000000090c097220 */ /* 0x000fe20000410000 */
[----:B--2---:R-:W-:Y:S02]  /*1f60*/  SHF.L.U32 R11, R14, 0x10, RZ ;  /* 0x000000100e0b7819 */ /* 0x004fe400000006ff */
[----:B----4-:R-:W-:Y:S02]  /*1f70*/  SHF.L.U32 R5, R24, 0x10, RZ ;  /* 0x0000001018057819 */ /* 0x010fe400000006ff */
[----:B-----5:R-:W-:-:S02]  /*1f80*/  SHF.L.U32 R15, R15, 0x10, RZ ;  /* 0x000000100f0f7819 */ /* 0x020fc400000006ff */
[----:B------:R-:W-:-:S03]  /*1f90*/  SHF.L.U32 R8, R25, 0x10, RZ ;  /* 0x0000001019087819 */ /* 0x000fc600000006ff */
[C-C-:B------:R-:W-:Y:S01]  /*1fa0*/  FFMA.FTZ R6, R11.reuse, R18, R15.reuse ;  /* 0x000000120b067223 */ /* 0x140fe2000001000f */
        /* <DEDUP_REMOVED lines=13> */
.L_x_3009:
        /* <DEDUP_REMOVED lines=14> */
.L_x_3011:
[----:B------:R-:W-:Y:S05]  /*2160*/  BSYNC B0 ;  /* 0x0000000000007941 */ /* 0x000fea0003800000 */
.L_x_3010:
[----:B------:R-:W-:Y:S01]  /*2170*/  IADD3 R11, R2, 0x20, RZ ;  /* 0x00000020020b7810 */ /* 0x000fe20007ffe0ff */
        /* <DEDUP_REMOVED lines=12> */
.L_x_3012:
        /* <DEDUP_REMOVED lines=17> */
.L_x_3014:
[----:B------:R-:W-:Y:S05]  /*2350*/  BSYNC B0 ;  /* 0x0000000000007941 */ /* 0x000fea0003800000 */
.L_x_3013:
[----:B0-----:R-:W0:Y:S01]  /*2360*/  LDC R4, c[0x0][0x10] ;  /* 0x00000400ff047b82 */ /* 0x001e220000000800 */
[----:B------:R-:W-:Y:S02]  /*2370*/  IADD3 R16, R16, 0x1, RZ ;  /* 0x0000000110107810 */ /* 0x000fe40007ffe0ff */
[----:B0-----:R-:W-:-:S04]  /*2380*/  IADD3 R3, R4, R3, RZ ;  /* 0x0000000304037210 */ /* 0x001fc80007ffe0ff */
[----:B------:R-:W-:-:S13]  /*2390*/  ISETP.GE.AND P0, PT, R3, UR4, PT ;  /* 0x0000000403007c0c */ /* 0x000fda000bf06270 */
[----:B------:R-:W-:Y:S05]  /*23a0*/  @!P0 BRA `(.L_x_3015) ;  /* 0xffffffdc00908947 */ /* 0x000fea000383ffff */
[----:B------:R-:W-:Y:S05]  /*23b0*/  EXIT ;  /* 0x000000000000794d */ /* 0x000fea0003800000 */
.L_x_3016:
        /* <DEDUP_REMOVED lines=12> */
.L_x_3342:


//--------------------- .text._Z35group_norm_nhwc_fwd_one_pass_kernelI11Fp32IOBf16WLi128ELi14ELi224EEv26Group_norm_nhwc_fwd_params --------------------------
	.section	.text._Z35group_norm_nhwc_fwd_one_pass_kernelI11Fp32IOBf16WLi128ELi14ELi224EEv26Group_norm_nhwc_fwd_params,"ax",@progbits
	.align	128
        .global         _Z35group_norm_nhwc_fwd_one_pass_kernelI11Fp32IOBf16WLi128ELi14ELi224EEv26Group_norm_nhwc_fwd_params
        .type           _Z35group_norm_nhwc_fwd_one_pass_kernelI11Fp32IOBf16WLi128ELi14ELi224EEv26Group_norm_nhwc_fwd_params,@function
        .size           _Z35group_norm_nhwc_fwd_one_pass_kernelI11Fp32IOBf16WLi128ELi14ELi224EEv26Group_norm_nhwc_fwd_params,(.L_x_3343 - _Z35group_norm_nhwc_fwd_one_pass_kernelI11Fp32IOBf16WLi128ELi14ELi224EEv26Group_norm_nhwc_fwd_params)
        .other          _Z35group_norm_nhwc_fwd_one_pass_kernelI11Fp32IOBf16WLi128ELi14ELi224EEv26Group_norm_nhwc_fwd_params,@"STO_CUDA_ENTRY STV_DEFAULT"
_Z35group_norm_nhwc_fwd_one_pass_kernelI11Fp32IOBf16WLi128ELi14ELi224EEv26Group_norm_nhwc_fwd_params:
.text._Z35group_norm_nhwc_fwd_one_pass_kernelI11Fp32IOBf16WLi128ELi14ELi224EEv26Group_norm_nhwc_fwd_params:
        /* <DEDUP_REMOVED lines=26> */
.L_x_3038:
[----:B------:R-:W0:Y:S01]  /*01a0*/  LDC R15, c[0x0][0x288] ;  /* 0x0000a200ff0f7b82 */ /* 0x000e220000000800 */
[C---:B------:R-:W-:Y:S01]  /*01b0*/  IADD3 R25, R2.reuse, 0x40, RZ ;  /* 0x0000004002197810 */ /* 0x040fe20007ffe0ff */
[----:B------:R-:W-:Y:S01]  /*01c0*/  ULDC.64 UR14, c[0x0][0x278] ;  /* 0x00009e00000e7ab9 */ /* 0x000fe20000000a00 */
[----:B------:R-:W-:Y:S01]  /*01d0*/  SHF.R.S32.HI R30, RZ, 0x1f, R7 ;  /* 0x0000001fff1e7819 */ /* 0x000fe20000011407 */
[----:B------:R-:W-:Y:S01]  /*01e0*/  ULDC.64 UR12, c[0x0][0x280] ;  /* 0x0000a000000c7ab9 */ /* 0x000fe20000000a00 */
[----:B------:R-:W-:Y:S02]  /*01f0*/  SHF.R.S32.HI R27, RZ, 0x1f, R25 ;  /* 0x0000001fff1b7819 */ /* 0x000fe40000011419 */
[----:B------:R-:W-:Y:S01]  /*0200*/  IADD3 R22, R2, 0x60, RZ ;  /* 0x0000006002167810 */ /* 0x000fe20007ffe0ff */
[----:B------:R-:W1:Y:S03]  /*0210*/  @P0 LDC.64 R20, c[0x0][0x270] ;  /* 0x00009c00ff140b82 */ /* 0x000e660000000a00 */
        /* <DEDUP_REMOVED lines=168> */
.L_x_3018:
[----:B------:R-:W-:Y:S05]  /*0ca0*/  BSYNC B0 ;  /* 0x0000000000007941 */ /* 0x000fea0003800000 */
.L_x_3017:
[----:B------:R-:W1:Y:S02]  /*0cb0*/  LDC R17, c[0x0][0xc] ;  /* 0x00000300ff117b82 */ /* 0x000e640000000800 */
[----:B-1----:R-:W-:-:S13]  /*0cc0*/  ISETP.GE.U32.AND P1, PT, R17, 0x2, PT ;  /* 0x000000021100780c */ /* 0x002fda0003f26070 */
[----:B------:R-:W-:Y:S05]  /*0cd0*/  @!P1 BRA `(.L_x_3019) ;  /* 0x0000000800709947 */ /* 0x000fea0003800000 */
[----:B------:R-:W-:Y:S05]  /*0ce0*/  @P2 BRA `(.L_x_3020) ;  /* 0x0000000000742947 */ /* 0x000fea0003800000 */
[----:B------:R-:W1:Y:S01]  /*0cf0*/  LDC R15, c[0x0][0x10] ;  /* 0x00000400ff0f7b82 */ /* 0x000e620000000800 */
[----:B------:R-:W2:Y:S01]  /*0d00*/  S2R R14, SR_CTAID.Y ;  /* 0x00000000000e7919 */ /* 0x000ea20000002600 */
[C---:B------:R-:W-:Y:S02]  /*0d10*/  LOP3.LUT R12, R5.reuse, 0x1, RZ, 0xc0, !PT ;  /* 0x00000001050c7812 */ /* 0x040fe400078ec0ff */
[----:B------:R-:W-:-:S04]  /*0d20*/  LOP3.LUT P1, RZ, R5, 0x2, RZ, 0xc0, !PT ;  /* 0x0000000205ff7812 */ /* 0x000fc8000782c0ff */
[----:B0-----:R-:W0:Y:S08]  /*0d30*/  LDC.64 R10, c[0x0][0x248] ;  /* 0x00009200ff0a7b82 */ /* 0x001e300000000a00 */
[----:B------:R-:W3:Y:S01]  /*0d40*/  LDC.64 R8, c[0x0][0x240] ;  /* 0x00009000ff087b82 */ /* 0x000ee20000000a00 */
[----:B-1----:R-:W-:-:S04]  /*0d50*/  IMAD R12, R12, R15, RZ ;  /* 0x0000000f0c0c7224 */ /* 0x002fc800078e02ff */
[----:B------:R-:W-:-:S05]  /*0d60*/  IMAD R13, R12, R17, RZ ;  /* 0x000000110c0d7224 */ /* 0x000fca00078e02ff */
[----:B------:R-:W-:Y:S01]  /*0d70*/  SHF.L.U32 R13, R13, 0x1, RZ ;  /* 0x000000010d0d7819 */ /* 0x000fe200000006ff */
[----:B--2---:R-:W-:-:S04]  /*0d80*/  IMAD R15, R15, UR7, R14 ;  /* 0x000000070f0f7c24 */ /* 0x004fc8000f8e020e */
[----:B0-----:R-:W-:Y:S01]  /*0d90*/  IMAD.WIDE R10, R13, 0x4, R10 ;  /* 0x000000040d0a7825 */ /* 0x001fe200078e020a */
[----:B------:R-:W-:Y:S02]  /*0da0*/  IADD3 R13, R12, R14, RZ ;  /* 0x0000000e0c0d7210 */ /* 0x000fe40007ffe0ff */
[----:B------:R-:W-:-:S03]  /*0db0*/  MOV R12, 0xffffffff ;  /* 0xffffffff000c7802 */ /* 0x000fc60000000f00 */
[----:B---3--:R-:W-:Y:S01]  /*0dc0*/  IMAD.WIDE.U32 R8, R13, 0x4, R8 ;  /* 0x000000040d087825 */ /* 0x008fe200078e0008 */
[----:B------:R-:W-:-:S03]  /*0dd0*/  SEL R13, R17, RZ, !P1 ;  /* 0x000000ff110d7207 */ /* 0x000fc60004800000 */
        /* <DEDUP_REMOVED lines=9> */
.L_x_3021:
[----:B-1----:R-:W2:Y:S04]  /*0e70*/  LDG.E.STRONG.GPU R10, desc[UR8][R8.64] ;  /* 0x00000008080a7981 */ /* 0x002ea8000c1ef900 */
[----:B--2---:R-:W-:Y:S01]  /*0e80*/  CCTL.IVALL ;  /* 0x00000000ff00798f */ /* 0x004fe20002000000 */
[----:B------:R-:W-:Y:S05]  /*0e90*/  YIELD ;  /* 0x0000000000007946 */ /* 0x000fea0003800000 */
[----:B------:R-:W-:-:S13]  /*0ea0*/  ISETP.NE.AND P1, PT, R10, R13, PT ;  /* 0x0000000d0a00720c */ /* 0x000fda0003f25270 */
[----:B------:R-:W-:Y:S05]  /*0eb0*/  @P1 BRA `(.L_x_3021) ;  /* 0xfffffffc00ec1947 */ /* 0x000fea000383ffff */
.L_x_3020:
        /* <DEDUP_REMOVED lines=11> */
.L_x_3023:
[----:B------:R-:W-:-:S13]  /*0f70*/  ISETP.EQ.OR P4, PT, R16, UR7, P2 ;  /* 0x0000000710007c0c */ /* 0x000fda0009782670 */
[----:B------:R-:W1:Y:S01]  /*0f80*/  @!P4 LDC R13, c[0x0][0x10] ;  /* 0x00000400ff0dcb82 */ /* 0x000e620000000800 */
        /* <DEDUP_REMOVED lines=27> */
[-C--:B-1----:R-:W-:Y:S02]  /*1140*/  @!P3 IMAD R15, R13, R14.reuse, R12 ;  /* 0x0000000e0d0fb224 */ /* 0x082fe400078e020c */
        /* <DEDUP_REMOVED lines=13> */
[-C--:B-1----:R-:W-:Y:S02]  /*1220*/  @!P1 IMAD R8, R19, R12.reuse, R36 ;  /* 0x0000000c13089224 */ /* 0x082fe400078e0224 */
        /* <DEDUP_REMOVED lines=19> */
.L_x_3022:
[----:B0-----:R-:W-:-:S13]  /*1360*/  LOP3.LUT P1, R11, R17, 0x3, RZ, 0xc0, !PT ;  /* 0x00000003110b7812 */ /* 0x001fda000782c0ff */
        /* <DEDUP_REMOVED lines=18> */
.L_x_3025:
[----:B------:R-:W-:Y:S05]  /*1490*/  BSYNC B0 ;  /* 0x0000000000007941 */ /* 0x000fea0003800000 */
.L_x_3024:
        /* <DEDUP_REMOVED lines=16> */
[-C--:B-1----:R-:W-:Y:S02]  /*15a0*/  @!P1 IMAD R13, R16, R12.reuse, R13 ;  /* 0x0000000c100d9224 */ /* 0x082fe400078e020d */
        /* <DEDUP_REMOVED lines=15> */
.L_x_3019:
        /* <DEDUP_REMOVED lines=8> */
[----:B-1----:R-:W1:Y:S08]  /*1720*/  LDC.64 R8, c[0x0][0x228] ;  /* 0x00008a00ff087b82 */ /* 0x002e700000000a00 */
[----:B------:R-:W3:Y:S08]  /*1730*/  LDC.64 R14, c[0x0][0x230] ;  /* 0x00008c00ff0e7b82 */ /* 0x000ef00000000a00 */
[----:B------:R-:W4:Y:S01]  /*1740*/  @!P1 LDC.64 R12, c[0x0][0x218] ;  /* 0x00008600ff0c9b82 */ /* 0x000f220000000a00 */
[----:B--2---:R-:W-:-:S03]  /*1750*/  ULEA UR5, UR6, UR5, 0x18 ;  /* 0x0000000506057291 */ /* 0x004fc6000f8ec03f */
[----:B------:R-:W-:Y:S02]  /*1760*/  ULDC UR6, c[0x0][0x2a4] ;  /* 0x0000a90000067ab9 */ /* 0x000fe40000000800 */
[----:B0-----:R-:W-:Y:S01]  /*1770*/  @!P1 FMUL.FTZ R11, R29, UR6 ;  /* 0x000000061d0b9c20 */ /* 0x001fe20008410000 */
[----:B------:R-:W-:Y:S01]  /*1780*/  @!P1 FMUL.FTZ R10, R28, UR6 ;  /* 0x000000061c0a9c20 */ /* 0x000fe20008410000 */
[C---:B-1----:R-:W-:Y:S02]  /*1790*/  IMAD.WIDE R8, R31.reuse, 0x2, R8 ;  /* 0x000000021f087825 */ /* 0x042fe400078e0208 */
[----:B------:R-:W-:Y:S02]  /*17a0*/  @!P2 STS.64 [UR5+0x48], R28 ;  /* 0x0000481cff00a988 */ /* 0x000fe40008000a05 */
[----:B---3--:R-:W-:-:S04]  /*17b0*/  IMAD.WIDE R14, R31, 0x2, R14 ;  /* 0x000000021f0e7825 */ /* 0x008fc800078e020e */
[----:B----4-:R-:W-:-:S05]  /*17c0*/  @!P1 IMAD.WIDE R12, R4, 0x8, R12 ;  /* 0x00000008040c9825 */ /* 0x010fca00078e020c */
[----:B------:R0:W-:Y:S01]  /*17d0*/  @!P1 STG.E.64 desc[UR8][R12.64], R10 ;  /* 0x0000000a0c009986 */ /* 0x0001e2000c101b08 */
[----:B------:R-:W-:Y:S06]  /*17e0*/  BAR.SYNC.DEFER_BLOCKING 0x0 ;  /* 0x0000000000007b1d */ /* 0x000fec0000010000 */
[----:B0-----:R-:W2:Y:S04]  /*17f0*/  LDG.E.U16 R11, desc[UR8][R8.64] ;  /* 0x00000008080b7981 */ /* 0x001ea8000c1e1500 */
[----:B------:R-:W3:Y:S04]  /*1800*/  LDG.E.U16 R10, desc[UR8][R8.64+0x2] ;  /* 0x00000208080a7981 */ /* 0x000ee8000c1e1500 */
[----:B------:R-:W0:Y:S04]  /*1810*/  LDS.64 R12, [UR5+0x48] ;  /* 0x00004805ff0c7984 */ /* 0x000e280008000a00 */
[----:B------:R-:W4:Y:S04]  /*1820*/  LDG.E.U16 R8, desc[UR8][R14.64] ;  /* 0x000000080e087981 */ /* 0x000f28000c1e1500 */
[----:B------:R1:W5:Y:S01]  /*1830*/  LDG.E.U16 R9, desc[UR8][R14.64+0x2] ;  /* 0x000002080e097981 */ /* 0x000362000c1e1500 */
[----:B------:R-:W-:-:S02]  /*1840*/  ISETP.NE.AND P4, PT, RZ, UR10, PT ;  /* 0x0000000aff007c0c */ /* 0x000fc4000bf85270 */
[----:B------:R-:W-:-:S04]  /*1850*/  ISETP.GE.U32.AND P2, PT, R7, UR12, PT ;  /* 0x0000000c07007c0c */ /* 0x000fc8000bf46070 */
[----:B------:R-:W-:Y:S02]  /*1860*/  ISETP.GE.AND.EX P2, PT, R30, UR13, PT, P2 ;  /* 0x0000000d1e007c0c */ /* 0x000fe4000bf46320 */
[C---:B-1----:R-:W-:Y:S02]  /*1870*/  IADD3 R15, R2.reuse, 0x40, RZ ;  /* 0x00000040020f7810 */ /* 0x042fe40007ffe0ff */
[----:B------:R-:W-:Y:S02]  /*1880*/  IADD3 R14, R2, 0x60, RZ ;  /* 0x00000060020e7810 */ /* 0x000fe40007ffe0ff */
[----:B------:R-:W-:Y:S02]  /*1890*/  ISETP.GE.U32.AND P3, PT, R15, UR12, PT ;  /* 0x0000000c0f007c0c */ /* 0x000fe4000bf66070 */
[----:B------:R-:W-:Y:S02]  /*18a0*/  SHF.R.S32.HI R17, RZ, 0x1f, R15 ;  /* 0x0000001fff117819 */ /* 0x000fe4000001140f */
[----:B------:R-:W-:-:S02]  /*18b0*/  ISETP.GT.U32.OR P2, PT, R0, 0xdf, P2 ;  /* 0x000000df0000780c */ /* 0x000fc40001744470 */
[----:B------:R-:W-:-:S04]  /*18c0*/  ISETP.GE.AND.EX P3, PT, R17, UR13, PT, P3 ;  /* 0x0000000d11007c0c */ /* 0x000fc8000bf66330 */
[----:B------:R-:W-:Y:S01]  /*18d0*/  ISETP.GT.U32.OR P3, PT, R0, 0xdf, P3 ;  /* 0x000000df0000780c */ /* 0x000fe20001f64470 */
[----:B0-----:R-:W-:-:S04]  /*18e0*/  FMUL.FTZ R12, R12, UR6 ;  /* 0x000000060c0c7c20 */ /* 0x001fc80008410000 */
[C---:B------:R-:W-:Y:S01]  /*18f0*/  FMUL.FTZ R16, R12.reuse, R12 ;  /* 0x0000000c0c107220 */ /* 0x040fe20000410000 */
[C---:B------:R-:W-:Y:S01]  /*1900*/  FADD.FTZ R20, -R12.reuse, R20 ;  /* 0x000000140c147221 */ /* 0x040fe20000010100 */
[C---:B------:R-:W-:Y:S01]  /*1910*/  FADD.FTZ R21, -R12.reuse, R21 ;  /* 0x000000150c157221 */ /* 0x040fe20000010100 */
[C---:B------:R-:W-:Y:S01]  /*1920*/  FADD.FTZ R18, -R12.reuse, R24 ;  /* 0x000000180c127221 */ /* 0x040fe20000010100 */
[----:B------:R-:W-:Y:S01]  /*1930*/  FFMA.FTZ R16, R13, UR6, -R16 ;  /* 0x000000060d107c23 */ /* 0x000fe20008010810 */
[C---:B------:R-:W-:Y:S01]  /*1940*/  FADD.FTZ R19, -R12.reuse, R25 ;  /* 0x000000190c137221 */ /* 0x040fe20000010100 */
[C---:B------:R-:W-:Y:S01]  /*1950*/  FADD.FTZ R22, -R12.reuse, R22 ;  /* 0x000000160c167221 */ /* 0x040fe20000010100 */
[C---:B------:R-:W-:Y:S01]  /*1960*/  FADD.FTZ R23, -R12.reuse, R23 ;  /* 0x000000170c177221 */ /* 0x040fe20000010100 */
[----:B------:R-:W-:Y:S01]  /*1970*/  FADD.FTZ R26, -R12, R26 ;  /* 0x0000001a0c1a7221 */ /* 0x000fe20000010100 */
[----:B------:R-:W-:Y:S01]  /*1980*/  FSETP.GTU.FTZ.AND P1, PT, R16, RZ, PT ;  /* 0x000000ff1000720b */ /* 0x000fe20003f3c000 */
[----:B------:R-:W-:-:S12]  /*1990*/  FADD.FTZ R12, -R12, R27 ;  /* 0x0000001b0c0c7221 */ /* 0x000fd80000010100 */
[----:B------:R-:W0:Y:S02]  /*19a0*/  @P1 LDC R13, c[0x0][0x238] ;  /* 0x00008e00ff0d1b82 */ /* 0x000e240000000800 */
[----:B0-----:R-:W-:Y:S01]  /*19b0*/  @P1 FADD.FTZ R16, R16, R13 ;  /* 0x0000000d10101221 */ /* 0x001fe20000010000 */
[----:B------:R-:W-:-:S06]  /*19c0*/  MOV R13, 0x3f800000 ;  /* 0x3f800000000d7802 */ /* 0x000fcc0000000f00 */
[----:B------:R0:W1:Y:S01]  /*19d0*/  @P1 MUFU.RSQ R13, R16 ;  /* 0x00000010000d1308 */ /* 0x0000620000001400 */
[----:B------:R-:W-:Y:S02]  /*19e0*/  ISETP.GE.U32.AND P1, PT, R14, UR12, PT ;  /* 0x0000000c0e007c0c */ /* 0x000fe4000bf26070 */
[----:B0-----:R-:W-:-:S04]  /*19f0*/  SHF.R.S32.HI R16, RZ, 0x1f, R14 ;  /* 0x0000001fff107819 */ /* 0x001fc8000001140e */
[----:B------:R-:W-:-:S04]  /*1a00*/  ISETP.GE.AND.EX P1, PT, R16, UR13, PT, P1 ;  /* 0x0000000d10007c0c */ /* 0x000fc8000bf26310 */
[----:B------:R-:W-:Y:S01]  /*1a10*/  ISETP.GT.U32.OR P1, PT, R0, 0xdf, P1 ;  /* 0x000000df0000780c */ /* 0x000fe20000f24470 */
[-C--:B-1----:R-:W-:Y:S01]  /*1a20*/  FMUL.FTZ R22, R22, R13.reuse ;  /* 0x0000000d16167220 */ /* 0x082fe20000410000 */
[-C--:B------:R-:W-:Y:S01]  /*1a30*/  FMUL.FTZ R23, R23, R13.reuse ;  /* 0x0000000d17177220 */ /* 0x080fe20000410000 */
[-C--:B------:R-:W-:Y:S01]  /*1a40*/  FMUL.FTZ R26, R26, R13.reuse ;  /* 0x0000000d1a1a7220 */ /* 0x080fe20000410000 */
[-C--:B------:R-:W-:Y:S01]  /*1a50*/  FMUL.FTZ R27, R12, R13.reuse ;  /* 0x0000000d0c1b7220 */ /* 0x080fe20000410000 */
[----:B--2---:R-:W-:Y:S02]  /*1a60*/  SHF.L.U32 R11, R11, 0x10, RZ ;  /* 0x000000100b0b7819 */ /* 0x004fe400000006ff */
[----:B---3--:R-:W-:Y:S02]  /*1a70*/  SHF.L.U32 R10, R10, 0x10, RZ ;  /* 0x000000100a0a7819 */ /* 0x008fe400000006ff */
[----:B----4-:R-:W-:Y:S01]  /*1a80*/  SHF.L.U32 R24, R8, 0x10, RZ ;  /* 0x0000001008187819 */ /* 0x010fe200000006ff */
[-C--:B------:R-:W-:Y:S01]  /*1a90*/  FMUL.FTZ R8, R20, R13.reuse ;  /* 0x0000000d14087220 */ /* 0x080fe20000410000 */
[-C--:B------:R-:W-:Y:S01]  /*1aa0*/  FMUL.FTZ R20, R19, R13.reuse ;  /* 0x0000000d13147220 */ /* 0x080fe20000410000 */
[----:B-----5:R-:W-:Y:S01]  /*1ab0*/  SHF.L.U32 R25, R9, 0x10, RZ ;  /* 0x0000001009197819 */ /* 0x020fe200000006ff */
[-C--:B------:R-:W-:Y:S01]  /*1ac0*/  FMUL.FTZ R9, R21, R13.reuse ;  /* 0x0000000d15097220 */ /* 0x080fe20000410000 */
[----:B------:R-:W-:Y:S01]  /*1ad0*/  FMUL.FTZ R21, R18, R13 ;  /* 0x0000000d12157220 */ /* 0x000fe20000410000 */
[----:B------:R-:W-:-:S02]  /*1ae0*/  FFMA.FTZ R8, R11, R8, R24 ;  /* 0x000000080b087223 */ /* 0x000fc40000010018 */
        /* <DEDUP_REMOVED lines=12> */
.L_x_3026:
        /* <DEDUP_REMOVED lines=13> */
.L_x_3028:
[----:B------:R-:W-:Y:S05]  /*1c80*/  BSYNC B0 ;  /* 0x0000000000007941 */ /* 0x000fea0003800000 */
.L_x_3027:
        /* <DEDUP_REMOVED lines=13> */
.L_x_3029:
        /* <DEDUP_REMOVED lines=13> */
.L_x_3031:
[----:B------:R-:W-:Y:S05]  /*1e30*/  BSYNC B0 ;  /* 0x0000000000007941 */ /* 0x000fea0003800000 */
.L_x_3030:
        /* <DEDUP_REMOVED lines=13> */
.L_x_3032:
        /* <DEDUP_REMOVED lines=13> */
.L_x_3034:
[----:B------:R-:W-:Y:S05]  /*1fe0*/  BSYNC B0 ;  /* 0x0000000000007941 */ /* 0x000fea0003800000 */
.L_x_3033:
        /* <DEDUP_REMOVED lines=13> */
.L_x_3035:
[----:B------:R-:W-:Y:S04]  /*20c0*/  BSSY B0, `(.L_x_3036) ;  /* 0x000000c000007945 */ /* 0x000fe80003800000 */
[----:B------:R-:W-:Y:S05]  /*20d0*/  @P1 BRA `(.L_x_3037) ;  /* 0x0000000000281947 */ /* 0x000fea0003800000 */
[----:B------:R-:W-:Y:S01]  /*20e0*/  ULDC.64 UR12, c[0x0][0x270] ;  /* 0x00009c00000c7ab9 */ /* 0x000fe20000000a00 */
[----:B------:R-:W-:Y:S01]  /*20f0*/  MOV R33, R35 ;  /* 0x0000002300217202 */ /* 0x000fe20000000f00 */
[----:B0-----:R-:W-:Y:S02]  /*2100*/  IMAD R9, R16, UR12, RZ ;  /* 0x0000000c10097c24 */ /* 0x001fe4000f8e02ff */
[----:B------:R-:W-:-:S04]  /*2110*/  IMAD.WIDE.U32 R32, R14, UR12, R32 ;  /* 0x0000000c0e207c25 */ /* 0x000fc8000f8e0020 */
[----:B------:R-:W-:Y:S01]  /*2120*/  IMAD R9, R14, UR13, R9 ;  /* 0x0000000d0e097c24 */ /* 0x000fe2000f8e0209 */
[----:B------:R-:W-:Y:S02]  /*2130*/  ULDC.64 UR12, c[0x0][0x210] ;  /* 0x00008400000c7ab9 */ /* 0x000fe40000000a00 */
[----:B------:R-:W-:Y:S02]  /*2140*/  LEA R8, P1, R32, UR12, 0x2 ;  /* 0x0000000c20087c11 */ /* 0x000fe4000f8210ff */
[----:B------:R-:W-:-:S04]  /*2150*/  IADD3 R9, R33, R9, RZ ;  /* 0x0000000921097210 */ /* 0x000fc80007ffe0ff */
[----:B------:R-:W-:-:S05]  /*2160*/  LEA.HI.X R9, R32, UR13, R9, 0x2, P1 ;  /* 0x0000000d20097c11 */ /* 0x000fca00088f1409 */
[----:B------:R1:W-:Y:S02]  /*2170*/  STG.E.64 desc[UR8][R8.64], R24 ;  /* 0x0000001808007986 */ /* 0x0003e4000c101b08 */
.L_x_3037:
[----:B------:R-:W-:Y:S05]  /*2180*/  BSYNC B0 ;  /* 0x0000000000007941 */ /* 0x000fea0003800000 */
.L_x_3036:
[----:B01----:R-:W0:Y:S01]  /*2190*/  LDC R9, c[0x0][0x10] ;  /* 0x00000400ff097b82 */ /* 0x003e220000000800 */
[----:B------:R-:W-:Y:S02]  /*21a0*/  IADD3 R5, R5, 0x1, RZ ;  /* 0x0000000105057810 */ /* 0x000fe40007ffe0ff */
[----:B0-----:R-:W-:-:S04]  /*21b0*/  IADD3 R4, R9, R4, RZ ;  /* 0x0000000409047210 */ /* 0x001fc80007ffe0ff */
[----:B------:R-:W-:-:S13]  /*21c0*/  ISETP.GE.AND P1, PT, R4, UR4, PT ;  /* 0x0000000404007c0c */ /* 0x000fda000bf26270 */
[----:B------:R-:W-:Y:S05]  /*21d0*/  @!P1 BRA `(.L_x_3038) ;  /* 0xffffffdc00f09947 */ /* 0x000fea000383ffff */
[----:B------:R-:W-:Y:S05]  /*21e0*/  EXIT ;  /* 0x000000000000794d */ /* 0x000fea0003800000 */
.L_x_3039:
        /* <DEDUP_REMOVED lines=9> */
.L_x_3343:


//--------------------- .text._Z35group_norm_nhwc_fwd_one_pass_kernelI11Fp32IOBf16WLi256ELi14ELi224EEv26Group_norm_nhwc_fwd_params --------------------------
	.section	.text._Z35group_norm_nhwc_fwd_one_pass_kernelI11Fp32IOBf16WLi256ELi14ELi224EEv26Group_norm_nhwc_fwd_params,"ax",@progbits
	.align	128
        .global         _Z35group_norm_nhwc_fwd_one_pass_kernelI11Fp32IOBf16WLi256ELi14ELi224EEv26Group_norm_nhwc_fwd_params
        .type           _Z35group_norm_nhwc_fwd_one_pass_kernelI11Fp32IOBf16WLi256ELi14ELi224EEv26Group_norm_nhwc_fwd_params,@function
        .size           _Z35group_norm_nhwc_fwd_one_pass_kernelI11Fp32IOBf16WLi256ELi14ELi224EEv26Group_norm_nhwc_fwd_params,(.L_x_3344 - _Z35group_norm_nhwc_fwd_one_pass_kernelI11Fp32IOBf16WLi256ELi14ELi224EEv26Group_norm_nhwc_fwd_params)
        .other          _Z35group_norm_nhwc_fwd_one_pass_kernelI11Fp32IOBf16WLi256ELi14ELi224EEv26Group_norm_nhwc_fwd_params,@"STO_CUDA_ENTRY STV_DEFAULT"
_Z35group_norm_nhwc_fwd_one_pass_kernelI11Fp32IOBf16WLi256ELi14ELi224EEv26Group_norm_nhwc_fwd_params:
.text._Z35group_norm_nhwc_fwd_one_pass_kernelI11Fp32IOBf16WLi256ELi14ELi224EEv26Group_norm_nhwc_fwd_params:
        /* <DEDUP_REMOVED lines=54> */
.L_x_3076:
[----:B0-----:R-:W0:Y:S01]  /*0360*/  LDC R18, c[0x0][0x288] ;  /* 0x0000a200ff127b82 */ /* 0x001e220000000800 */
[----:B------:R-:W-:Y:S01]  /*0370*/  IABS R17, UR11 ;  /* 0x0000000b00117c13 */ /* 0x000fe20008000000 */
[----:B-1----:R-:W1:Y:S01]  /*0380*/  S2R R42, SR_TID.X ;  /* 0x00000000002a7919 */ /* 0x002e620000002100 */
[----:B------:R-:W-:Y:S01]  /*0390*/  ULDC.64 UR6, c[0x0][0x280] ;  /* 0x0000a00000067ab9 */ /* 0x000fe20000000a00 */
[----:B------:R-:W-:Y:S01]  /*03a0*/  ULDC.64 UR14, c[0x0][0x278] ;  /* 0x00009e00000e7ab9 */ /* 0x000fe20000000a00 */
[----:B------:R-:W-:-:S03]  /*03b0*/  SHF.R.S32.HI R33, RZ, 0x1f, R4 ;  /* 0x0000001fff217819 */ /* 0x000fc60000011404 */
[----:B------:R-:W2:Y:S08]  /*03c0*/  LDC R19, c[0x0][0x294] ;  /* 0x0000a500ff137b82 */ /* 0x000eb00000000800 */
[----:B------:R-:W3:Y:S01]  /*03d0*/  @P0 LDC.64 R24, c[0x0][0x270] ;  /* 0x00009c00ff180b82 */ /* 0x000ee20000000a00 */
[----:B0-----:R-:W-:-:S07]  /*03e0*/  IABS R16, R18 ;  /* 0x0000001200107213 */ /* 0x001fce0000000000 */
[----:B------:R-:W0:Y:S01]  /*03f0*/  @P1 LDC.64 R22, c[0x0][0x270] ;  /* 0x00009c00ff161b82 */ /* 0x000e220000000a00 */
[----:B------:R-:W4:Y:S07]  /*0400*/  I2F.RP R14, R16 ;  /* 0x00000010000e7306 */ /* 0x000f2e0000209400 */
[----:B------:R-:W5:Y:S08]  /*0410*/  @P0 LDC.64 R46, c[0x0][0x220] ;  /* 0x00008800ff2e0b82 */ /* 0x000f700000000a00 */
[----:B------:R-:W5:Y:S01]  /*0420*/  @P1 LDC.64 R36, c[0x0][0x220] ;  /* 0x00008800ff241b82 */ /* 0x000f620000000a00 */
[----:B----4-:R-:W4:Y:S07]  /*0430*/  MUFU.RCP R14, R14 ;  /* 0x0000000e000e7308 */ /* 0x010f2e0000001000 */
[----:B------:R-:W5:Y:S01]  /*0440*/  @P4 LDC.64 R44, c[0x0][0x220] ;  /* 0x00008800ff2c4b82 */ /* 0x000f620000000a00 */
[----:B----4-:R-:W-:-:S04]  /*0450*/  IADD3 R12, R14, 0xffffffe, RZ ;  /* 0x0ffffffe0e0c7810 */ /* 0x010fc80007ffe0ff */
[----:B------:R4:W1:Y:S02]  /*0460*/  F2I.FTZ.U32.TRUNC.NTZ R13, R12 ;  /* 0x0000000c000d7305 */ /* 0x000864000021f000 */
[----:B----4-:R-:W-:Y:S01]  /*0470*/  HFMA2.MMA R12, -RZ, RZ, 0, 0 ;  /* 0x00000000ff0c7435 */ /* 0x010fe200000001ff */
[----:B-1----:R-:W-:-:S05]  /*0480*/  IADD3 R15, RZ, -R13, RZ ;  /* 0x8000000dff0f7210 */ /* 0x002fca0007ffe0ff */
[----:B------:R-:W-:-:S04]  /*0490*/  IMAD R15, R15, R16, RZ ;  /* 0x000000100f0f7224 */ /* 0x000fc800078e02ff */
        /* <DEDUP_REMOVED lines=10> */
[----:B------:R-:W-:Y:S01]  /*0540*/  IMAD.WIDE.U32 R12, R42, 0x24924925, RZ ;  /* 0x249249252a0c7825 */ /* 0x000fe200078e00ff */
[----:B------:R-:W-:-:S04]  /*0550*/  SHF.R.S32.HI R16, RZ, 0x1f, R8 ;  /* 0x0000001fff107819 */ /* 0x000fc80000011408 */
[----:B------:R-:W-:-:S04]  /*0560*/  IADD3 R12, -R13, R42, RZ ;  /* 0x0000002a0d0c7210 */ /* 0x000fc80007ffe1ff */
[----:B------:R-:W-:Y:S02]  /*0570*/  LEA.HI R12, R12, R13, RZ, 0x1f ;  /* 0x0000000d0c0c7211 */ /* 0x000fe400078ff8ff */
[----:B------:R-:W-:Y:S02]  /*0580*/  @P6 IADD3 R15, R15, 0x1, RZ ;  /* 0x000000010f0f6810 */ /* 0x000fe40007ffe0ff */
[----:B------:R-:W-:Y:S02]  /*0590*/  ISETP.NE.AND P6, PT, R18, RZ, PT ;  /* 0x000000ff1200720c */ /* 0x000fe40003fc5270 */
[----:B------:R-:W-:Y:S02]  /*05a0*/  MOV R17, R15 ;  /* 0x0000000f00117202 */ /* 0x000fe40000000f00 */
[----:B------:R-:W1:Y:S01]  /*05b0*/  @P3 LDC.64 R14, c[0x0][0x270] ;  /* 0x00009c00ff0e3b82 */ /* 0x000e620000000a00 */
[----:B------:R-:W-:Y:S02]  /*05c0*/  SHF.R.U32.HI R12, RZ, 0x2, R12 ;  /* 0x00000002ff0c7819 */ /* 0x000fe4000001160c */
[----:B------:R-:W-:-:S03]  /*05d0*/  @!P5 IADD3 R17, -R17, RZ, RZ ;  /* 0x000000ff1111d210 */ /* 0x000fc60007ffe1ff */
[----:B--2---:R-:W-:-:S03]  /*05e0*/  IMAD R38, R19, UR10, R12 ;  /* 0x0000000a13267c24 */ /* 0x004fc6000f8e020c */
[----:B------:R-:W-:Y:S02]  /*05f0*/  @!P6 LOP3.LUT R17, RZ, R18, RZ, 0x33, !PT ;  /* 0x00000012ff11e212 */ /* 0x000fe400078e33ff */
[----:B------:R-:W-:Y:S02]  /*0600*/  IADD3 R26, R38, 0x80, RZ ;  /* 0x00000080261a7810 */ /* 0x000fe40007ffe0ff */
[----:B------:R-:W-:Y:S02]  /*0610*/  IADD3 R39, -R17, RZ, RZ ;  /* 0x000000ff11277210 */ /* 0x000fe40007ffe1ff */
[----:B------:R-:W-:Y:S02]  /*0620*/  SHF.R.S32.HI R12, RZ, 0x1f, R17 ;  /* 0x0000001fff0c7819 */ /* 0x000fe40000011411 */
[----:B------:R-:W-:Y:S01]  /*0630*/  ISETP.GE.U32.AND P6, PT, R26, UR14, PT ;  /* 0x0000000e1a007c0c */ /* 0x000fe2000bfc6070 */
[----:B------:R-:W-:Y:S01]  /*0640*/  IMAD R39, R18, R39, UR11 ;  /* 0x0000000b12277e24 */ /* 0x000fe2000f8e0227 */
[----:B------:R-:W-:Y:S01]  /*0650*/  SHF.R.S32.HI R27, RZ, 0x1f, R26 ;  /* 0x0000001fff1b7819 */ /* 0x000fe2000001141a */
[----:B------:R-:W2:Y:S01]  /*0660*/  @P3 LDC.64 R18, c[0x0][0x220] ;  /* 0x00008800ff123b82 */ /* 0x000ea20000000a00 */
[----:B------:R-:W-:-:S02]  /*0670*/  IMAD R12, R12, UR6, RZ ;  /* 0x000000060c0c7c24 */ /* 0x000fc4000f8e02ff */
[----:B------:R-:W-:Y:S01]  /*0680*/  IMAD R39, R39, 0xe, RZ ;  /* 0x0000000e27277824 */ /* 0x000fe200078e02ff */
[----:B------:R-:W-:Y:S01]  /*0690*/  ISETP.GE.AND.EX P6, PT, R27, UR15, PT, P6 ;  /* 0x0000000f1b007c0c */ /* 0x000fe2000bfc6360 */
[----:B------:R-:W-:Y:S02]  /*06a0*/  IMAD R41, R17, UR7, R12 ;  /* 0x0000000711297c24 */ /* 0x000fe4000f8e020c */
[----:B-1----:R-:W-:Y:S01]  /*06b0*/  @P3 IMAD R12, R7, R14, RZ ;  /* 0x0000000e070c3224 */ /* 0x002fe200078e02ff */
[----:B------:R-:W-:Y:S02]  /*06c0*/  IADD3 R20, P5, R8, R39, RZ ;  /* 0x0000002708147210 */ /* 0x000fe40007fbe0ff */
[----:B------:R-:W-:Y:S01]  /*06d0*/  ISETP.LT.U32.AND P6, PT, R42, 0xe0, !P6 ;  /* 0x000000e02a00780c */ /* 0x000fe200077c1070 */
[----:B------:R-:W-:Y:S01]  /*06e0*/  @P3 IMAD R31, R29, R15, R12 ;  /* 0x0000000f1d1f3224 */ /* 0x000fe200078e020c */
[----:B------:R-:W-:Y:S01]  /*06f0*/  LEA.HI.X.SX32 R21, R39, R16, 0x1, P5 ;  /* 0x0000001027157211 */ /* 0x000fe200028f0eff */
[----:B------:R-:W1:Y:S02]  /*0700*/  @P4 LDC.64 R12, c[0x0][0x270] ;  /* 0x00009c00ff0c4b82 */ /* 0x000e640000000a00 */
[----:B------:R-:W-:-:S05]  /*0710*/  IMAD.WIDE.U32 R20, R17, UR6, R20 ;  /* 0x0000000611147c25 */ /* 0x000fca000f8e0014 */
[----:B------:R-:W-:-:S03]  /*0720*/  IADD3 R41, R21, R41, RZ ;  /* 0x0000002915297210 */ /* 0x000fc60007ffe0ff */
[----:B------:R-:W4:Y:S01]  /*0730*/  @P6 LDC.64 R16, c[0x0][0x270] ;  /* 0x00009c00ff106b82 */ /* 0x000f220000000a00 */
[----:B------:R-:W-:-:S05]  /*0740*/  @P3 MOV R40, R20 ;  /* 0x0000001400283202 */ /* 0x000fca0000000f00 */
[----:B------:R-:W-:Y:S01]  /*0750*/  @P3 IMAD.WIDE.U32 R14, R29, R14, R40 ;  /* 0x0000000e1d0e3225 */ /* 0x000fe200078e0028 */
[----:B------:R-:W-:-:S04]  /*0760*/  SHF.R.S32.HI R29, RZ, 0x1f, R2 ;  /* 0x0000001fff1d7819 */ /* 0x000fc80000011402 */
[----:B------:R-:W-:Y:S01]  /*0770*/  @P3 IADD3 R15, R15, R31, RZ ;  /* 0x0000001f0f0f3210 */ /* 0x000fe20007ffe0ff */
[----:B---3--:R-:W-:Y:S01]  /*0780*/  @P0 IMAD R28, R29, R24, RZ ;  /* 0x000000181d1c0224 */ /* 0x008fe200078e02ff */
[----:B--2---:R-:W-:-:S03]  /*0790*/  @P3 LEA R18, P5, R14, R18, 0x2 ;  /* 0x000000120e123211 */ /* 0x004fc600078a10ff */
[----:B------:R-:W-:Y:S01]  /*07a0*/  @P0 IMAD R29, R2, R25, R28 ;  /* 0x00000019021d0224 */ /* 0x000fe200078e021c */
[----:B------:R-:W-:Y:S01]  /*07b0*/  @P3 LEA.HI.X R19, R14, R19, R15, 0x2, P5 ;  /* 0x000000130e133211 */ /* 0x000fe200028f140f */
[----:B0-----:R-:W-:Y:S01]  /*07c0*/  @P1 IMAD R28, R33, R22, RZ ;  /* 0x00000016211c1224 */ /* 0x001fe200078e02ff */
[----:B------:R-:W-:Y:S02]  /*07d0*/  @P0 MOV R14, R20 ;  /* 0x00000014000e0202 */ /* 0x000fe40000000f00 */
[----:B------:R-:W-:Y:S01]  /*07e0*/  @P0 MOV R15, R41 ;  /* 0x00000029000f0202 */ /* 0x000fe20000000f00 */
[----:B------:R-:W-:Y:S02]  /*07f0*/  @P1 IMAD R31, R4, R23, R28 ;  /* 0x00000017041f1224 */ /* 0x000fe400078e021c */
[----:B-1----:R-:W-:Y:S02]  /*0800*/  @P4 IMAD R28, R9, R12, RZ ;  /* 0x0000000c091c4224 */ /* 0x002fe400078e02ff */
[----:B------:R-:W-:Y:S01]  /*0810*/  @P0 IMAD.WIDE.U32 R24, R2, R24, R14 ;  /* 0x0000001802180225 */ /* 0x000fe200078e000e */
[----:B------:R-:W-:-:S02]  /*0820*/  @P1 MOV R14, R20 ;  /* 0x00000014000e1202 */ /* 0x000fc40000000f00 */
[----:B------:R-:W-:Y:S01]  /*0830*/  @P1 MOV R15, R41 ;  /* 0x00000029000f1202 */ /* 0x000fe20000000f00 */
[----:B----4-:R-:W-:Y:S01]  /*0840*/  @P6 IMAD R27, R27, R16, RZ ;  /* 0x000000101b1b6224 */ /* 0x010fe200078e02ff */
[----:B------:R-:W-:Y:S01]  /*0850*/  @P0 IADD3 R25, R25, R29, RZ ;  /* 0x0000001d19190210 */ /* 0x000fe20007ffe0ff */
[----:B------:R-:W-:Y:S01]  /*0860*/  @P4 IMAD R29, R5, R13, R28 ;  /* 0x0000000d051d4224 */ /* 0x000fe200078e021c */
[----:B-----5:R-:W-:Y:S01]  /*0870*/  @P0 LEA R46, P5, R24, R46, 0x2 ;  /* 0x0000002e182e0211 */ /* 0x020fe200078a10ff */
[----:B------:R-:W-:Y:S02]  /*0880*/  @P1 IMAD.WIDE.U32 R22, R4, R22, R14 ;  /* 0x0000001604161225 */ /* 0x000fe400078e000e */
[----:B------:R-:W0:Y:S01]  /*0890*/  @P6 LDC.64 R14, c[0x0][0x220] ;  /* 0x00008800ff0e6b82 */ /* 0x000e220000000a00 */
[----:B------:R-:W-:Y:S01]  /*08a0*/  @P0 LEA.HI.X R47, R24, R47, R25, 0x2, P5 ;  /* 0x0000002f182f0211 */ /* 0x000fe200028f1419 */
[----:B------:R-:W-:Y:S01]  /*08b0*/  @P6 IMAD R17, R26, R17, R27 ;  /* 0x000000111a116224 */ /* 0x000fe200078e021b */
[----:B------:R-:W-:-:S02]  /*08c0*/  @P4 MOV R24, R20 ;  /* 0x0000001400184202 */ /* 0x000fc40000000f00 */
[----:B------:R-:W-:Y:S02]  /*08d0*/  @P4 MOV R25, R41 ;  /* 0x0000002900194202 */ /* 0x000fe40000000f00 */
[----:B------:R-:W-:Y:S02]  /*08e0*/  @P1 IADD3 R13, R23, R31, RZ ;  /* 0x0000001f170d1210 */ /* 0x000fe40007ffe0ff */
[C---:B------:R-:W-:Y:S01]  /*08f0*/  @P1 LEA R36, P5, R22.reuse, R36, 0x2 ;  /* 0x0000002416241211 */ /* 0x040fe200078a10ff */
[----:B------:R-:W-:Y:S01]  /*0900*/  @P4 IMAD.WIDE.U32 R24, R5, R12, R24 ;  /* 0x0000000c05184225 */ /* 0x000fe200078e0018 */
[----:B------:R-:W-:Y:S02]  /*0910*/  @P6 MOV R12, R20 ;  /* 0x00000014000c6202 */ /* 0x000fe40000000f00 */
[----:B------:R-:W-:Y:S02]  /*0920*/  @P1 LEA.HI.X R37, R22, R37, R13, 0x2, P5 ;  /* 0x0000002516251211 */ /* 0x000fe400028f140d */
[----:B------:R-:W-:-:S02]  /*0930*/  @P6 MOV R13, R41 ;  /* 0x00000029000d6202 */ /* 0x000fc40000000f00 */
[----:B------:R-:W-:Y:S01]  /*0940*/  @P4 LEA R44, P5, R24, R44, 0x2 ;  /* 0x0000002c182c4211 */ /* 0x000fe200078a10ff */
[----:B------:R-:W-:Y:S01]  /*0950*/  @P6 IMAD.WIDE.U32 R26, R26, R16, R12 ;  /* 0x000000101a1a6225 */ /* 0x000fe200078e000c */
[----:B------:R-:W-:Y:S02]  /*0960*/  @P4 IADD3 R12, R25, R29, RZ ;  /* 0x0000001d190c4210 */ /* 0x000fe40007ffe0ff */
[----:B------:R-:W-:Y:S02]  /*0970*/  IADD3 R29, R38, 0xa0, RZ ;  /* 0x000000a0261d7810 */ /* 0x000fe40007ffe0ff */
[----:B------:R-:W-:Y:S02]  /*0980*/  @P4 LEA.HI.X R45, R24, R45, R12, 0x2, P5 ;  /* 0x0000002d182d4211 */ /* 0x000fe400028f140c */
[----:B------:R-:W-:Y:S02]  /*0990*/  @P6 IADD3 R12, R27, R17, RZ ;  /* 0x000000111b0c6210 */ /* 0x000fe40007ffe0ff */
[----:B0-----:R-:W-:-:S02]  /*09a0*/  @P6 LEA R16, P5, R26, R14, 0x2 ;  /* 0x0000000e1a106211 */ /* 0x001fc400078a10ff */
[----:B------:R-:W-:Y:S02]  /*09b0*/  SHF.R.S32.HI R23, RZ, 0x1f, R29 ;  /* 0x0000001fff177819 */ /* 0x000fe4000001141d */
[----:B------:R-:W-:Y:S02]  /*09c0*/  @P6 LEA.HI.X R17, R26, R15, R12, 0x2, P5 ;  /* 0x0000000f1a116211 */ /* 0x000fe400028f140c */
        /* <DEDUP_REMOVED lines=147> */
.L_x_3041:
[----:B------:R-:W-:Y:S05]  /*1300*/  BSYNC B0 ;  /* 0x0000000000007941 */ /* 0x000fea0003800000 */
.L_x_3040:
        /* <DEDUP_REMOVED lines=31> */
.L_x_3044:
[----:B-1----:R-:W2:Y:S04]  /*1500*/  LDG.E.STRONG.GPU R13, desc[UR8][R16.64] ;  /* 0x00000008100d7981 */ /* 0x002ea8000c1ef900 */
[----:B--2---:R-:W-:Y:S01]  /*1510*/  CCTL.IVALL ;  /* 0x00000000ff00798f */ /* 0x004fe20002000000 */
[----:B------:R-:W-:Y:S05]  /*1520*/  YIELD ;  /* 0x0000000000007946 */ /* 0x000fea0003800000 */
[----:B------:R-:W-:-:S13]  /*1530*/  ISETP.NE.AND P6, PT, R13, R44, PT ;  /* 0x0000002c0d00720c */ /* 0x000fda0003fc5270 */
[----:B------:R-:W-:Y:S05]  /*1540*/  @P6 BRA `(.L_x_3044) ;  /* 0xfffffffc00ec6947 */ /* 0x000fea000383ffff */
.L_x_3043:
        /* <DEDUP_REMOVED lines=19> */
.L_x_3048:
        /* <DEDUP_REMOVED lines=116> */
.L_x_3047:
        /* <DEDUP_REMOVED lines=62> */
.L_x_3049:
[----:B------:R-:W-:-:S06]  /*21a0*/  UISETP.NE.OR UP0, UPT, UR6, URZ, UP0 ;  /* 0x0000003f0600728c */ /* 0x000fcc0008705670 */
[----:B------:R-:W-:-:S13]  /*21b0*/  PLOP3.LUT P6, PT, PT, PT, UP0, 0x80, 0x0 ;  /* 0x000000000000781c */ /* 0x000fda0003fcf008 */
[----:B------:R-:W-:Y:S05]  /*21c0*/  @!P6 BRA `(.L_x_3045) ;  /* 0x00000000007ce947 */ /* 0x000fea0003800000 */
.L_x_3046:
        /* <DEDUP_REMOVED lines=31> */
.L_x_3045:
        /* <DEDUP_REMOVED lines=14> */
.L_x_3051:
[----:B------:R-:W-:Y:S05]  /*24a0*/  BSYNC B0 ;  /* 0x0000000000007941 */ /* 0x000fea0003800000 */
.L_x_3050:
        /* <DEDUP_REMOVED lines=17> */
.L_x_3042:
        /* <DEDUP_REMOVED lines=13> */
[----:B------:R-:W-:Y:S01]  /*2690*/  @P2 STG.E.64 desc[UR8][R18.64], R42 ;  /* 0x0000002a12002986 */ /* 0x000fe2000c101b08 */
[C---:B---3--:R-:W-:Y:S01]  /*26a0*/  IMAD.WIDE R44, R39.reuse, 0x2, R12 ;  /* 0x00000002272c7825 */ /* 0x048fe200078e020c */
[----:B------:R-:W-:Y:S03]  /*26b0*/  BAR.SYNC.DEFER_BLOCKING 0x0 ;  /* 0x0000000000007b1d */ /* 0x000fe60000010000 */
[----:B--2---:R-:W-:-:S03]  /*26c0*/  IMAD.WIDE R16, R39, 0x2, R16 ;  /* 0x0000000227107825 */ /* 0x004fc600078e0210 */
[----:B------:R-:W2:Y:S04]  /*26d0*/  LDG.E.U16 R46, desc[UR8][R44.64] ;  /* 0x000000082c2e7981 */ /* 0x000ea8000c1e1500 */
[----:B------:R2:W3:Y:S04]  /*26e0*/  LDG.E.U16 R47, desc[UR8][R44.64+0x2] ;  /* 0x000002082c2f7981 */ /* 0x0004e8000c1e1500 */
[----:B------:R-:W4:Y:S04]  /*26f0*/  LDG.E.U16 R39, desc[UR8][R16.64] ;  /* 0x0000000810277981 */ /* 0x000f28000c1e1500 */
[----:B------:R-:W5:Y:S01]  /*2700*/  LDG.E.U16 R48, desc[UR8][R16.64+0x2] ;  /* 0x0000020810307981 */ /* 0x000f62000c1e1500 */
[----:B------:R-:W-:-:S03]  /*2710*/  ISETP.NE.AND P6, PT, RZ, UR13, PT ;  /* 0x0000000dff007c0c */ /* 0x000fc6000bfc5270 */
[----:B------:R-:W1:Y:S02]  /*2720*/  LDS.64 R12, [UR6+0x48] ;  /* 0x00004806ff0c7984 */ /* 0x000e640008000a00 */
[----:B-1----:R-:W-:-:S04]  /*2730*/  FMUL.FTZ R12, R12, UR7 ;  /* 0x000000070c0c7c20 */ /* 0x002fc80008410000 */
[C---:B0-----:R-:W-:Y:S01]  /*2740*/  FMUL.FTZ R14, R12.reuse, R12 ;  /* 0x0000000c0c0e7220 */ /* 0x041fe20000410000 */
[C---:B------:R-:W-:Y:S01]  /*2750*/  FADD.FTZ R26, -R12.reuse, R26 ;  /* 0x0000001a0c1a7221 */ /* 0x040fe20000010100 */
[C---:B------:R-:W-:Y:S01]  /*2760*/  FADD.FTZ R27, -R12.reuse, R27 ;  /* 0x0000001b0c1b7221 */ /* 0x040fe20000010100 */
[C---:B------:R-:W-:Y:S01]  /*2770*/  FADD.FTZ R28, -R12.reuse, R28 ;  /* 0x0000001c0c1c7221 */ /* 0x040fe20000010100 */
[----:B------:R-:W-:Y:S01]  /*2780*/  FFMA.FTZ R14, R13, UR7, -R14 ;  /* 0x000000070d0e7c23 */ /* 0x000fe2000801080e */
[----:B------:R-:W-:Y:S01]  /*2790*/  FADD.FTZ R29, -R12, R29 ;  /* 0x0000001d0c1d7221 */ /* 0x000fe20000010100 */
[----:B------:R-:W0:Y:S03]  /*27a0*/  S2R R13, SR_TID.X ;  /* 0x00000000000d7919 */ /* 0x000e260000002100 */
[----:B------:R-:W-:-:S13]  /*27b0*/  FSETP.GTU.FTZ.AND P5, PT, R14, RZ, PT ;  /* 0x000000ff0e00720b */ /* 0x000fda0003fbc000 */
[----:B------:R-:W-:Y:S01]  /*27c0*/  VOTEU.ANY UP0, P5 ;  /* 0x00000000003f7886 */ /* 0x000fe20002800100 */
[----:B------:R-:W-:-:S04]  /*27d0*/  PLOP3.LUT P5, PT, PT, PT, UP0, 0x80, 0x0 ;  /* 0x000000000000781c */ /* 0x000fc80003faf008 */
[----:B------:R-:W-:-:S09]  /*27e0*/  @UP0 ULDC UR6, c[0x0][0x238] ;  /* 0x00008e0000060ab9 */ /* 0x000fd20000000800 */
[----:B------:R-:W-:Y:S01]  /*27f0*/  @P5 FADD.FTZ R18, R14, UR6 ;  /* 0x000000060e125e21 */ /* 0x000fe20008010000 */
[----:B------:R-:W-:Y:S01]  /*2800*/  UMOV UR6, 0x3f800000 ;  /* 0x3f80000000067882 */ /* 0x000fe20000000000 */
[----:B0-----:R-:W-:-:S04]  /*2810*/  IMAD.WIDE.U32 R14, R13, 0x24924925, RZ ;  /* 0x249249250d0e7825 */ /* 0x001fc800078e00ff */
[----:B------:R-:W0:Y:S01]  /*2820*/  @P5 MUFU.RSQ R18, R18 ;  /* 0x0000001200125308 */ /* 0x000e220000001400 */
[----:B------:R-:W-:Y:S01]  /*2830*/  IADD3 R43, -R15, R13, RZ ;  /* 0x0000000d0f2b7210 */ /* 0x000fe20007ffe1ff */
[----:B------:R-:W1:Y:S03]  /*2840*/  LDC R14, c[0x0][0x294] ;  /* 0x0000a500ff0e7b82 */ /* 0x000e660000000800 */
[----:B------:R-:W-:Y:S02]  /*2850*/  LEA.HI R43, R43, R15, RZ, 0x1f ;  /* 0x0000000f2b2b7211 */ /* 0x000fe400078ff8ff */
[----:B0-----:R-:W-:-:S13]  /*2860*/  @P5 R2UR UR7, R18 ;  /* 0x00000000120752ca */ /* 0x001fda00000e0000 */
[----:B------:R-:W-:Y:S02]  /*2870*/  @UP0 UMOV UR6, UR7 ;  /* 0x0000000700060c82 */ /* 0x000fe40008000000 */
[----:B------:R-:W-:Y:S01]  /*2880*/  FMUL.FTZ R26, R26, UR6 ;  /* 0x000000061a1a7c20 */ /* 0x000fe20008410000 */
[----:B------:R-:W-:Y:S01]  /*2890*/  FMUL.FTZ R27, R27, UR6 ;  /* 0x000000061b1b7c20 */ /* 0x000fe20008410000 */
[----:B--2---:R-:W-:Y:S02]  /*28a0*/  SHF.L.U32 R44, R46, 0x10, RZ ;  /* 0x000000102e2c7819 */ /* 0x004fe400000006ff */
[----:B---3--:R-:W-:Y:S02]  /*28b0*/  SHF.L.U32 R42, R47, 0x10, RZ ;  /* 0x000000102f2a7819 */ /* 0x008fe400000006ff */
[----:B----4-:R-:W-:Y:S02]  /*28c0*/  SHF.L.U32 R39, R39, 0x10, RZ ;  /* 0x0000001027277819 */ /* 0x010fe400000006ff */
[----:B-----5:R-:W-:-:S03]  /*28d0*/  SHF.L.U32 R15, R48, 0x10, RZ ;  /* 0x00000010300f7819 */ /* 0x020fc600000006ff */
        /* <DEDUP_REMOVED lines=13> */
.L_x_3052:
        /* <DEDUP_REMOVED lines=13> */
.L_x_3054:
[----:B------:R-:W-:Y:S05]  /*2a80*/  BSYNC B0 ;  /* 0x0000000000007941 */ /* 0x000fea0003800000 */
.L_x_3053:
[----:B------:R-:W-:Y:S01]  /*2a90*/  FMUL.FTZ R28, R28, UR6 ;  /* 0x000000061c1c7c20 */ /* 0x000fe20008410000 */
[----:B------:R-:W-:Y:S01]  /*2aa0*/  FMUL.FTZ R29, R29, UR6 ;  /* 0x000000061d1d7c20 */ /* 0x000fe20008410000 */
[C---:B------:R-:W-:Y:S01]  /*2ab0*/  FADD.FTZ R30, -R12.reuse, R30 ;  /* 0x0000001e0c1e7221 */ /* 0x040fe20000010100 */
[----:B------:R-:W-:Y:S01]  /*2ac0*/  FADD.FTZ R31, -R12, R31 ;  /* 0x0000001f0c1f7221 */ /* 0x000fe20000010100 */
[----:B------:R-:W-:Y:S01]  /*2ad0*/  SHF.R.U32.HI R43, RZ, 0x2, R43 ;  /* 0x00000002ff2b7819 */ /* 0x000fe2000001162b */
        /* <DEDUP_REMOVED lines=13> */
.L_x_3055:
        /* <DEDUP_REMOVED lines=14> */
.L_x_3057:
[----:B------:R-:W-:Y:S05]  /*2c90*/  BSYNC B0 ;  /* 0x0000000000007941 */ /* 0x000fea0003800000 */
.L_x_3056:
[----:B------:R-:W-:Y:S01]  /*2ca0*/  FMUL.FTZ R30, R30, UR6 ;  /* 0x000000061e1e7c20 */ /* 0x000fe20008410000 */
[----:B------:R-:W-:Y:S01]  /*2cb0*/  FMUL.FTZ R31, R31, UR6 ;  /* 0x000000061f1f7c20 */ /* 0x000fe20008410000 */
[----:B------:R-:W-:Y:S02]  /*2cc0*/  IMAD R29, R14, UR10, R43 ;  /* 0x0000000a0e1d7c24 */ /* 0x000fe4000f8e022b */
[C---:B------:R-:W-:Y:S01]  /*2cd0*/  FADD.FTZ R32, -R12.reuse, R32 ;  /* 0x000000200c207221 */ /* 0x040fe20000010100 */
[----:B------:R-:W-:Y:S01]  /*2ce0*/  FADD.FTZ R33, -R12, R33 ;  /* 0x000000210c217221 */ /* 0x000fe20000010100 */
        /* <DEDUP_REMOVED lines=13> */
.L_x_3058:
        /* <DEDUP_REMOVED lines=14> */
.L_x_3060:
[----:B------:R-:W-:Y:S05]  /*2ea0*/  BSYNC B0 ;  /* 0x0000000000007941 */ /* 0x000fea0003800000 */
.L_x_3059:
[----:B------:R-:W-:Y:S01]  /*2eb0*/  FMUL.FTZ R32, R32, UR6 ;  /* 0x0000000620207c20 */ /* 0x000fe20008410000 */
[----:B------:R-:W-:Y:S01]  /*2ec0*/  FMUL.FTZ R33, R33, UR6 ;  /* 0x0000000621217c20 */ /* 0x000fe20008410000 */
[----:B------:R-:W-:Y:S01]  /*2ed0*/  ULDC.64 UR16, c[0x0][0x278] ;  /* 0x00009e0000107ab9 */ /* 0x000fe20000000a00 */
        /* <DEDUP_REMOVED lines=14> */
.L_x_3061:
        /* <DEDUP_REMOVED lines=13> */
.L_x_3063:
[----:B------:R-:W-:Y:S05]  /*3090*/  BSYNC B0 ;  /* 0x0000000000007941 */ /* 0x000fea0003800000 */
.L_x_3062:
[----:B------:R-:W-:Y:S01]  /*30a0*/  ISETP.GE.U32.AND P5, PT, R31, UR16, PT ;  /* 0x000000101f007c0c */ /* 0x000fe2000bfa6070 */
[C---:B------:R-:W-:Y:S01]  /*30b0*/  FADD.FTZ R22, -R12.reuse, R22 ;  /* 0x000000160c167221 */ /* 0x040fe20000010100 */
[----:B0-----:R-:W-:Y:S01]  /*30c0*/  SHF.R.S32.HI R27, RZ, 0x1f, R31 ;  /* 0x0000001fff1b7819 */ /* 0x001fe2000001141f */
[----:B------:R-:W-:Y:S01]  /*30d0*/  FADD.FTZ R23, -R12, R23 ;  /* 0x000000170c177221 */ /* 0x000fe20000010100 */
[----:B------:R-:W-:Y:S01]  /*30e0*/  IADD3 R14, R29, 0xa0, RZ ;  /* 0x000000a01d0e7810 */ /* 0x000fe20007ffe0ff */
[----:B------:R-:W-:Y:S01]  /*30f0*/  FMUL.FTZ R22, R22, UR6 ;  /* 0x0000000616167c20 */ /* 0x000fe20008410000 */
[----:B------:R-:W-:Y:S01]  /*3100*/  ISETP.GE.AND.EX P5, PT, R27, UR17, PT, P5 ;  /* 0x000000111b007c0c */ /* 0x000fe2000bfa6350 */
[----:B------:R-:W-:Y:S02]  /*3110*/  FMUL.FTZ R23, R23, UR6 ;  /* 0x0000000617177c20 */ /* 0x000fe40008410000 */
        /* <DEDUP_REMOVED lines=14> */
.L_x_3064:
[----:B------:R-:W-:Y:S04]  /*3200*/  BSSY B0, `(.L_x_3065) ;  /* 0x000000d000007945 */ /* 0x000fe80003800000 */
[----:B------:R-:W-:Y:S05]  /*3210*/  @!P5 BRA `(.L_x_3066) ;  /* 0x00000000002cd947 */ /* 0x000fea0003800000 */
        /* <DEDUP_REMOVED lines=11> */
.L_x_3066:
[----:B------:R-:W-:Y:S05]  /*32d0*/  BSYNC B0 ;  /* 0x0000000000007941 */ /* 0x000fea0003800000 */
.L_x_3065:
[----:B------:R-:W-:Y:S01]  /*32e0*/  ISETP.GE.U32.AND P5, PT, R14, UR16, PT ;  /* 0x000000100e007c0c */ /* 0x000fe2000bfa6070 */
[C---:B------:R-:W-:Y:S01]  /*32f0*/  FADD.FTZ R24, -R12.reuse, R24 ;  /* 0x000000180c187221 */ /* 0x040fe20000010100 */
[----:B------:R-:W-:Y:S01]  /*3300*/  SHF.R.S32.HI R26, RZ, 0x1f, R14 ;  /* 0x0000001fff1a7819 */ /* 0x000fe2000001140e */
[----:B------:R-:W-:Y:S01]  /*3310*/  FADD.FTZ R25, -R12, R25 ;  /* 0x000000190c197221 */ /* 0x000fe20000010100 */
[----:B0-----:R-:W-:Y:S01]  /*3320*/  IADD3 R22, R29, 0xc0, RZ ;  /* 0x000000c01d167810 */ /* 0x001fe20007ffe0ff */
        /* <DEDUP_REMOVED lines=17> */
.L_x_3067:
        /* <DEDUP_REMOVED lines=13> */
.L_x_3069:
[----:B------:R-:W-:Y:S05]  /*3510*/  BSYNC B0 ;  /* 0x0000000000007941 */ /* 0x000fea0003800000 */
.L_x_3068:
[----:B------:R-:W-:Y:S01]  /*3520*/  ISETP.GE.U32.AND P5, PT, R22, UR16, PT ;  /* 0x0000001016007c0c */ /* 0x000fe2000bfa6070 */
[C---:B------:R-:W-:Y:S01]  /*3530*/  FADD.FTZ R34, -R12.reuse, R34 ;  /* 0x000000220c227221 */ /* 0x040fe20000010100 */
[----:B0-----:R-:W-:Y:S01]  /*3540*/  SHF.R.S32.HI R25, RZ, 0x1f, R22 ;  /* 0x0000001fff197819 */ /* 0x001fe20000011416 */
[----:B------:R-:W-:Y:S02]  /*3550*/  FADD.FTZ R35, -R12, R35 ;  /* 0x000000230c237221 */ /* 0x000fe40000010100 */
        /* <DEDUP_REMOVED lines=17> */
.L_x_3070:
        /* <DEDUP_REMOVED lines=13> */
.L_x_3072:
[----:B------:R-:W-:Y:S05]  /*3740*/  BSYNC B0 ;  /* 0x0000000000007941 */ /* 0x000fea0003800000 */
.L_x_3071:
[----:B------:R-:W-:Y:S01]  /*3750*/  FADD.FTZ R36, -R12, R36 ;  /* 0x000000240c247221 */ /* 0x000fe20000010100 */
[----:B------:R-:W-:Y:S01]  /*3760*/  ISETP.GE.U32.AND P5, PT, R6, UR16, PT ;  /* 0x0000001006007c0c */ /* 0x000fe2000bfa6070 */
        /* <DEDUP_REMOVED lines=18> */
.L_x_3073:
        /* <DEDUP_REMOVED lines=12> */
.L_x_3075:
[----:B------:R-:W-:Y:S05]  /*3950*/  BSYNC B0 ;  /* 0x0000000000007941 */ /* 0x000fea0003800000 */
.L_x_3074:
[----:B------:R-:W-:Y:S02]  /*3960*/  UIADD3 UR11, UR12, UR11, URZ ;  /* 0x0000000b0c0b7290 */ /* 0x000fe4000fffe03f */
[----:B------:R-:W-:Y:S02]  /*3970*/  UIADD3 UR4, UR4, 0x1, URZ ;  /* 0x0000000104047890 */ /* 0x000fe4000fffe03f */
[----:B------:R-:W-:-:S06]  /*3980*/  UISETP.GE.AND UP0, UPT, UR11, UR5, UPT ;  /* 0x000000050b00728c */ /* 0x000fcc000bf06270 */
[----:B------:R-:W-:-:S13]  /*3990*/  PLOP3.LUT P5, PT, PT, PT, UP0, 0x80, 0x0 ;  /* 0x000000000000781c */ /* 0x000fda0003faf008 */
[----:B------:R-:W-:Y:S05]  /*39a0*/  @!P5 BRA `(.L_x_3076) ;  /* 0xffffffc8006cd947 */ /* 0x000fea000383ffff */
[----:B------:R-:W-:Y:S05]  /*39b0*/  EXIT ;  /* 0x000000000000794d */ /* 0x000fea0003800000 */
.L_x_3077:
        /* <DEDUP_REMOVED lines=12> */
.L_x_3344:


//--------------------- .text._Z35group_norm_nhwc_fwd_one_pass_kernelI11Fp32IOBf16WLi512ELi14ELi224EEv26Group_norm_nhwc_fwd_params --------------------------
	.section	.text._Z35group_norm_nhwc_fwd_one_pass_kernelI11Fp32IOBf16WLi512ELi14ELi224EEv26Group_norm_nhwc_fwd_params,"ax",@progbits
	.align	128
        .global         _Z35group_norm_nhwc_fwd_one_pass_kernelI11Fp32IOBf16WLi512ELi14ELi224EEv26Group_norm_nhwc_fwd_params
        .type           _Z35group_norm_nhwc_fwd_one_pass_kernelI11Fp32IOBf16WLi512ELi14ELi224EEv26Group_norm_nhwc_fwd_params,@function
        .size           _Z35group_norm_nhwc_fwd_one_pass_kernelI11Fp32IOBf16WLi512ELi14ELi224EEv26Group_norm_nhwc_fwd_params,(.L_x_3345 - _Z35group_norm_nhwc_fwd_one_pass_kernelI11Fp32IOBf16WLi512ELi14ELi224EEv26Group_norm_nhwc_fwd_params)
        .other          _Z35group_norm_nhwc_fwd_one_pass_kernelI11Fp32IOBf16WLi512ELi14ELi224EEv26Group_norm_nhwc_fwd_params,@"STO_CUDA_ENTRY STV_DEFAULT"
_Z35group_norm_nhwc_fwd_one_pass_kernelI11Fp32IOBf16WLi512ELi14ELi224EEv26Group_norm_nhwc_fwd_params:
.text._Z35group_norm_nhwc_fwd_one_pass_kernelI11Fp32IOBf16WLi512ELi14ELi224EEv26Group_norm_nhwc_fwd_params:
        /* <DEDUP_REMOVED lines=38> */
.L_x_3135:
[----:B0-----:R-:W0:Y:S01]  /*0260*/  LDC R17, c[0x0][0x288] ;  /* 0x0000a200ff117b82 */ /* 0x001e220000000800 */
[----:B------:R-:W-:Y:S01]  /*0270*/  IABS R16, UR6 ;  /* 0x0000000600107c13 */ /* 0x000fe20008000000 */
[----:B------:R-:W-:Y:S01]  /*0280*/  ULDC.64 UR16, c[0x0][0x278] ;  /* 0x00009e0000107ab9 */ /* 0x000fe20000000a00 */
[----:B------:R-:W-:Y:S01]  /*0290*/  ULDC.64 UR14, c[0x0][0x280] ;  /* 0x0000a000000e7ab9 */ /* 0x000fe20000000a00 */
[----:B------:R-:W-:-:S04]  /*02a0*/  CS2R R38, SRZ ;  /* 0x0000000000267805 */ /* 0x000fc8000001ff00 */
[----:B-1----:R-:W1:Y:S08]  /*02b0*/  @P0 LDC.64 R22, c[0x0][0x270] ;  /* 0x00009c00ff160b82 */ /* 0x002e700000000a00 */
[----:B------:R-:W2:Y:S01]  /*02c0*/  @P0 LDC.64 R52, c[0x0][0x220] ;  /* 0x00008800ff340b82 */ /* 0x000ea20000000a00 */
[----:B0-----:R-:W-:-:S07]  /*02d0*/  IABS R14, R17 ;  /* 0x00000011000e7213 */ /* 0x001fce0000000000 */
[----:B------:R-:W0:Y:S01]  /*02e0*/  @P2 LDC.64 R20, c[0x0][0x270] ;  /* 0x00009c00ff142b82 */ /* 0x000e220000000a00 */
[----:B------:R-:W3:Y:S07]  /*02f0*/  I2F.RP R13, R14 ;  /* 0x0000000e000d7306 */ /* 0x000eee0000209400 */
[----:B------:R-:W4:Y:S01]  /*0300*/  @P2 LDC.64 R26, c[0x0][0x220] ;  /* 0x00008800ff1a2b82 */ /* 0x000f220000000a00 */
[----:B---3--:R-:W3:Y:S01]  /*0310*/  MUFU.RCP R13, R13 ;  /* 0x0000000d000d7308 */ /* 0x008ee20000001000 */
[----:B0-----:R-:W-:Y:S01]  /*0320*/  @P2 IMAD R28, R9, R20, RZ ;  /* 0x00000014091c2224 */ /* 0x001fe200078e02ff */
[----:B---3--:R-:W-:-:S06]  /*0330*/  IADD3 R10, R13, 0xffffffe, RZ ;  /* 0x0ffffffe0d0a7810 */ /* 0x008fcc0007ffe0ff */
[----:B------:R0:W3:Y:S02]  /*0340*/  F2I.FTZ.U32.TRUNC.NTZ R11, R10 ;  /* 0x0000000a000b7305 */ /* 0x0000e4000021f000 */
[----:B0-----:R-:W-:Y:S01]  /*0350*/  HFMA2.MMA R10, -RZ, RZ, 0, 0 ;  /* 0x00000000ff0a7435 */ /* 0x001fe200000001ff */
[----:B---3--:R-:W-:-:S05]  /*0360*/  IADD3 R15, RZ, -R11, RZ ;  /* 0x8000000bff0f7210 */ /* 0x008fca0007ffe0ff */
[----:B------:R-:W-:-:S04]  /*0370*/  IMAD R15, R15, R14, RZ ;  /* 0x0000000e0f0f7224 */ /* 0x000fc800078e02ff */
[----:B------:R-:W-:Y:S01]  /*0380*/  IMAD.HI.U32 R11, R11, R15, R10 ;  /* 0x0000000f0b0b7227 */ /* 0x000fe200078e000a */
[----:B------:R-:W-:Y:S02]  /*0390*/  MOV R15, R16 ;  /* 0x00000010000f7202 */ /* 0x000fe40000000f00 */
[----:B------:R-:W-:-:S03]  /*03a0*/  LOP3.LUT R10, R17, UR6, RZ, 0x3c, !PT ;  /* 0x00000006110a7c12 */ /* 0x000fc6000f8e3cff */
        /* <DEDUP_REMOVED lines=8> */
[----:B------:R-:W-:Y:S01]  /*0430*/  ISETP.NE.AND P4, PT, R17, RZ, PT ;  /* 0x000000ff1100720c */ /* 0x000fe20003f85270 */
[----:B------:R-:W0:Y:S01]  /*0440*/  @P1 LDC.64 R14, c[0x0][0x270] ;  /* 0x00009c00ff0e1b82 */ /* 0x000e220000000a00 */
[----:B------:R-:W-:-:S04]  /*0450*/  IADD3 R13, R58, 0x180, RZ ;  /* 0x000001803a0d7810 */ /* 0x000fc80007ffe0ff */
[----:B------:R-:W-:-:S05]  /*0460*/  SHF.R.S32.HI R16, RZ, 0x1f, R13 ;  /* 0x0000001fff107819 */ /* 0x000fca000001140d */
[----:B------:R-:W-:-:S04]  /*0470*/  @P3 IADD3 R11, R11, 0x1, RZ ;  /* 0x000000010b0b3810 */ /* 0x000fc80007ffe0ff */
[----:B------:R-:W-:Y:S02]  /*0480*/  @!P5 IADD3 R11, -R11, RZ, RZ ;  /* 0x000000ff0b0bd210 */ /* 0x000fe40007ffe1ff */
[----:B------:R-:W-:Y:S02]  /*0490*/  @!P4 LOP3.LUT R11, RZ, R17, RZ, 0x33, !PT ;  /* 0x00000011ff0bc212 */ /* 0x000fe400078e33ff */
[----:B------:R-:W-:Y:S02]  /*04a0*/  ISETP.GE.U32.AND P5, PT, R13, UR16, PT ;  /* 0x000000100d007c0c */ /* 0x000fe4000bfa6070 */
[----:B------:R-:W-:Y:S02]  /*04b0*/  IADD3 R10, -R11, RZ, RZ ;  /* 0x000000ff0b0a7210 */ /* 0x000fe40007ffe1ff */
[----:B------:R-:W-:Y:S02]  /*04c0*/  ISETP.GE.AND.EX P5, PT, R16, UR17, PT, P5 ;  /* 0x0000001110007c0c */ /* 0x000fe4000bfa6350 */
[----:B------:R-:W-:Y:S01]  /*04d0*/  SHF.R.S32.HI R16, RZ, 0x1f, R11 ;  /* 0x0000001fff107819 */ /* 0x000fe2000001140b */
[----:B------:R-:W-:Y:S01]  /*04e0*/  IMAD R10, R17, R10, UR6 ;  /* 0x00000006110a7e24 */ /* 0x000fe2000f8e020a */
[----:B------:R-:W-:Y:S01]  /*04f0*/  ISETP.GT.U32.OR P5, PT, R0, 0xdf, P5 ;  /* 0x000000df0000780c */ /* 0x000fe20002fa4470 */
[----:B0-----:R-:W-:Y:S01]  /*0500*/  @P1 IMAD R24, R7, R14, RZ ;  /* 0x0000000e07181224 */ /* 0x001fe200078e02ff */
[----:B------:R-:W-:Y:S01]  /*0510*/  SHF.R.S32.HI R17, RZ, 0x1f, R65 ;  /* 0x0000001fff117819 */ /* 0x000fe20000011441 */
[----:B------:R-:W-:-:S02]  /*0520*/  IMAD R10, R10, 0xe, RZ ;  /* 0x0000000e0a0a7824 */ /* 0x000fc400078e02ff */
[----:B------:R-:W-:Y:S02]  /*0530*/  IMAD R16, R16, UR14, RZ ;  /* 0x0000000e10107c24 */ /* 0x000fe4000f8e02ff */
[----:B------:R-:W-:Y:S01]  /*0540*/  @P1 IMAD R15, R12, R15, R24 ;  /* 0x0000000f0c0f1224 */ /* 0x000fe200078e0218 */
[----:B------:R-:W-:Y:S01]  /*0550*/  IADD3 R66, P3, R65, R10, RZ ;  /* 0x0000000a41427210 */ /* 0x000fe20007f7e0ff */
[----:B------:R-:W-:-:S03]  /*0560*/  IMAD R69, R11, UR15, R16 ;  /* 0x0000000f0b457c24 */ /* 0x000fc6000f8e0210 */
[----:B------:R-:W-:Y:S01]  /*0570*/  LEA.HI.X.SX32 R67, R10, R17, 0x1, P3 ;  /* 0x000000110a437211 */ /* 0x000fe200018f0eff */
[----:B------:R-:W0:Y:S02]  /*0580*/  @!P5 LDC.64 R18, c[0x0][0x270] ;  /* 0x00009c00ff12db82 */ /* 0x000e240000000a00 */
[----:B------:R-:W-:-:S06]  /*0590*/  IMAD.WIDE.U32 R66, R11, UR14, R66 ;  /* 0x0000000e0b427c25 */ /* 0x000fcc000f8e0042 */
[----:B------:R-:W3:Y:S01]  /*05a0*/  @P1 LDC.64 R16, c[0x0][0x220] ;  /* 0x00008800ff101b82 */ /* 0x000ee20000000a00 */
[----:B-1----:R-:W-:Y:S01]  /*05b0*/  @P0 IMAD R11, R5, R22, RZ ;  /* 0x00000016050b0224 */ /* 0x002fe200078e02ff */
[----:B------:R-:W-:Y:S02]  /*05c0*/  IADD3 R69, R67, R69, RZ ;  /* 0x0000004543457210 */ /* 0x000fe40007ffe0ff */
[-C--:B------:R-:W-:Y:S01]  /*05d0*/  @P0 MOV R68, R66.reuse ;  /* 0x0000004200440202 */ /* 0x080fe20000000f00 */
[C---:B------:R-:W-:Y:S01]  /*05e0*/  @P0 IMAD R11, R58.reuse, R23, R11 ;  /* 0x000000173a0b0224 */ /* 0x040fe200078e020b */
[----:B------:R-:W-:Y:S02]  /*05f0*/  @P1 MOV R24, R66 ;  /* 0x0000004200181202 */ /* 0x000fe40000000f00 */
[----:B------:R-:W-:Y:S01]  /*0600*/  @P1 MOV R25, R69 ;  /* 0x0000004500191202 */ /* 0x000fe20000000f00 */
[----:B------:R-:W-:-:S04]  /*0610*/  @P0 IMAD.WIDE.U32 R22, R58, R22, R68 ;  /* 0x000000163a160225 */ /* 0x000fc800078e0044 */
[----:B------:R-:W-:Y:S01]  /*0620*/  @P1 IMAD.WIDE.U32 R24, R12, R14, R24 ;  /* 0x0000000e0c181225 */ /* 0x000fe200078e0018 */
[----:B------:R-:W-:Y:S02]  /*0630*/  @P0 IADD3 R11, R23, R11, RZ ;  /* 0x0000000b170b0210 */ /* 0x000fe40007ffe0ff */
[C---:B--2---:R-:W-:Y:S02]  /*0640*/  @P0 LEA R52, P3, R22.reuse, R52, 0x2 ;  /* 0x0000003416340211 */ /* 0x044fe400078610ff */
[----:B------:R-:W-:Y:S02]  /*0650*/  SHF.R.S32.HI R23, RZ, 0x1f, R13 ;  /* 0x0000001fff177819 */ /* 0x000fe4000001140d */
[----:B------:R-:W-:Y:S02]  /*0660*/  @P0 LEA.HI.X R53, R22, R53, R11, 0x2, P3 ;  /* 0x0000003516350211 */ /* 0x000fe400018f140b */
[----:B------:R-:W-:Y:S02]  /*0670*/  IADD3 R11, R58, 0x140, RZ ;  /* 0x000001403a0b7810 */ /* 0x000fe40007ffe0ff */
[----:B------:R-:W-:Y:S01]  /*0680*/  @P1 IADD3 R22, R25, R15, RZ ;  /* 0x0000000f19161210 */ /* 0x000fe20007ffe0ff */
[----:B------:R-:W-:Y:S01]  /*0690*/  @P2 IMAD R25, R3, R21, R28 ;  /* 0x0000001503192224 */ /* 0x000fe200078e021c */
[----:B------:R-:W1:Y:S01]  /*06a0*/  @!P5 LDC.64 R14, c[0x0][0x220] ;  /* 0x00008800ff0edb82 */ /* 0x000e620000000a00 */
[----:B---3--:R-:W-:-:S02]  /*06b0*/  @P1 LEA R16, P3, R24, R16, 0x2 ;  /* 0x0000001018101211 */ /* 0x008fc400078610ff */
[----:B------:R-:W-:Y:S02]  /*06c0*/  ISETP.GE.U32.AND P6, PT, R11, UR16, PT ;  /* 0x000000100b007c0c */ /* 0x000fe4000bfc6070 */
[----:B------:R-:W-:Y:S02]  /*06d0*/  SHF.R.S32.HI R33, RZ, 0x1f, R11 ;  /* 0x0000001fff217819 */ /* 0x000fe4000001140b */
[----:B------:R-:W-:Y:S01]  /*06e0*/  @P1 LEA.HI.X R17, R24, R17, R22, 0x2, P3 ;  /* 0x0000001118111211 */ /* 0x000fe200018f1416 */
[----:B0-----:R-:W-:Y:S01]  /*06f0*/  @!P5 IMAD R24, R23, R18, RZ ;  /* 0x000000121718d224 */ /* 0x001fe200078e02ff */
[----:B------:R-:W-:Y:S02]  /*0700*/  @P2 MOV R22, R66 ;  /* 0x0000004200162202 */ /* 0x000fe40000000f00 */
[----:B------:R-:W-:Y:S01]  /*0710*/  @P2 MOV R23, R69 ;  /* 0x0000004500172202 */ /* 0x000fe20000000f00 */
[----:B------:R-:W-:Y:S01]  /*0720*/  @!P5 IMAD R31, R13, R19, R24 ;  /* 0x000000130d1fd224 */ /* 0x000fe200078e0218 */
[----:B------:R-:W-:-:S02]  /*0730*/  ISETP.GE.AND.EX P6, PT, R33, UR17, PT, P6 ;  /* 0x0000001121007c0c */ /* 0x000fc4000bfc6360 */
[----:B------:R-:W-:Y:S01]  /*0740*/  IADD3 R28, R58, 0xc0, RZ ;  /* 0x000000c03a1c7810 */ /* 0x000fe20007ffe0ff */
[----:B------:R-:W-:Y:S01]  /*0750*/  @P2 IMAD.WIDE.U32 R20, R3, R20, R22 ;  /* 0x0000001403142225 */ /* 0x000fe200078e0016 */
[----:B------:R-:W-:Y:S02]  /*0760*/  ISETP.GT.U32.OR P6, PT, R0, 0xdf, P6 ;  /* 0x000000df0000780c */ /* 0x000fe400037c4470 */
[----:B------:R-:W-:Y:S02]  /*0770*/  @!P5 MOV R22, R66 ;  /* 0x000000420016d202 */ /* 0x000fe40000000f00 */
[----:B------:R-:W-:Y:S02]  /*0780*/  @!P5 MOV R23, R69 ;  /* 0x000000450017d202 */ /* 0x000fe40000000f00 */
[----:B------:R-:W-:Y:S02]  /*0790*/  ISETP.GE.U32.AND P3, PT, R28, UR16, PT ;  /* 0x000000101c007c0c */ /* 0x000fe4000bf66070 */
[----:B------:R-:W-:Y:S01]  /*07a0*/  SHF.R.S32.HI R29, RZ, 0x1f, R28 ;  /* 0x0000001fff1d7819 */ /* 0x000fe2000001141c */
[----:B------:R-:W-:Y:S01]  /*07b0*/  @!P5 IMAD.WIDE.U32 R18, R13, R18, R22 ;  /* 0x000000120d12d225 */ /* 0x000fe200078e0016 */
[----:B------:R-:W-:-:S02]  /*07c0*/  @P2 IADD3 R13, R21, R25, RZ ;  /* 0x00000019150d2210 */ /* 0x000fc40007ffe0ff */
[----:B------:R-:W-:Y:S02]  /*07d0*/  ISETP.GE.AND.EX P3, PT, R29, UR17, PT, P3 ;  /* 0x000000111d007c0c */ /* 0x000fe4000bf66330 */
[----:B----4-:R-:W-:Y:S02]  /*07e0*/  @P2 LEA R26, P4, R20, R26, 0x2 ;  /* 0x0000001a141a2211 */ /* 0x010fe400078810ff */
[----:B------:R-:W-:Y:S02]  /*07f0*/  ISETP.GT.U32.OR P3, PT, R0, 0xdf, P3 ;  /* 0x000000df0000780c */ /* 0x000fe40001f64470 */
[----:B------:R-:W-:Y:S02]  /*0800*/  @P2 LEA.HI.X R27, R20, R27, R13, 0x2, P4 ;  /* 0x0000001b141b2211 */ /* 0x000fe400020f140d */
[----:B------:R-:W-:Y:S01]  /*0810*/  @!P5 IADD3 R19, R19, R31, RZ ;  /* 0x0000001f1313d210 */ /* 0x000fe20007ffe0ff */
[----:B------:R-:W0:Y:S01]  /*0820*/  @!P6 LDC.64 R20, c[0x0][0x220] ;  /* 0x00008800ff14eb82 */ /* 0x000e220000000a00 */
[----:B-1----:R-:W-:-:S02]  /*0830*/  @!P5 LEA R24, P4, R18, R14, 0x2 ;  /* 0x0000000e1218d211 */ /* 0x002fc400078810ff */
[----:B------:R-:W-:Y:S02]  /*0840*/  IADD3 R13, R58, 0xe0, RZ ;  /* 0x000000e03a0d7810 */ /* 0x000fe40007ffe0ff */
[----:B------:R-:W-:Y:S02]  /*0850*/  @!P5 LEA.HI.X R25, R18, R15, R19, 0x2, P4 ;  /* 0x0000000f1219d211 */ /* 0x000fe400020f1413 */
[----:B------:R-:W-:Y:S01]  /*0860*/  ISETP.GE.U32.AND P4, PT, R13, UR16, PT ;  /* 0x000000100d007c0c */ /* 0x000fe2000bf86070 */
[----:B------:R-:W1:Y:S01]  /*0870*/  @!P6 LDC.64 R30, c[0x0][0x270] ;  /* 0x00009c00ff1eeb82 */ /* 0x000e620000000a00 */
[----:B------:R-:W-:Y:S01]  /*0880*/  SHF.R.S32.HI R35, RZ, 0x1f, R13 ;  /* 0x0000001fff237819 */ /* 0x000fe2000001140d */
[----:B------:R2:W3:Y:S03]  /*0890*/  @!P5 LDG.E.64 R38, desc[UR10][R24.64] ;  /* 0x0000000a1826d981 */ /* 0x0004e6000c1e1b00 */
[----:B------:R-:W-:-:S03]  /*08a0*/  ISETP.GE.AND.EX P4, PT, R35, UR17, PT, P4 ;  /* 0x0000001123007c0c */ /* 0x000fc6000bf86340 */
[----:B------:R-:W4:Y:S01]  /*08b0*/  @!P3 LDC.64 R22, c[0x0][0x270] ;  /* 0x00009c00ff16bb82 */ /* 0x000f220000000a00 */
[----:B------:R-:W-:-:S07]  /*08c0*/  ISETP.GT.U32.OR P4, PT, R0, 0xdf, P4 ;  /* 0x000000df0000780c */ /* 0x000fce0002784470 */
[----:B------:R-:W5:Y:S01]  /*08d0*/  @!P3 LDC.64 R18, c[0x0][0x220] ;  /* 0x00008800ff12bb82 */ /* 0x000f620000000a00 */
[----:B-1----:R-:W-:-:S07]  /*08e0*/  @!P6 IMAD R32, R33, R30, RZ ;  /* 0x0000001e2120e224 */ /* 0x002fce00078e02ff */
[----:B------:R-:W1:Y:S01]  /*08f0*/  @!P4 LDC.64 R14, c[0x0][0x270] ;  /* 0x00009c00ff0ecb82 */ /* 0x000e620000000a00 */
[----:B------:R-:W-:Y:S01]  /*0900*/  @!P6 MOV R33, R69 ;  /* 0x000000450021e202 */ /* 0x000fe20000000f00 */
[----:B------:R-:W-:Y:S01]  /*0910*/  @!P6 IMAD R37, R11, R31, R32 ;  /* 0x0000001f0b25e224 */ /* 0x000fe200078e0220 */
[-C--:B------:R-:W-:Y:S02]  /*0920*/  @!P6 MOV R32, R66.reuse ;  /* 0x000000420020e202 */ /* 0x080fe40000000f00 */
[----:B--2---:R-:W-:Y:S01]  /*0930*/  @!P3 MOV R24, R66 ;  /* 0x000000420018b202 */ /* 0x004fe20000000f00 */
[----:B----4-:R-:W-:Y:S01]  /*0940*/  @!P3 IMAD R29, R29, R22, RZ ;  /* 0x000000161d1db224 */ /* 0x010fe200078e02ff */
[----:B------:R-:W-:Y:S01]  /*0950*/  @!P3 MOV R25, R69 ;  /* 0x000000450019b202 */ /* 0x000fe20000000f00 */
[----:B------:R-:W-:-:S04]  /*0960*/  @!P6 IMAD.WIDE.U32 R30, R11, R30, R32 ;  /* 0x0000001e0b1ee225 */ /* 0x000fc800078e0020 */
[C---:B------:R-:W-:Y:S01]  /*0970*/  @!P3 IMAD R23, R28.reuse, R23, R29 ;  /* 0x000000171c17b224 */ /* 0x040fe200078e021d */
[----:B------:R-:W-:Y:S01]  /*0980*/  @!P6 IADD3 R11, R31, R37, RZ ;  /* 0x000000251f0be210 */ /* 0x000fe20007ffe0ff */
[----:B------:R-:W-:Y:S01]  /*0990*/  @!P3 IMAD.WIDE.U32 R28, R28, R22, R24 ;  /* 0x000000161c1cb225 */ /* 0x000fe200078e0018 */
[----:B0-----:R-:W-:Y:S02]  /*09a0*/  @!P6 LEA R20, P5, R30, R20, 0x2 ;  /* 0x000000141e14e211 */ /* 0x001fe400078a10ff */
[----:B------:R-:W-:Y:S02]  /*09b0*/  CS2R R36, SRZ ;  /* 0x0000000000247805 */ /* 0x000fe4000001ff00 */
[----:B------:R-:W-:Y:S02]  /*09c0*/  IADD3 R47, R58, 0x120, RZ ;  /* 0x000001203a2f7810 */ /* 0x000fe40007ffe0ff */
[----:B------:R-:W-:Y:S02]  /*09d0*/  @!P6 LEA.HI.X R21, R30, R21, R11, 0x2, P5 ;  /* 0x000000151e15e211 */ /* 0x000fe400028f140b */
[----:B------:R-:W-:-:S02]  /*09e0*/  @!P3 IADD3 R11, R29, R23, RZ ;  /* 0x000000171d0bb210 */ /* 0x000fc40007ffe0ff */
[C---:B-----5:R-:W-:Y:S01]  /*09f0*/  @!P3 LEA R18, P5, R28.reuse, R18, 0x2 ;  /* 0x000000121c12b211 */ /* 0x060fe200078a10ff */
[----:B------:R-:W0:Y:S01]  /*0a00*/  @!P4 LDC.64 R22, c[0x0][0x220] ;  /* 0x00008800ff16cb82 */ /* 0x000e220000000a00 */
[----:B------:R-:W-:Y:S01]  /*0a10*/  SHF.R.S32.HI R31, RZ, 0x1f, R47 ;  /* 0x0000001fff1f7819 */ /* 0x000fe2000001142f */
[----:B-1----:R-:W-:Y:S01]  /*0a20*/  @!P4 IMAD R30, R35, R14, RZ ;  /* 0x0000000e231ec224 */ /* 0x002fe200078e02ff */
[----:B------:R-:W-:Y:S01]  /*0a30*/  @!P3 LEA.HI.X R19, R28, R19, R11, 0x2, P5 ;  /* 0x000000131c13b211 */ /* 0x000fe200028f140b */
[----:B------:R1:W2:Y:S01]  /*0a40*/  @!P6 LDG.E.64 R36, desc[UR10][R20.64] ;  /* 0x0000000a1424e981 */ /* 0x0002a2000c1e1b00 */
[----:B------:R-:W-:Y:S01]  /*0a50*/  ISETP.GE.U32.AND P5, PT, R47, UR16, PT ;  /* 0x000000102f007c0c */ /* 0x000fe2000bfa6070 */
[----:B------:R-:W-:Y:S01]  /*0a60*/  @!P4 IMAD R11, R13, R15, R30 ;  /* 0x0000000f0d0bc224 */ /* 0x000fe200078e021e */
[----:B------:R-:W-:Y:S02]  /*0a70*/  IADD3 R30, R58, 0x100, RZ ;  /* 0x000001003a1e7810 */ /* 0x000fe40007ffe0ff */
[----:B------:R-:W-:-:S02]  /*0a80*/  ISETP.GE.AND.EX P5, PT, R31, UR17, PT, P5 ;  /* 0x000000111f007c0c */ /* 0x000fc4000bfa6350 */
[----:B-1----:R-:W-:Y:S02]  /*0a90*/  @!P4 MOV R20, R66 ;  /* 0x000000420014c202 */ /* 0x002fe40000000f00 */
[----:B------:R-:W-:Y:S02]  /*0aa0*/  @!P4 MOV R21, R69 ;  /* 0x000000450015c202 */ /* 0x000fe40000000f00 */
[----:B------:R-:W-:Y:S02]  /*0ab0*/  ISETP.GT.U32.OR P5, PT, R0, 0xdf, P5 ;  /* 0x000000df0000780c */ /* 0x000fe40002fa4470 */
[----:B------:R-:W-:Y:S01]  /*0ac0*/  ISETP.GE.U32.AND P6, PT, R30, UR16, PT ;  /* 0x000000101e007c0c */ /* 0x000fe2000bfc6070 */
[----:B------:R-:W-:Y:S01]  /*0ad0*/  @!P4 IMAD.WIDE.U32 R14, R13, R14, R20 ;  /* 0x0000000e0d0ec225 */ /* 0x000fe200078e0014 */
[----:B------:R-:W-:Y:S02]  /*0ae0*/  SHF.R.S32.HI R13, RZ, 0x1f, R30 ;  /* 0x0000001fff0d7819 */ /* 0x000fe4000001141e */
[----:B------:R-:W-:-:S02]  /*0af0*/  CS2R R34, SRZ ;  /* 0x0000000000227805 */ /* 0x000fc4000001ff00 */
[----:B------:R-:W-:Y:S02]  /*0b00*/  ISETP.GE.AND.EX P6, PT, R13, UR17, PT, P6 ;  /* 0x000000110d007c0c */ /* 0x000fe4000bfc6360 */
[----:B------:R-:W-:Y:S02]  /*0b10*/  @!P4 IADD3 R15, R15, R11, RZ ;  /* 0x0000000b0f0fc210 */ /* 0x000fe40007ffe0ff */
[----:B------:R1:W4:Y:S01]  /*0b20*/  @!P3 LDG.E.64 R34, desc[UR10][R18.64] ;  /* 0x0000000a1222b981 */ /* 0x000322000c1e1b00 */
[----:B------:R-:W-:Y:S01]  /*0b30*/  ISETP.GT.U32.OR P6, PT, R0, 0xdf, P6 ;  /* 0x000000df0000780c */ /* 0x000fe200037c4470 */
[----:B------:R-:W5:Y:S01]  /*0b40*/  @!P5 LDC.64 R28, c[0x0][0x270] ;  /* 0x00009c00ff1cdb82 */ /* 0x000f620000000a00 */
        /* <DEDUP_REMOVED lines=9> */
[----:B-1----:R-:W1:Y:S01]  /*0be0*/  @!P6 LDC.64 R18, c[0x0][0x220] ;  /* 0x00008800ff12eb82 */ /* 0x002e620000000a00 */
[----:B-----5:R-:W-:Y:S01]  /*0bf0*/  @!P5 IMAD R32, R31, R28, RZ ;  /* 0x0000001c1f20d224 */ /* 0x020fe200078e02ff */
[----:B------:R-:W-:Y:S02]  /*0c00*/  @!P5 MOV R40, R66 ;  /* 0x000000420028d202 */ /* 0x000fe40000000f00 */
[----:B------:R-:W-:Y:S01]  /*0c10*/  @!P5 MOV R41, R69 ;  /* 0x000000450029d202 */ /* 0x000fe20000000f00 */
[C---:B------:R-:W-:Y:S01]  /*0c20*/  @!P5 IMAD R43, R47.reuse, R29, R32 ;  /* 0x0000001d2f2bd224 */ /* 0x040fe200078e0220 */
[----:B------:R-:W-:Y:S02]  /*0c30*/  CS2R R32, SRZ ;  /* 0x0000000000207805 */ /* 0x000fe4000001ff00 */
[----:B------:R-:W5:Y:S01]  /*0c40*/  @!P3 LDC.64 R14, c[0x0][0x270] ;  /* 0x00009c00ff0ebb82 */ /* 0x000f620000000a00 */
[----:B------:R-:W-:-:S03]  /*0c50*/  @!P5 IMAD.WIDE.U32 R28, R47, R28, R40 ;  /* 0x0000001c2f1cd225 */ /* 0x000fc600078e0028 */
[----:B------:R1:W3:Y:S01]  /*0c60*/  @!P4 LDG.E.64 R32, desc[UR10][R22.64] ;  /* 0x0000000a1620c981 */ /* 0x0002e2000c1e1b00 */
[----:B0-----:R-:W-:Y:S01]  /*0c70*/  @!P6 IMAD R13, R13, R24, RZ ;  /* 0x000000180d0de224 */ /* 0x001fe200078e02ff */
[----:B------:R-:W-:-:S03]  /*0c80*/  @!P5 LEA R20, P4, R28, R20, 0x2 ;  /* 0x000000141c14d211 */ /* 0x000fc600078810ff */
[C---:B------:R-:W-:Y:S01]  /*0c90*/  @!P6 IMAD R31, R30.reuse, R25, R13 ;  /* 0x000000191e1fe224 */ /* 0x040fe200078e020d */
[----:B-1----:R-:W-:Y:S02]  /*0ca0*/  @!P6 MOV R22, R66 ;  /* 0x000000420016e202 */ /* 0x002fe40000000f00 */
        /* <DEDUP_REMOVED lines=9> */
[----:B-----5:R-:W-:Y:S01]  /*0d40*/  @!P3 IMAD R28, R45, R14, RZ ;  /* 0x0000000e2d1cb224 */ /* 0x020fe200078e02ff */
[----:B------:R-:W-:Y:S02]  /*0d50*/  SHF.R.S32.HI R47, RZ, 0x1f, R49 ;  /* 0x0000001fff2f7819 */ /* 0x000fe40000011431 */
[----:B------:R-:W-:Y:S01]  /*0d60*/  @!P6 LEA.HI.X R19, R24, R19, R13, 0x2, P4 ;  /* 0x000000131813e211 */ /* 0x000fe200020f140d */
[----:B------:R1:W5:Y:S01]  /*0d70*/  @!P5 LDG.E.64 R30, desc[UR10][R20.64] ;  /* 0x0000000a141ed981 */ /* 0x000362000c1e1b00 */
[----:B------:R-:W-:Y:S01]  /*0d80*/  ISETP.GE.U32.AND P4, PT, R49, UR16, PT ;  /* 0x0000001031007c0c */ /* 0x000fe2000bf86070 */
[----:B------:R-:W-:Y:S01]  /*0d90*/  @!P3 IMAD R13, R11, R15, R28 ;  /* 0x0000000f0b0db224 */ /* 0x000fe200078e021c */
[----:B------:R-:W-:-:S02]  /*0da0*/  CS2R R28, SRZ ;  /* 0x00000000001c7805 */ /* 0x000fc4000001ff00 */
[----:B------:R-:W-:Y:S02]  /*0db0*/  ISETP.GE.AND.EX P4, PT, R47, UR17, PT, P4 ;  /* 0x000000112f007c0c */ /* 0x000fe4000bf86340 */
[----:B-1----:R-:W-:Y:S02]  /*0dc0*/  @!P3 MOV R20, R66 ;  /* 0x000000420014b202 */ /* 0x002fe40000000f00 */
[----:B------:R1:W2:Y:S01]  /*0dd0*/  @!P6 LDG.E.64 R28, desc[UR10][R18.64] ;  /* 0x0000000a121ce981 */ /* 0x0002a2000c1e1b00 */
        /* <DEDUP_REMOVED lines=17> */
[----:B------:R-:W1:Y:S08]  /*0ef0*/  @!P5 LDC.64 R40, c[0x0][0x270] ;  /* 0x00009c00ff28db82 */ /* 0x000e700000000a00 */
[----:B------:R-:W1:Y:S01]  /*0f00*/  @!P6 LDC.64 R24, c[0x0][0x270] ;  /* 0x00009c00ff18eb82 */ /* 0x000e620000000a00 */
[----:B0-----:R-:W-:-:S07]  /*0f10*/  @!P4 IMAD R14, R47, R44, RZ ;  /* 0x0000002c2f0ec224 */ /* 0x001fce00078e02ff */
[----:B------:R-:W0:Y:S01]  /*0f20*/  @!P5 LDC.64 R20, c[0x0][0x220] ;  /* 0x00008800ff14db82 */ /* 0x000e220000000a00 */
[----:B------:R-:W-:Y:S01]  /*0f30*/  @!P4 IMAD R55, R49, R45, R14 ;  /* 0x0000002d3137c224 */ /* 0x000fe200078e020e */
[----:B------:R-:W-:Y:S02]  /*0f40*/  CS2R R14, SRZ ;  /* 0x00000000000e7805 */ /* 0x000fe4000001ff00 */
[----:B------:R-:W-:Y:S02]  /*0f50*/  @!P4 MOV R46, R66 ;  /* 0x00000042002ec202 */ /* 0x000fe40000000f00 */
[----:B------:R-:W-:Y:S02]  /*0f60*/  @!P4 MOV R47, R69 ;  /* 0x00000045002fc202 */ /* 0x000fe40000000f00 */
[----:B-1----:R-:W1:Y:S01]  /*0f70*/  @!P6 LDC.64 R18, c[0x0][0x220] ;  /* 0x00008800ff12eb82 */ /* 0x002e620000000a00 */
[----:B------:R0:W5:Y:S01]  /*0f80*/  @!P3 LDG.E.64 R14, desc[UR10][R42.64] ;  /* 0x0000000a2a0eb981 */ /* 0x000162000c1e1b00 */
[----:B------:R-:W-:-:S02]  /*0f90*/  @!P5 IMAD R48, R11, R40, RZ ;  /* 0x000000280b30d224 */ /* 0x000fc400078e02ff */
        /* <DEDUP_REMOVED lines=8> */
[----:B------:R-:W-:Y:S02]  /*1020*/  @!P6 MOV R42, R66 ;  /* 0x00000042002ae202 */ /* 0x000fe40000000f00 */
[----:B------:R-:W-:-:S02]  /*1030*/  @!P6 MOV R43, R69 ;  /* 0x00000045002be202 */ /* 0x000fc40000000f00 */
        /* <DEDUP_REMOVED lines=17> */
[----:B------:R4:W3:Y:S01]  /*1150*/  @!P6 LDG.E.64 R40, desc[UR10][R42.64] ;  /* 0x0000000a2a28e981 */ /* 0x0008e2000c1e1b00 */
        /* <DEDUP_REMOVED lines=14> */
[----:B----4-:R-:W-:-:S06]  /*1240*/  CS2R R42, SRZ ;  /* 0x00000000002a7805 */ /* 0x010fcc000001ff00 */
[----:B------:R4:W2:Y:S01]  /*1250*/  @!P3 LDG.E.64 R42, desc[UR10][R48.64] ;  /* 0x0000000a302ab981 */ /* 0x0008a2000c1e1b00 */
        /* <DEDUP_REMOVED lines=10> */
[----:B----4-:R-:W-:Y:S01]  /*1300*/  CS2R R48, SRZ ;  /* 0x0000000000307805 */ /* 0x010fe2000001ff00 */
[----:B------:R-:W4:Y:S01]  /*1310*/  @P0 LDG.E.64 R44, desc[UR10][R52.64] ;  /* 0x0000000a342c0981 */ /* 0x000f22000c1e1b00 */
[----:B------:R-:W-:-:S02]  /*1320*/  ISETP.GE.U32.AND P3, PT, R55, UR16, PT ;  /* 0x0000001037007c0c */ /* 0x000fc4000bf66070 */
[----:B------:R-:W-:Y:S01]  /*1330*/  SHF.R.S32.HI R63, RZ, 0x1f, R55 ;  /* 0x0000001fff3f7819 */ /* 0x000fe20000011437 */
[----:B------:R0:W5:Y:S03]  /*1340*/  @P1 LDG.E.64 R46, desc[UR10][R16.64] ;  /* 0x0000000a102e1981 */ /* 0x000166000c1e1b00 */
[----:B------:R-:W-:Y:S01]  /*1350*/  ISETP.GE.AND.EX P3, PT, R63, UR17, PT, P3 ;  /* 0x000000113f007c0c */ /* 0x000fe2000bf66330 */
[----:B------:R-:W3:Y:S03]  /*1360*/  @P2 LDG.E.64 R48, desc[UR10][R26.64] ;  /* 0x0000000a1a302981 */ /* 0x000ee6000c1e1b00 */
[----:B------:R-:W-:Y:S02]  /*1370*/  ISETP.GT.U32.OR P3, PT, R0, 0xdf, P3 ;  /* 0x000000df0000780c */ /* 0x000fe40001f64470 */
[----:B------:R-:W-:-:S06]  /*1380*/  CS2R R50, SRZ ;  /* 0x0000000000327805 */ /* 0x000fcc000001ff00 */
[----:B------:R1:W2:Y:S05]  /*1390*/  @!P6 LDG.E.64 R50, desc[UR10][R24.64] ;  /* 0x0000000a1832e981 */ /* 0x0002aa000c1e1b00 */
        /* <DEDUP_REMOVED lines=9> */
[----:B------:R5:W2:Y:S01]  /*1430*/  @!P4 LDG.E.64 R52, desc[UR10][R22.64] ;  /* 0x0000000a1634c981 */ /* 0x000aa2000c1e1b00 */
[----:B------:R-:W-:Y:S02]  /*1440*/  @!P3 IADD3 R19, R19, R57, RZ ;  /* 0x000000391313b210 */ /* 0x000fe40007ffe0ff */
[C---:B0-----:R-:W-:Y:S02]  /*1450*/  @!P3 LEA R16, P4, R18.reuse, R16, 0x2 ;  /* 0x000000101210b211 */ /* 0x041fe400078810ff */
[----:B------:R-:W-:Y:S01]  /*1460*/  CS2R R56, SRZ ;  /* 0x0000000000387805 */ /* 0x000fe2000001ff00 */
[----:B------:R-:W2:Y:S01]  /*1470*/  @!P5 LDG.E.64 R54, desc[UR10][R20.64] ;  /* 0x0000000a1436d981 */ /* 0x000ea2000c1e1b00 */
[----:B------:R-:W-:-:S05]  /*1480*/  @!P3 LEA.HI.X R17, R18, R17, R19, 0x2, P4 ;  /* 0x000000111211b211 */ /* 0x000fca00020f1413 */
[----:B------:R3:W2:Y:S01]  /*1490*/  @!P3 LDG.E.64 R56, desc[UR10][R16.64] ;  /* 0x0000000a1038b981 */ /* 0x0006a2000c1e1b00 */
[C---:B------:R-:W-:Y:S01]  /*14a0*/  ISETP.GT.AND P3, PT, R2.reuse, 0x1e, PT ;  /* 0x0000001e0200780c */ /* 0x040fe20003f64270 */
[----:B------:R-:W0:Y:S01]  /*14b0*/  S2UR UR8, SR_CgaCtaId ;  /* 0x00000000000879c3 */ /* 0x000e220000008800 */
[----:B------:R-:W-:Y:S01]  /*14c0*/  UMOV UR7, 0x400 ;  /* 0x0000040000077882 */ /* 0x000fe20000000000 */
[----:B------:R-:W-:Y:S02]  /*14d0*/  ISETP.NE.AND P5, PT, R2, RZ, PT ;  /* 0x000000ff0200720c */ /* 0x000fe40003fa5270 */
[----:B------:R-:W-:Y:S01]  /*14e0*/  ISETP.NE.AND P4, PT, R0, RZ, PT ;  /* 0x000000ff0000720c */ /* 0x000fe20003f85270 */
[----:B----4-:R-:W-:Y:S01]  /*14f0*/  FADD.FTZ R18, R44, R45 ;  /* 0x0000002d2c127221 */ /* 0x010fe20000010000 */
[----:B------:R-:W-:Y:S01]  /*1500*/  FMUL.FTZ R19, R45, R45 ;  /* 0x0000002d2d137220 */ /* 0x000fe20000410000 */
[----:B-----5:R-:W-:Y:S02]  /*1510*/  FADD.FTZ R23, R46, R47 ;  /* 0x0000002f2e177221 */ /* 0x020fe40000010000 */
[----:B------:R-:W-:Y:S01]  /*1520*/  FADD.FTZ R18, RZ, R18 ;  /* 0x00000012ff127221 */ /* 0x000fe20000010000 */
[----:B------:R-:W-:Y:S01]  /*1530*/  FMUL.FTZ R25, R47, R47 ;  /* 0x0000002f2f197220 */ /* 0x000fe20000410000 */
[----:B------:R-:W-:Y:S01]  /*1540*/  FFMA.FTZ R19, R44, R44, R19 ;  /* 0x0000002c2c137223 */ /* 0x000fe20000010013 */
[----:B---3--:R-:W-:Y:S01]  /*1550*/  FADD.FTZ R17, R48, R49 ;  /* 0x0000003130117221 */ /* 0x008fe20000010000 */
        /* <DEDUP_REMOVED lines=12> */
[----:B--2---:R-:W-:Y:S01]  /*1620*/  FADD.FTZ R18, R42, R43 ;  /* 0x0000002b2a127221 */ /* 0x004fe20000010000 */
        /* <DEDUP_REMOVED lines=111> */
.L_x_3079:
[----:B------:R-:W-:Y:S05]  /*1d20*/  BSYNC B0 ;  /* 0x0000000000007941 */ /* 0x000fea0003800000 */
.L_x_3078:
        /* <DEDUP_REMOVED lines=30> */
.L_x_3082:
[----:B-1----:R-:W2:Y:S04]  /*1f10*/  LDG.E.STRONG.GPU R18, desc[UR10][R16.64] ;  /* 0x0000000a10127981 */ /* 0x002ea8000c1ef900 */
[----:B--2---:R-:W-:Y:S01]  /*1f20*/  CCTL.IVALL ;  /* 0x00000000ff00798f */ /* 0x004fe20002000000 */
[----:B------:R-:W-:Y:S05]  /*1f30*/  YIELD ;  /* 0x0000000000007946 */ /* 0x000fea0003800000 */
[----:B------:R-:W-:-:S13]  /*1f40*/  ISETP.NE.AND P3, PT, R18, R21, PT ;  /* 0x000000151200720c */ /* 0x000fda0003f65270 */
[----:B------:R-:W-:Y:S05]  /*1f50*/  @P3 BRA `(.L_x_3082) ;  /* 0xfffffffc00ec3947 */ /* 0x000fea000383ffff */
.L_x_3081:
        /* <DEDUP_REMOVED lines=11> */
.L_x_3084:
        /* <DEDUP_REMOVED lines=67> */
.L_x_3083:
        /* <DEDUP_REMOVED lines=19> */
.L_x_3086:
[----:B------:R-:W-:Y:S05]  /*2570*/  BSYNC B0 ;  /* 0x0000000000007941 */ /* 0x000fea0003800000 */
.L_x_3085:
        /* <DEDUP_REMOVED lines=34> */
.L_x_3080:
[----:B------:R-:W-:Y:S01]  /*27a0*/  ULDC.64 UR14, c[0x0][0x218] ;  /* 0x00008600000e7ab9 */ /* 0x000fe20000000a00 */
[----:B------:R-:W-:Y:S01]  /*27b0*/  LOP3.LUT P3, RZ, R0, UR9, RZ, 0xfc, !PT ;  /* 0x0000000900ff7c12 */ /* 0x000fe2000f86fcff */
[----:B------:R-:W2:Y:S01]  /*27c0*/  S2UR UR8, SR_CgaCtaId ;  /* 0x00000000000879c3 */ /* 0x000ea20000008800 */
[----:B------:R-:W-:Y:S01]  /*27d0*/  ISETP.EQ.U32.AND P5, PT, RZ, UR14, PT ;  /* 0x0000000eff007c0c */ /* 0x000fe2000bfa2070 */
[----:B------:R-:W-:Y:S01]  /*27e0*/  UMOV UR7, 0x400 ;  /* 0x0000040000077882 */ /* 0x000fe20000000000 */
[----:B-1----:R-:W-:Y:S02]  /*27f0*/  MOV R17, UR6 ;  /* 0x0000000600117c02 */ /* 0x002fe40008000f00 */
[----:B------:R-:W-:Y:S01]  /*2800*/  ISETP.EQ.OR.EX P3, PT, RZ, UR15, P3, P5 ;  /* 0x0000000fff007c0c */ /* 0x000fe20009f62750 */
[----:B------:R-:W-:Y:S01]  /*2810*/  ULDC.64 UR14, c[0x0][0x278] ;  /* 0x00009e00000e7ab9 */ /* 0x000fe20000000a00 */
[----:B------:R-:W-:Y:S01]  /*2820*/  IADD3 R25, R65, R10, RZ ;  /* 0x0000000a41197210 */ /* 0x000fe20007ffe0ff */
[----:B------:R-:W1:Y:S08]  /*2830*/  LDC.64 R20, c[0x0][0x228] ;  /* 0x00008a00ff147b82 */ /* 0x000e700000000a00 */
[----:B0-----:R-:W0:Y:S08]  /*2840*/  LDC.64 R18, c[0x0][0x230] ;  /* 0x00008c00ff127b82 */ /* 0x001e300000000a00 */
[----:B------:R-:W3:Y:S01]  /*2850*/  @!P3 LDC.64 R22, c[0x0][0x218] ;  /* 0x00008600ff16bb82 */ /* 0x000ee20000000a00 */
[----:B--2---:R-:W-:-:S03]  /*2860*/  ULEA UR7, UR8, UR7, 0x18 ;  /* 0x0000000708077291 */ /* 0x004fc6000f8ec03f */
[----:B------:R-:W-:Y:S02]  /*2870*/  ULDC UR8, c[0x0][0x2a4] ;  /* 0x0000a90000087ab9 */ /* 0x000fe40000000800 */
[----:B------:R-:W-:Y:S01]  /*2880*/  @!P3 FMUL.FTZ R16, R26, UR8 ;  /* 0x000000081a10bc20 */ /* 0x000fe20008410000 */
[----:B-1----:R-:W-:-:S03]  /*2890*/  IMAD.WIDE R20, R25, 0x2, R20 ;  /* 0x0000000219147825 */ /* 0x002fc600078e0214 */
[----:B------:R-:W-:Y:S01]  /*28a0*/  @!P4 STS.64 [UR7+0x48], R26 ;  /* 0x0000481aff00c988 */ /* 0x000fe20008000a07 */
[----:B0-----:R-:W-:-:S04]  /*28b0*/  IMAD.WIDE R24, R25, 0x2, R18 ;  /* 0x0000000219187825 */ /* 0x001fc800078e0212 */
[----:B---3--:R-:W-:-:S04]  /*28c0*/  @!P3 IMAD.WIDE R22, R17, 0x8, R22 ;  /* 0x000000081116b825 */ /* 0x008fc800078e0216 */
[----:B------:R-:W-:-:S05]  /*28d0*/  @!P3 FMUL.FTZ R17, R27, UR8 ;  /* 0x000000081b11bc20 */ /* 0x000fca0008410000 */
[----:B------:R-:W-:Y:S01]  /*28e0*/  @!P3 STG.E.64 desc[UR10][R22.64], R16 ;  /* 0x000000101600b986 */ /* 0x000fe2000c101b0a */
[----:B------:R-:W-:Y:S06]  /*28f0*/  BAR.SYNC.DEFER_BLOCKING 0x0 ;  /* 0x0000000000007b1d */ /* 0x000fec0000010000 */
[----:B------:R-:W2:Y:S04]  /*2900*/  LDG.E.U16 R10, desc[UR10][R20.64] ;  /* 0x0000000a140a7981 */ /* 0x000ea8000c1e1500 */
[----:B------:R-:W3:Y:S04]  /*2910*/  LDG.E.U16 R62, desc[UR10][R20.64+0x2] ;  /* 0x0000020a143e7981 */ /* 0x000ee8000c1e1500 */
[----:B------:R-:W4:Y:S04]  /*2920*/  LDG.E.U16 R60, desc[UR10][R24.64] ;  /* 0x0000000a183c7981 */ /* 0x000f28000c1e1500 */
[----:B------:R0:W5:Y:S01]  /*2930*/  LDG.E.U16 R64, desc[UR10][R24.64+0x2] ;  /* 0x0000020a18407981 */ /* 0x000162000c1e1500 */
[----:B------:R-:W-:-:S03]  /*2940*/  ISETP.NE.AND P6, PT, RZ, UR12, PT ;  /* 0x0000000cff007c0c */ /* 0x000fc6000bfc5270 */
[----:B------:R-:W1:Y:S02]  /*2950*/  LDS.64 R18, [UR7+0x48] ;  /* 0x00004807ff127984 */ /* 0x000e640008000a00 */
[----:B-1----:R-:W-:-:S05]  /*2960*/  FMUL.FTZ R18, R18, UR8 ;  /* 0x0000000812127c20 */ /* 0x002fca0008410000 */
[----:B------:R-:W-:-:S13]  /*2970*/  R2UR UR7, R18 ;  /* 0x00000000120772ca */ /* 0x000fda00000e0000 */
[----:B------:R-:W-:Y:S01]  /*2980*/  MOV R18, UR7 ;  /* 0x0000000700127c02 */ /* 0x000fe20008000f00 */
[----:B------:R-:W-:Y:S01]  /*2990*/  FADD.FTZ R44, R44, -UR7 ;  /* 0x800000072c2c7e21 */ /* 0x000fe20008010000 */
[----:B------:R-:W-:Y:S01]  /*29a0*/  FADD.FTZ R45, R45, -UR7 ;  /* 0x800000072d2d7e21 */ /* 0x000fe20008010000 */
[----:B------:R-:W-:Y:S01]  /*29b0*/  FADD.FTZ R26, R46, -UR7 ;  /* 0x800000072e1a7e21 */ /* 0x000fe20008010000 */
[----:B0-----:R-:W-:Y:S01]  /*29c0*/  FADD.FTZ R24, R47, -UR7 ;  /* 0x800000072f187e21 */ /* 0x001fe20008010000 */
        /* <DEDUP_REMOVED lines=17> */
[----:B--2---:R-:W-:Y:S02]  /*2ae0*/  SHF.L.U32 R10, R10, 0x10, RZ ;  /* 0x000000100a0a7819 */ /* 0x004fe400000006ff */
[----:B---3--:R-:W-:Y:S02]  /*2af0*/  SHF.L.U32 R22, R62, 0x10, RZ ;  /* 0x000000103e167819 */ /* 0x008fe400000006ff */
[----:B----4-:R-:W-:-:S02]  /*2b00*/  SHF.L.U32 R23, R60, 0x10, RZ ;  /* 0x000000103c177819 */ /* 0x010fc400000006ff */
[----:B-----5:R-:W-:-:S03]  /*2b10*/  SHF.L.U32 R25, R64, 0x10, RZ ;  /* 0x0000001040197819 */ /* 0x020fc600000006ff */
        /* <DEDUP_REMOVED lines=13> */
.L_x_3087:
        /* <DEDUP_REMOVED lines=13> */
.L_x_3089:
[----:B------:R-:W-:Y:S05]  /*2cc0*/  BSYNC B0 ;  /* 0x0000000000007941 */ /* 0x000fea0003800000 */
.L_x_3088:
        /* <DEDUP_REMOVED lines=14> */
.L_x_3090:
        /* <DEDUP_REMOVED lines=13> */
.L_x_3092:
[----:B------:R-:W-:Y:S05]  /*2e80*/  BSYNC B0 ;  /* 0x0000000000007941 */ /* 0x000fea0003800000 */
.L_x_3091:
[----:B------:R-:W-:Y:S01]  /*2e90*/  FADD.FTZ R49, R49, -UR7 ;  /* 0x8000000731317e21 */ /* 0x000fe20008010000 */
[----:B------:R-:W-:Y:S01]  /*2ea0*/  FADD.FTZ R27, R40, -UR7 ;  /* 0x80000007281b7e21 */ /* 0x000fe20008010000 */
[----:B------:R-:W-:Y:S01]  /*2eb0*/  FADD.FTZ R26, R41, -UR7 ;  /* 0x80000007291a7e21 */ /* 0x000fe20008010000 */
[----:B------:R-:W-:Y:S01]  /*2ec0*/  FMUL.FTZ R48, R48, UR8 ;  /* 0x0000000830307c20 */ /* 0x000fe20008410000 */
[----:B------:R-:W-:Y:S01]  /*2ed0*/  FMUL.FTZ R49, R49, UR8 ;  /* 0x0000000831317c20 */ /* 0x000fe20008410000 */
[----:B------:R-:W-:Y:S01]  /*2ee0*/  ISETP.GE.U32.AND P4, PT, R6, UR14, PT ;  /* 0x0000000e06007c0c */ /* 0x000fe2000bf86070 */
[----:B------:R-:W-:Y:S01]  /*2ef0*/  FMUL.FTZ R27, R27, UR8 ;  /* 0x000000081b1b7c20 */ /* 0x000fe20008410000 */
[----:B------:R-:W-:Y:S01]  /*2f00*/  ISETP.GT.U32.OR P3, PT, R0, 0xdf, P3 ;  /* 0x000000df0000780c */ /* 0x000fe20001f64470 */
[----:B------:R-:W-:Y:S01]  /*2f10*/  FMUL.FTZ R26, R26, UR8 ;  /* 0x000000081a1a7c20 */ /* 0x000fe20008410000 */
[----:B0-----:R-:W-:Y:S01]  /*2f20*/  FFMA.FTZ R16, R10, R48, R23 ;  /* 0x000000300a107223 */ /* 0x001fe20000010017 */
        /* <DEDUP_REMOVED lines=12> */
.L_x_3093:
        /* <DEDUP_REMOVED lines=13> */
.L_x_3095:
[----:B------:R-:W-:Y:S05]  /*30c0*/  BSYNC B0 ;  /* 0x0000000000007941 */ /* 0x000fea0003800000 */
.L_x_3094:
        /* <DEDUP_REMOVED lines=14> */
.L_x_3096:
        /* <DEDUP_REMOVED lines=13> */
.L_x_3098:
[----:B------:R-:W-:Y:S05]  /*3280*/  BSYNC B0 ;  /* 0x0000000000007941 */ /* 0x000fea0003800000 */
.L_x_3097:
[----:B------:R-:W-:Y:S01]  /*3290*/  ISETP.GE.U32.AND P3, PT, R8, UR14, PT ;  /* 0x0000000e08007c0c */ /* 0x000fe2000bf66070 */
[----:B------:R-:W-:Y:S01]  /*32a0*/  FADD.FTZ R42, R42, -UR7 ;  /* 0x800000072a2a7e21 */ /* 0x000fe20008010000 */
[----:B------:R-:W-:Y:S01]  /*32b0*/  ISETP.GE.U32.AND P5, PT, R24, UR14, PT ;  /* 0x0000000e18007c0c */ /* 0x000fe2000bfa6070 */
[----:B------:R-:W-:Y:S01]  /*32c0*/  FADD.FTZ R43, R43, -UR7 ;  /* 0x800000072b2b7e21 */ /* 0x000fe20008010000 */
[----:B------:R-:W-:Y:S01]  /*32d0*/  SHF.R.S32.HI R13, RZ, 0x1f, R24 ;  /* 0x0000001fff0d7819 */ /* 0x000fe20000011418 */
[----:B------:R-:W-:Y:S01]  /*32e0*/  FMUL.FTZ R42, R42, UR8 ;  /* 0x000000082a2a7c20 */ /* 0x000fe20008410000 */
[----:B------:R-:W-:Y:S01]  /*32f0*/  ISETP.GE.AND.EX P4, PT, R59, UR15, PT, P4 ;  /* 0x0000000f3b007c0c */ /* 0x000fe2000bf86340 */
[----:B------:R-:W-:Y:S01]  /*3300*/  FMUL.FTZ R43, R43, UR8 ;  /* 0x000000082b2b7c20 */ /* 0x000fe20008410000 */
[----:B------:R-:W-:Y:S01]  /*3310*/  ISETP.GE.AND.EX P3, PT, R61, UR15, PT, P3 ;  /* 0x0000000f3d007c0c */ /* 0x000fe2000bf66330 */
[----:B------:R-:W-:Y:S01]  /*3320*/  FADD.FTZ R50, R50, -UR7 ;  /* 0x8000000732327e21 */ /* 0x000fe20008010000 */
[----:B------:R-:W-:Y:S01]  /*3330*/  ISETP.GE.AND.EX P5, PT, R13, UR15, PT, P5 ;  /* 0x0000000f0d007c0c */ /* 0x000fe2000bfa6350 */
[----:B------:R-:W-:Y:S01]  /*3340*/  FADD.FTZ R51, R51, -UR7 ;  /* 0x8000000733337e21 */ /* 0x000fe20008010000 */
[----:B------:R-:W-:Y:S01]  /*3350*/  ISETP.GT.U32.OR P4, PT, R0, 0xdf, P4 ;  /* 0x000000df0000780c */ /* 0x000fe20002784470 */
[----:B0-----:R-:W-:Y:S01]  /*3360*/  FFMA.FTZ R16, R10, R42, R23 ;  /* 0x0000002a0a107223 */ /* 0x001fe20000010017 */
[----:B------:R-:W-:Y:S01]  /*3370*/  ISETP.GT.U32.OR P3, PT, R0, 0xdf, P3 ;  /* 0x000000df0000780c */ /* 0x000fe20001f64470 */
[----:B------:R-:W-:Y:S01]  /*3380*/  FFMA.FTZ R17, R22, R43, R25 ;  /* 0x0000002b16117223 */ /* 0x000fe20000010019 */
        /* <DEDUP_REMOVED lines=12> */
.L_x_3099:
        /* <DEDUP_REMOVED lines=13> */
.L_x_3101:
[----:B------:R-:W-:Y:S05]  /*3520*/  BSYNC B0 ;  /* 0x0000000000007941 */ /* 0x000fea0003800000 */
.L_x_3100:
        /* <DEDUP_REMOVED lines=17> */
.L_x_3102:
        /* <DEDUP_REMOVED lines=13> */
.L_x_3104:
[----:B------:R-:W-:Y:S05]  /*3710*/  BSYNC B0 ;  /* 0x0000000000007941 */ /* 0x000fea0003800000 */
.L_x_3103:
[----:B------:R-:W-:Y:S01]  /*3720*/  FMUL.FTZ R34, R34, UR8 ;  /* 0x0000000822227c20 */ /* 0x000fe20008410000 */
[----:B------:R-:W-:Y:S01]  /*3730*/  FMUL.FTZ R35, R35, UR8 ;  /* 0x0000000823237c20 */ /* 0x000fe20008410000 */
[C---:B0-----:R-:W-:Y:S02]  /*3740*/  IADD3 R21, R58.reuse, 0xe0, RZ ;  /* 0x000000e03a157810 */ /* 0x041fe40007ffe0ff */
        /* <DEDUP_REMOVED lines=14> */
.L_x_3105:
        /* <DEDUP_REMOVED lines=13> */
.L_x_3107:
[----:B------:R-:W-:Y:S05]  /*3900*/  BSYNC B0 ;  /* 0x0000000000007941 */ /* 0x000fea0003800000 */
.L_x_3106:
[----:B------:R-:W-:Y:S01]  /*3910*/  IADD3 R13, R58, 0x120, RZ ;  /* 0x000001203a0d7810 */ /* 0x000fe20007ffe0ff */
[----:B------:R-:W-:Y:S01]  /*3920*/  FADD.FTZ R32, R32, -UR7 ;  /* 0x8000000720207e21 */ /* 0x000fe20008010000 */
[----:B------:R-:W-:Y:S01]  /*3930*/  ISETP.GE.U32.AND P3, PT, R21, UR14, PT ;  /* 0x0000000e15007c0c */ /* 0x000fe2000bf66070 */
[----:B------:R-:W-:Y:S01]  /*3940*/  FADD.FTZ R33, R33, -UR7 ;  /* 0x8000000721217e21 */ /* 0x000fe20008010000 */
[----:B------:R-:W-:Y:S01]  /*3950*/  ISETP.GE.U32.AND P4, PT, R20, UR14, PT ;  /* 0x0000000e14007c0c */ /* 0x000fe2000bf86070 */
[----:B0-----:R-:W-:Y:S01]  /*3960*/  FADD.FTZ R16, R29, -UR7 ;  /* 0x800000071d107e21 */ /* 0x001fe20008010000 */
[----:B------:R-:W-:Y:S01]  /*3970*/  SHF.R.S32.HI R40, RZ, 0x1f, R21 ;  /* 0x0000001fff287819 */ /* 0x000fe20000011415 */
[----:B------:R-:W-:Y:S01]  /*3980*/  FADD.FTZ R28, R28, -UR7 ;  /* 0x800000071c1c7e21 */ /* 0x000fe20008010000 */
[----:B------:R-:W-:Y:S01]  /*3990*/  SHF.R.S32.HI R34, RZ, 0x1f, R20 ;  /* 0x0000001fff227819 */ /* 0x000fe20000011414 */
[----:B------:R-:W-:Y:S01]  /*39a0*/  FMUL.FTZ R32, R32, UR8 ;  /* 0x0000000820207c20 */ /* 0x000fe20008410000 */
[----:B------:R-:W-:Y:S01]  /*39b0*/  ISETP.GE.U32.AND P5, PT, R13, UR14, PT ;  /* 0x0000000e0d007c0c */ /* 0x000fe2000bfa6070 */
[----:B------:R-:W-:Y:S01]  /*39c0*/  FMUL.FTZ R33, R33, UR8 ;  /* 0x0000000821217c20 */ /* 0x000fe20008410000 */
[----:B------:R-:W-:Y:S01]  /*39d0*/  SHF.R.S32.HI R24, RZ, 0x1f, R13 ;  /* 0x0000001fff187819 */ /* 0x000fe2000001140d */
[----:B------:R-:W-:Y:S01]  /*39e0*/  FMUL.FTZ R35, R16, UR8 ;  /* 0x0000000810237c20 */ /* 0x000fe20008410000 */
[----:B------:R-:W-:Y:S01]  /*39f0*/  ISETP.GE.AND.EX P3, PT, R40, UR15, PT, P3 ;  /* 0x0000000f28007c0c */ /* 0x000fe2000bf66330 */
[----:B------:R-:W-:Y:S01]  /*3a00*/  FMUL.FTZ R29, R28, UR8 ;  /* 0x000000081c1d7c20 */ /* 0x000fe20008410000 */
[----:B------:R-:W-:Y:S01]  /*3a10*/  ISETP.GE.AND.EX P4, PT, R34, UR15, PT, P4 ;  /* 0x0000000f22007c0c */ /* 0x000fe2000bf86340 */
[----:B------:R-:W-:Y:S01]  /*3a20*/  FFMA.FTZ R16, R10, R32, R23 ;  /* 0x000000200a107223 */ /* 0x000fe20000010017 */
[----:B------:R-:W-:Y:S01]  /*3a30*/  ISETP.GE.AND.EX P5, PT, R24, UR15, PT, P5 ;  /* 0x0000000f18007c0c */ /* 0x000fe2000bfa6350 */
        /* <DEDUP_REMOVED lines=14> */
.L_x_3108:
        /* <DEDUP_REMOVED lines=13> */
.L_x_3110:
[----:B------:R-:W-:Y:S05]  /*3bf0*/  BSYNC B0 ;  /* 0x0000000000007941 */ /* 0x000fea0003800000 */
.L_x_3109:
        /* <DEDUP_REMOVED lines=14> */
.L_x_3111:
        /* <DEDUP_REMOVED lines=13> */
.L_x_3113:
[----:B------:R-:W-:Y:S05]  /*3db0*/  BSYNC B0 ;  /* 0x0000000000007941 */ /* 0x000fea0003800000 */
.L_x_3112:
[----:B------:R-:W-:Y:S01]  /*3dc0*/  FADD.FTZ R31, R31, -UR7 ;  /* 0x800000071f1f7e21 */ /* 0x000fe20008010000 */
[----:B------:R-:W-:Y:S01]  /*3dd0*/  FMUL.FTZ R30, R30, UR8 ;  /* 0x000000081e1e7c20 */ /* 0x000fe20008410000 */
[----:B------:R-:W-:Y:S02]  /*3de0*/  ISETP.GT.U32.OR P5, PT, R0, 0xdf, P5 ;  /* 0x000000df0000780c */ /* 0x000fe40002fa4470 */
[----:B------:R-:W-:Y:S01]  /*3df0*/  FMUL.FTZ R31, R31, UR8 ;  /* 0x000000081f1f7c20 */ /* 0x000fe20008410000 */
[----:B0-----:R-:W-:Y:S01]  /*3e00*/  IADD3 R20, R58, 0x140, RZ ;  /* 0x000001403a147810 */ /* 0x001fe20007ffe0ff */
[----:B------:R-:W-:Y:S01]  /*3e10*/  FFMA.FTZ R16, R10, R30, R23 ;  /* 0x0000001e0a107223 */ /* 0x000fe20000010017 */
[----:B------:R-:W-:Y:S01]  /*3e20*/  IADD3 R19, R58, 0x160, RZ ;  /* 0x000001603a137810 */ /* 0x000fe20007ffe0ff */
        /* <DEDUP_REMOVED lines=13> */
.L_x_3114:
        /* <DEDUP_REMOVED lines=13> */
.L_x_3116:
[----:B------:R-:W-:Y:S05]  /*3fd0*/  BSYNC B0 ;  /* 0x0000000000007941 */ /* 0x000fea0003800000 */
.L_x_3115:
[----:B------:R-:W-:Y:S01]  /*3fe0*/  ISETP.GE.U32.AND P5, PT, R20, UR14, PT ;  /* 0x0000000e14007c0c */ /* 0x000fe2000bfa6070 */
[----:B------:R-:W-:Y:S01]  /*3ff0*/  FADD.FTZ R36, R36, -UR7 ;  /* 0x8000000724247e21 */ /* 0x000fe20008010000 */
[----:B------:R-:W-:Y:S01]  /*4000*/  ISETP.GE.U32.AND P3, PT, R19, UR14, PT ;  /* 0x0000000e13007c0c */ /* 0x000fe2000bf66070 */
[----:B------:R-:W-:Y:S01]  /*4010*/  FADD.FTZ R37, R37, -UR7 ;  /* 0x8000000725257e21 */ /* 0x000fe20008010000 */
[----:B------:R-:W-:Y:S01]  /*4020*/  ISETP.GE.U32.AND P4, PT, R18, UR14, PT ;  /* 0x0000000e12007c0c */ /* 0x000fe2000bf86070 */
[----:B------:R-:W-:Y:S01]  /*4030*/  FMUL.FTZ R36, R36, UR8 ;  /* 0x0000000824247c20 */ /* 0x000fe20008410000 */
[----:B------:R-:W-:Y:S01]  /*4040*/  SHF.R.S32.HI R27, RZ, 0x1f, R20 ;  /* 0x0000001fff1b7819 */ /* 0x000fe20000011414 */
[----:B------:R-:W-:Y:S01]  /*4050*/  FMUL.FTZ R37, R37, UR8 ;  /* 0x0000000825257c20 */ /* 0x000fe20008410000 */
[----:B0-----:R-:W-:Y:S01]  /*4060*/  SHF.R.S32.HI R16, RZ, 0x1f, R19 ;  /* 0x0000001fff107819 */ /* 0x001fe20000011413 */
        /* <DEDUP_REMOVED lines=22> */
.L_x_3117:
        /* <DEDUP_REMOVED lines=13> */
.L_x_3119:
[----:B------:R-:W-:Y:S05]  /*42a0*/  BSYNC B0 ;  /* 0x0000000000007941 */ /* 0x000fea0003800000 */
.L_x_3118:
        /* <DEDUP_REMOVED lines=17> */
.L_x_3120:
        /* <DEDUP_REMOVED lines=13> */
.L_x_3122:
[----:B------:R-:W-:Y:S05]  /*4490*/  BSYNC B0 ;  /* 0x0000000000007941 */ /* 0x000fea0003800000 */
.L_x_3121:
        /* <DEDUP_REMOVED lines=17> */
.L_x_3123:
        /* <DEDUP_REMOVED lines=13> */
.L_x_3125:
[----:B------:R-:W-:Y:S05]  /*4680*/  BSYNC B0 ;  /* 0x0000000000007941 */ /* 0x000fea0003800000 */
.L_x_3124:
[----:B------:R-:W-:Y:S01]  /*4690*/  IADD3 R13, R58, 0x1e0, RZ ;  /* 0x000001e03a0d7810 */ /* 0x000fe20007ffe0ff */
[----:B------:R-:W-:Y:S01]  /*46a0*/  FADD.FTZ R52, R52, -UR7 ;  /* 0x8000000734347e21 */ /* 0x000fe20008010000 */
[----:B------:R-:W-:Y:S01]  /*46b0*/  ISETP.GE.U32.AND P4, PT, R17, UR14, PT ;  /* 0x0000000e11007c0c */ /* 0x000fe2000bf86070 */
[----:B------:R-:W-:Y:S01]  /*46c0*/  FADD.FTZ R53, R53, -UR7 ;  /* 0x8000000735357e21 */ /* 0x000fe20008010000 */
[----:B------:R-:W-:Y:S01]  /*46d0*/  SHF.R.S32.HI R26, RZ, 0x1f, R17 ;  /* 0x0000001fff1a7819 */ /* 0x000fe20000011411 */
[----:B------:R-:W-:Y:S01]  /*46e0*/  FMUL.FTZ R52, R52, UR8 ;  /* 0x0000000834347c20 */ /* 0x000fe20008410000 */
[----:B------:R-:W-:Y:S01]  /*46f0*/  ISETP.GE.U32.AND P5, PT, R16, UR14, PT ;  /* 0x0000000e10007c0c */ /* 0x000fe2000bfa6070 */
[----:B------:R-:W-:Y:S01]  /*4700*/  FMUL.FTZ R53, R53, UR8 ;  /* 0x0000000835357c20 */ /* 0x000fe20008410000 */
[----:B------:R-:W-:Y:S01]  /*4710*/  ISETP.GE.U32.AND P3, PT, R13, UR14, PT ;  /* 0x0000000e0d007c0c */ /* 0x000fe2000bf66070 */
[----:B0-----:R-:W-:Y:S01]  /*4720*/  FFMA.FTZ R14, R10, R52, R23 ;  /* 0x000000340a0e7223 */ /* 0x001fe20000010017 */
[----:B------:R-:W-:Y:S01]  /*4730*/  ISETP.GE.AND.EX P4, PT, R26, UR15, PT, P4 ;  /* 0x0000000f1a007c0c */ /* 0x000fe2000bf86340 */
[----:B------:R-:W-:Y:S01]  /*4740*/  FFMA.FTZ R15, R22, R53, R25 ;  /* 0x00000035160f7223 */ /* 0x000fe20000010019 */
[----:B------:R-:W-:-:S02]  /*4750*/  ISETP.GE.AND.EX P5, PT, R11, UR15, PT, P5 ;  /* 0x0000000f0b007c0c */ /* 0x000fc4000bfa6350 */
[----:B------:R-:W-:Y:S02]  /*4760*/  ISETP.GE.AND.EX P3, PT, R63, UR15, PT, P3 ;  /* 0x0000000f3f007c0c */ /* 0x000fe4000bf66330 */
        /* <DEDUP_REMOVED lines=12> */
.L_x_3126:
        /* <DEDUP_REMOVED lines=13> */
.L_x_3128:
[----:B------:R-:W-:Y:S05]  /*4900*/  BSYNC B0 ;  /* 0x0000000000007941 */ /* 0x000fea0003800000 */
.L_x_3127:
[----:B------:R-:W-:Y:S01]  /*4910*/  FADD.FTZ R54, R54, -UR7 ;  /* 0x8000000736367e21 */ /* 0x000fe20008010000 */
[----:B------:R-:W-:Y:S01]  /*4920*/  FADD.FTZ R55, R55, -UR7 ;  /* 0x8000000737377e21 */ /* 0x000fe20008010000 */
[----:B------:R-:W-:Y:S01]  /*4930*/  FADD.FTZ R56, R56, -UR7 ;  /* 0x8000000738387e21 */ /* 0x000fe20008010000 */
[----:B------:R-:W-:Y:S01]  /*4940*/  FADD.FTZ R57, R57, -UR7 ;  /* 0x8000000739397e21 */ /* 0x000fe20008010000 */
[----:B------:R-:W-:Y:S01]  /*4950*/  FMUL.FTZ R54, R54, UR8 ;  /* 0x0000000836367c20 */ /* 0x000fe20008410000 */
[----:B------:R-:W-:Y:S01]  /*4960*/  FMUL.FTZ R55, R55, UR8 ;  /* 0x0000000837377c20 */ /* 0x000fe20008410000 */
[----:B------:R-:W-:Y:S01]  /*4970*/  ISETP.GT.U32.OR P5, PT, R0, 0xdf, P5 ;  /* 0x000000df0000780c */ /* 0x000fe20002fa4470 */
        /* <DEDUP_REMOVED lines=16> */
.L_x_3129:
        /* <DEDUP_REMOVED lines=13> */
.L_x_3131:
[----:B------:R-:W-:Y:S05]  /*4b50*/  BSYNC B0 ;  /* 0x0000000000007941 */ /* 0x000fea0003800000 */
.L_x_3130:
        /* <DEDUP_REMOVED lines=13> */
.L_x_3132:
        /* <DEDUP_REMOVED lines=12> */
.L_x_3134:
[----:B------:R-:W-:Y:S05]  /*4cf0*/  BSYNC B0 ;  /* 0x0000000000007941 */ /* 0x000fea0003800000 */
.L_x_3133:
[----:B------:R-:W-:Y:S01]  /*4d00*/  ULDC UR7, c[0x0][0x10] ;  /* 0x0000040000077ab9 */ /* 0x000fe20000000800 */
[----:B------:R-:W-:Y:S02]  /*4d10*/  UIADD3 UR4, UR4, 0x1, URZ ;  /* 0x0000000104047890 */ /* 0x000fe4000fffe03f */
[----:B------:R-:W-:-:S04]  /*4d20*/  UIADD3 UR6, UR7, UR6, URZ ;  /* 0x0000000607067290 */ /* 0x000fc8000fffe03f */
[----:B------:R-:W-:-:S06]  /*4d30*/  UISETP.GE.AND UP0, UPT, UR6, UR5, UPT ;  /* 0x000000050600728c */ /* 0x000fcc000bf06270 */
[----:B------:R-:W-:-:S13]  /*4d40*/  PLOP3.LUT P3, PT, PT, PT, UP0, 0x80, 0x0 ;  /* 0x000000000000781c */ /* 0x000fda0003f6f008 */
[----:B------:R-:W-:Y:S05]  /*4d50*/  @!P3 BRA `(.L_x_3135) ;  /* 0xffffffb40040b947 */ /* 0x000fea000383ffff */
[----:B------:R-:W-:Y:S05]  /*4d60*/  EXIT ;  /* 0x000000000000794d */ /* 0x000fea0003800000 */
.L_x_3136:
        /* <DEDUP_REMOVED lines=9> */
.L_x_3345:


//--------------------- .text._Z35group_norm_nhwc_fwd_one_pass_kernelI11Fp32IOFp16WLi64ELi14ELi224EEv26Group_norm_nhwc_fwd_params --------------------------
	.section	.text._Z35group_norm_nhwc_fwd_one_pass_kernelI11Fp32IOFp16WLi64ELi14ELi224EEv26Group_norm_nhwc_fwd_params,"ax",@progbits
	.align	128
        .global         _Z35group_norm_nhwc_fwd_one_pass_kernelI11Fp32IOFp16WLi64ELi14ELi224EEv26Group_norm_nhwc_fwd_params
        .type           _Z35group_norm_nhwc_fwd_one_pass_kernelI11Fp32IOFp16WLi64ELi14ELi224EEv26Group_norm_nhwc_fwd_params,@function
        .size           _Z35group_norm_nhwc_fwd_one_pass_kernelI11Fp32IOFp16WLi64ELi14ELi224EEv26Group_norm_nhwc_fwd_params,(.L_x_3346 - _Z35group_norm_nhwc_fwd_one_pass_kernelI11Fp32IOFp16WLi64ELi14ELi224EEv26Group_norm_nhwc_fwd_params)
        .other          _Z35group_norm_nhwc_fwd_one_pass_kernelI11Fp32IOFp16WLi64ELi14ELi224EEv26Group_norm_nhwc_fwd_params,@"STO_CUDA_ENTRY STV_DEFAULT"
_Z35group_norm_nhwc_fwd_one_pass_kernelI11Fp32IOFp16WLi64ELi14ELi224EEv26Group_norm_nhwc_fwd_params:
.text._Z35group_norm_nhwc_fwd_one_pass_kernelI11Fp32IOFp16WLi64ELi14ELi224EEv26Group_norm_nhwc_fwd_params:
        /* <DEDUP_REMOVED lines=31> */
.L_x_3155:
        /* <DEDUP_REMOVED lines=135> */
.L_x_3138:
[----:B------:R-:W-:Y:S05]  /*0a60*/  BSYNC B0 ;  /* 0x0000000000007941 */ /* 0x000fea0003800000 */
.L_x_3137:
        /* <DEDUP_REMOVED lines=28> */
.L_x_3141:
[----:B-1----:R-:W2:Y:S04]  /*0c30*/  LDG.E.STRONG.GPU R7, desc[UR8][R8.64] ;  /* 0x0000000808077981 */ /* 0x002ea8000c1ef900 */
[----:B--2---:R-:W-:Y:S01]  /*0c40*/  CCTL.IVALL ;  /* 0x00000000ff00798f */ /* 0x004fe20002000000 */
[----:B------:R-:W-:Y:S05]  /*0c50*/  YIELD ;  /* 0x0000000000007946 */ /* 0x000fea0003800000 */
[----:B------:R-:W-:-:S13]  /*0c60*/  ISETP.NE.AND P0, PT, R7, R12, PT ;  /* 0x0000000c0700720c */ /* 0x000fda0003f05270 */
[----:B------:R-:W-:Y:S05]  /*0c70*/  @P0 BRA `(.L_x_3141) ;  /* 0xfffffffc00ec0947 */ /* 0x000fea000383ffff */
.L_x_3140:
        /* <DEDUP_REMOVED lines=17> */
.L_x_3145:
        /* <DEDUP_REMOVED lines=115> */
.L_x_3144:
        /* <DEDUP_REMOVED lines=61> */
.L_x_3146:
[----:B------:R-:W-:-:S13]  /*1890*/  ISETP.NE.OR P0, PT, R7, RZ, P0 ;  /* 0x000000ff0700720c */ /* 0x000fda0000705670 */
[----:B------:R-:W-:Y:S05]  /*18a0*/  @!P0 BRA `(.L_x_3142) ;  /* 0x00000000007c8947 */ /* 0x000fea0003800000 */
.L_x_3143:
        /* <DEDUP_REMOVED lines=31> */
.L_x_3142:
        /* <DEDUP_REMOVED lines=11> */
.L_x_3148:
[----:B------:R-:W-:Y:S05]  /*1b50*/  BSYNC B0 ;  /* 0x0000000000007941 */ /* 0x000fea0003800000 */
.L_x_3147:
        /* <DEDUP_REMOVED lines=16> */
.L_x_3139:
        /* <DEDUP_REMOVED lines=48> */
[----:B--2---:R-:W-:Y:S02]  /*1f60*/  HADD2.F32 R11, -RZ, R14.H0_H0 ;  /* 0x2000000eff0b7230 */ /* 0x004fe40000004100 */
[----:B----4-:R-:W-:Y:S02]  /*1f70*/  HADD2.F32 R5, -RZ, R24.H0_H0 ;  /* 0x20000018ff057230 */ /* 0x010fe40000004100 */
[----:B-----5:R-:W-:-:S02]  /*1f80*/  HADD2.F32 R15, -RZ, R15.H0_H0 ;  /* 0x2000000fff0f7230 */ /* 0x020fc40000004100 */
[----:B------:R-:W-:-:S03]  /*1f90*/  HADD2.F32 R8, -RZ, R25.H0_H0 ;  /* 0x20000019ff087230 */ /* 0x000fc60000004100 */
        /* <DEDUP_REMOVED lines=14> */
.L_x_3149:
        /* <DEDUP_REMOVED lines=14> */
.L_x_3151:
[----:B------:R-:W-:Y:S05]  /*2160*/  BSYNC B0 ;  /* 0x0000000000007941 */ /* 0x000fea0003800000 */
.L_x_3150:
        /* <DEDUP_REMOVED lines=13> */
.L_x_3152:
        /* <DEDUP_REMOVED lines=17> */
.L_x_3154:
[----:B------:R-:W-:Y:S05]  /*2350*/  BSYNC B0 ;  /* 0x0000000000007941 */ /* 0x000fea0003800000 */
.L_x_3153:
[----:B0-----:R-:W0:Y:S01]  /*2360*/  LDC R4, c[0x0][0x10] ;  /* 0x00000400ff047b82 */ /* 0x001e220000000800 */
[----:B------:R-:W-:Y:S02]  /*2370*/  IADD3 R16, R16, 0x1, RZ ;  /* 0x0000000110107810 */ /* 0x000fe40007ffe0ff */
[----:B0-----:R-:W-:-:S04]  /*2380*/  IADD3 R3, R4, R3, RZ ;  /* 0x0000000304037210 */ /* 0x001fc80007ffe0ff */
[----:B------:R-:W-:-:S13]  /*2390*/  ISETP.GE.AND P0, PT, R3, UR4, PT ;  /* 0x0000000403007c0c */ /* 0x000fda000bf06270 */
[----:B------:R-:W-:Y:S05]  /*23a0*/  @!P0 BRA `(.L_x_3155) ;  /* 0xffffffdc00908947 */ /* 0x000fea000383ffff */
[----:B------:R-:W-:Y:S05]  /*23b0*/  EXIT ;  /* 0x000000000000794d */ /* 0x000fea0003800000 */
.L_x_3156:
        /* <DEDUP_REMOVED lines=12> */
.L_x_3346:


//--------------------- .text._Z35group_norm_nhwc_fwd_one_pass_kernelI11Fp32IOFp16WLi128ELi14ELi224EEv26Group_norm_nhwc_fwd_params --------------------------
	.section	.text._Z35group_norm_nhwc_fwd_one_pass_kernelI11Fp32IOFp16WLi128ELi14ELi224EEv26Group_norm_nhwc_fwd_params,"ax",@progbits
	.align	128
        .global         _Z35group_norm_nhwc_fwd_one_pass_kernelI11Fp32IOFp16WLi128ELi14ELi224EEv26Group_norm_nhwc_fwd_params
        .type           _Z35group_norm_nhwc_fwd_one_pass_kernelI11Fp32IOFp16WLi128ELi14ELi224EEv26Group_norm_nhwc_fwd_params,@function
        .size           _Z35group_norm_nhwc_fwd_one_pass_kernelI11Fp32IOFp16WLi128ELi14ELi224EEv26Group_norm_nhwc_fwd_params,(.L_x_3347 - _Z35group_norm_nhwc_fwd_one_pass_kernelI11Fp32IOFp16WLi128ELi14ELi224EEv26Group_norm_nhwc_fwd_params)
        .other          _Z35group_norm_nhwc_fwd_one_pass_kernelI11Fp32IOFp16WLi128ELi14ELi224EEv26Group_norm_nhwc_fwd_params,@"STO_CUDA_ENTRY STV_DEFAULT"
_Z35group_norm_nhwc_fwd_one_pass_kernelI11Fp32IOFp16WLi128ELi14ELi224EEv26Group_norm_nhwc_fwd_params:
.text._Z35group_norm_nhwc_fwd_one_pass_kernelI11Fp32IOFp16WLi128ELi14ELi224EEv26Group_norm_nhwc_fwd_params:
        /* <DEDUP_REMOVED lines=26> */
.L_x_3178:
        /* <DEDUP_REMOVED lines=176> */
.L_x_3158:
[----:B------:R-:W-:Y:S05]  /*0ca0*/  BSYNC B0 ;  /* 0x0000000000007941 */ /* 0x000fea0003800000 */
.L_x_3157:
        /* <DEDUP_REMOVED lines=28> */
.L_x_3161:
[----:B-1----:R-:W2:Y:S04]  /*0e70*/  LDG.E.STRONG.GPU R10, desc[UR8][R8.64] ;  /* 0x00000008080a7981 */ /* 0x002ea8000c1ef900 */
[----:B--2---:R-:W-:Y:S01]  /*0e80*/  CCTL.IVALL ;  /* 0x00000000ff00798f */ /* 0x004fe20002000000 */
[----:B------:R-:W-:Y:S05]  /*0e90*/  YIELD ;  /* 0x0000000000007946 */ /* 0x000fea0003800000 */
[----:B------:R-:W-:-:S13]  /*0ea0*/  ISETP.NE.AND P1, PT, R10, R13, PT ;  /* 0x0000000d0a00720c */ /* 0x000fda0003f25270 */
[----:B------:R-:W-:Y:S05]  /*0eb0*/  @P1 BRA `(.L_x_3161) ;  /* 0xfffffffc00ec1947 */ /* 0x000fea000383ffff */
.L_x_3160:
        /* <DEDUP_REMOVED lines=11> */
.L_x_3163:
        /* <DEDUP_REMOVED lines=63> */
.L_x_3162:
        /* <DEDUP_REMOVED lines=19> */
.L_x_3165:
[----:B------:R-:W-:Y:S05]  /*1490*/  BSYNC B0 ;  /* 0x0000000000007941 */ /* 0x000fea0003800000 */
.L_x_3164:
        /* <DEDUP_REMOVED lines=32> */
.L_x_3159:
        /* <DEDUP_REMOVED lines=60> */
[----:B--2---:R-:W-:Y:S02]  /*1a60*/  HADD2.F32 R11, -RZ, R11.H0_H0 ;  /* 0x2000000bff0b7230 */ /* 0x004fe40000004100 */
[----:B---3--:R-:W-:Y:S02]  /*1a70*/  HADD2.F32 R10, -RZ, R10.H0_H0 ;  /* 0x2000000aff0a7230 */ /* 0x008fe40000004100 */
[----:B----4-:R-:W-:Y:S02]  /*1a80*/  HADD2.F32 R24, -RZ, R8.H0_H0 ;  /* 0x20000008ff187230 */ /* 0x010fe40000004100 */
[-C--:B------:R-:W-:Y:S01]  /*1a90*/  FMUL.FTZ R8, R20, R13.reuse ;  /* 0x0000000d14087220 */ /* 0x080fe20000410000 */
[----:B------:R-:W-:Y:S01]  /*1aa0*/  FMUL.FTZ R20, R19, R13 ;  /* 0x0000000d13147220 */ /* 0x000fe20000410000 */
[----:B-----5:R-:W-:-:S02]  /*1ab0*/  HADD2.F32 R25, -RZ, R9.H0_H0 ;  /* 0x20000009ff197230 */ /* 0x020fc40000004100 */
[-C--:B------:R-:W-:Y:S01]  /*1ac0*/  FMUL.FTZ R9, R21, R13.reuse ;  /* 0x0000000d15097220 */ /* 0x080fe20000410000 */
[----:B------:R-:W-:Y:S01]  /*1ad0*/  FMUL.FTZ R21, R18, R13 ;  /* 0x0000000d12157220 */ /* 0x000fe20000410000 */
        /* <DEDUP_REMOVED lines=13> */
.L_x_3166:
        /* <DEDUP_REMOVED lines=13> */
.L_x_3168:
[----:B------:R-:W-:Y:S05]  /*1c80*/  BSYNC B0 ;  /* 0x0000000000007941 */ /* 0x000fea0003800000 */
.L_x_3167:
        /* <DEDUP_REMOVED lines=13> */
.L_x_3169:
        /* <DEDUP_REMOVED lines=13> */
.L_x_3171:
[----:B------:R-:W-:Y:S05]  /*1e30*/  BSYNC B0 ;  /* 0x0000000000007941 */ /* 0x000fea0003800000 */
.L_x_3170:
        /* <DEDUP_REMOVED lines=13> */
.L_x_3172:
        /* <DEDUP_REMOVED lines=13> */
.L_x_3174:
[----:B------:R-:W-:Y:S05]  /*1fe0*/  BSYNC B0 ;  /* 0x0000000000007941 */ /* 0x000fea0003800000 */
.L_x_3173:
        /* <DEDUP_REMOVED lines=13> */
.L_x_3175:
        /* <DEDUP_REMOVED lines=12> */
.L_x_3177:
[----:B------:R-:W-:Y:S05]  /*2180*/  BSYNC B0 ;  /* 0x0000000000007941 */ /* 0x000fea0003800000 */
.L_x_3176:
[----:B01----:R-:W0:Y:S01]  /*2190*/  LDC R9, c[0x0][0x10] ;  /* 0x00000400ff097b82 */ /* 0x003e220000000800 */
[----:B------:R-:W-:Y:S02]  /*21a0*/  IADD3 R5, R5, 0x1, RZ ;  /* 0x0000000105057810 */ /* 0x000fe40007ffe0ff */
[----:B0-----:R-:W-:-:S04]  /*21b0*/  IADD3 R4, R9, R4, RZ ;  /* 0x0000000409047210 */ /* 0x001fc80007ffe0ff */
[----:B------:R-:W-:-:S13]  /*21c0*/  ISETP.GE.AND P1, PT, R4, UR4, PT ;  /* 0x0000000404007c0c */ /* 0x000fda000bf26270 */
[----:B------:R-:W-:Y:S05]  /*21d0*/  @!P1 BRA `(.L_x_3178) ;  /* 0xffffffdc00f09947 */ /* 0x000fea000383ffff */
[----:B------:R-:W-:Y:S05]  /*21e0*/  EXIT ;  /* 0x000000000000794d */ /* 0x000fea0003800000 */
.L_x_3179:
        /* <DEDUP_REMOVED lines=9> */
.L_x_3347:


//--------------------- .text._Z35group_norm_nhwc_fwd_one_pass_kernelI11Fp32IOFp16WLi256ELi14ELi224EEv26Group_norm_nhwc_fwd_params --------------------------
	.section	.text._Z35group_norm_nhwc_fwd_one_pass_kernelI11Fp32IOFp16WLi256ELi14ELi224EEv26Group_norm_nhwc_fwd_params,"ax",@progbits
	.align	128
        .global         _Z35group_norm_nhwc_fwd_one_pass_kernelI11Fp32IOFp16WLi256ELi14ELi224EEv26Group_norm_nhwc_fwd_params
        .type           _Z35group_norm_nhwc_fwd_one_pass_kernelI11Fp32IOFp16WLi256ELi14ELi224EEv26Group_norm_nhwc_fwd_params,@function
        .size           _Z35group_norm_nhwc_fwd_one_pass_kernelI11Fp32IOFp16WLi256ELi14ELi224EEv26Group_norm_nhwc_fwd_params,(.L_x_3348 - _Z35group_norm_nhwc_fwd_one_pass_kernelI11Fp32IOFp16WLi256ELi14ELi224EEv26Group_norm_nhwc_fwd_params)
        .other          _Z35group_norm_nhwc_fwd_one_pass_kernelI11Fp32IOFp16WLi256ELi14ELi224EEv26Group_norm_nhwc_fwd_params,@"STO_CUDA_ENTRY STV_DEFAULT"
_Z35group_norm_nhwc_fwd_one_pass_kernelI11Fp32IOFp16WLi256ELi14ELi224EEv26Group_norm_nhwc_fwd_params:
.text._Z35group_norm_nhwc_fwd_one_pass_kernelI11Fp32IOFp16WLi256ELi14ELi224EEv26Group_norm_nhwc_fwd_params:
        /* <DEDUP_REMOVED lines=54> */
.L_x_3216:
        /* <DEDUP_REMOVED lines=250> */
.L_x_3181:
[----:B------:R-:W-:Y:S05]  /*1300*/  BSYNC B0 ;  /* 0x0000000000007941 */ /* 0x000fea0003800000 */
.L_x_3180:
        /* <DEDUP_REMOVED lines=31> */
.L_x_3184:
[----:B-1----:R-:W2:Y:S04]  /*1500*/  LDG.E.STRONG.GPU R13, desc[UR8][R16.64] ;  /* 0x00000008100d7981 */ /* 0x002ea8000c1ef900 */
[----:B--2---:R-:W-:Y:S01]  /*1510*/  CCTL.IVALL ;  /* 0x00000000ff00798f */ /* 0x004fe20002000000 */
[----:B------:R-:W-:Y:S05]  /*1520*/  YIELD ;  /* 0x0000000000007946 */ /* 0x000fea0003800000 */
[----:B------:R-:W-:-:S13]  /*1530*/  ISETP.NE.AND P6, PT, R13, R44, PT ;  /* 0x0000002c0d00720c */ /* 0x000fda0003fc5270 */
[----:B------:R-:W-:Y:S05]  /*1540*/  @P6 BRA `(.L_x_3184) ;  /* 0xfffffffc00ec6947 */ /* 0x000fea000383ffff */
.L_x_3183:
        /* <DEDUP_REMOVED lines=19> */
.L_x_3188:
        /* <DEDUP_REMOVED lines=116> */
.L_x_3187:
        /* <DEDUP_REMOVED lines=62> */
.L_x_3189:
[----:B------:R-:W-:-:S06]  /*21a0*/  UISETP.NE.OR UP0, UPT, UR6, URZ, UP0 ;  /* 0x0000003f0600728c */ /* 0x000fcc0008705670 */
[----:B------:R-:W-:-:S13]  /*21b0*/  PLOP3.LUT P6, PT, PT, PT, UP0, 0x80, 0x0 ;  /* 0x000000000000781c */ /* 0x000fda0003fcf008 */
[----:B------:R-:W-:Y:S05]  /*21c0*/  @!P6 BRA `(.L_x_3185) ;  /* 0x00000000007ce947 */ /* 0x000fea0003800000 */
.L_x_3186:
        /* <DEDUP_REMOVED lines=31> */
.L_x_3185:
        /* <DEDUP_REMOVED lines=14> */
.L_x_3191:
[----:B------:R-:W-:Y:S05]  /*24a0*/  BSYNC B0 ;  /* 0x0000000000007941 */ /* 0x000fea0003800000 */
.L_x_3190:
        /* <DEDUP_REMOVED lines=17> */
.L_x_3182:
        /* <DEDUP_REMOVED lines=63> */
.L_x_3192:
        /* <DEDUP_REMOVED lines=13> */
.L_x_3194:
[----:B------:R-:W-:Y:S05]  /*2a80*/  BSYNC B0 ;  /* 0x0000000000007941 */ /* 0x000fea0003800000 */
.L_x_3193:
        /* <DEDUP_REMOVED lines=18> */
.L_x_3195:
        /* <DEDUP_REMOVED lines=14> */
.L_x_3197:
[----:B------:R-:W-:Y:S05]  /*2c90*/  BSYNC B0 ;  /* 0x0000000000007941 */ /* 0x000fea0003800000 */
.L_x_3196:
        /* <DEDUP_REMOVED lines=18> */
.L_x_3198:
        /* <DEDUP_REMOVED lines=14> */
.L_x_3200:
[----:B------:R-:W-:Y:S05]  /*2ea0*/  BSYNC B0 ;  /* 0x0000000000007941 */ /* 0x000fea0003800000 */
.L_x_3199:
        /* <DEDUP_REMOVED lines=17> */
.L_x_3201:
        /* <DEDUP_REMOVED lines=13> */
.L_x_3203:
[----:B------:R-:W-:Y:S05]  /*3090*/  BSYNC B0 ;  /* 0x0000000000007941 */ /* 0x000fea0003800000 */
.L_x_3202:
        /* <DEDUP_REMOVED lines=22> */
.L_x_3204:
        /* <DEDUP_REMOVED lines=13> */
.L_x_3206:
[----:B------:R-:W-:Y:S05]  /*32d0*/  BSYNC B0 ;  /* 0x0000000000007941 */ /* 0x000fea0003800000 */
.L_x_3205:
        /* <DEDUP_REMOVED lines=22> */
.L_x_3207:
        /* <DEDUP_REMOVED lines=13> */
.L_x_3209:
[----:B------:R-:W-:Y:S05]  /*3510*/  BSYNC B0 ;  /* 0x0000000000007941 */ /* 0x000fea0003800000 */
.L_x_3208:
        /* <DEDUP_REMOVED lines=21> */
.L_x_3210:
        /* <DEDUP_REMOVED lines=13> */
.L_x_3212:
[----:B------:R-:W-:Y:S05]  /*3740*/  BSYNC B0 ;  /* 0x0000000000007941 */ /* 0x000fea0003800000 */
.L_x_3211:
        /* <DEDUP_REMOVED lines=20> */
.L_x_3213:
        /* <DEDUP_REMOVED lines=12> */
.L_x_3215:
[----:B------:R-:W-:Y:S05]  /*3950*/  BSYNC B0 ;  /* 0x0000000000007941 */ /* 0x000fea0003800000 */
.L_x_3214:
[----:B------:R-:W-:Y:S02]  /*3960*/  UIADD3 UR11, UR12, UR11, URZ ;  /* 0x0000000b0c0b7290 */ /* 0x000fe4000fffe03f */
[----:B------:R-:W-:Y:S02]  /*3970*/  UIADD3 UR4, UR4, 0x1, URZ ;  /* 0x0000000104047890 */ /* 0x000fe4000fffe03f */
[----:B------:R-:W-:-:S06]  /*3980*/  UISETP.GE.AND UP0, UPT, UR11, UR5, UPT ;  /* 0x000000050b00728c */ /* 0x000fcc000bf06270 */
[----:B------:R-:W-:-:S13]  /*3990*/  PLOP3.LUT P5, PT, PT, PT, UP0, 0x80, 0x0 ;  /* 0x000000000000781c */ /* 0x000fda0003faf008 */
[----:B------:R-:W-:Y:S05]  /*39a0*/  @!P5 BRA `(.L_x_3216) ;  /* 0xffffffc8006cd947 */ /* 0x000fea000383ffff */
[----:B------:R-:W-:Y:S05]  /*39b0*/  EXIT ;  /* 0x000000000000794d */ /* 0x000fea0003800000 */
.L_x_3217:
        /* <DEDUP_REMOVED lines=12> */
.L_x_3348:


//--------------------- .text._Z35group_norm_nhwc_fwd_one_pass_kernelI11Fp32IOFp16WLi512ELi14ELi224EEv26Group_norm_nhwc_fwd_params --------------------------
	.section	.text._Z35group_norm_nhwc_fwd_one_pass_kernelI11Fp32IOFp16WLi512ELi14ELi224EEv26Group_norm_nhwc_fwd_params,"ax",@progbits
	.align	128
        .global         _Z35group_norm_nhwc_fwd_one_pass_kernelI11Fp32IOFp16WLi512ELi14ELi224EEv26Group_norm_nhwc_fwd_params
        .type           _Z35group_norm_nhwc_fwd_one_pass_kernelI11Fp32IOFp16WLi512ELi14ELi224EEv26Group_norm_nhwc_fwd_params,@function
        .size           _Z35group_norm_nhwc_fwd_one_pass_kernelI11Fp32IOFp16WLi512ELi14ELi224EEv26Group_norm_nhwc_fwd_params,(.L_x_3349 - _Z35group_norm_nhwc_fwd_one_pass_kernelI11Fp32IOFp16WLi512ELi14ELi224EEv26Group_norm_nhwc_fwd_params)
        .other          _Z35group_norm_nhwc_fwd_one_pass_kernelI11Fp32IOFp16WLi512ELi14ELi224EEv26Group_norm_nhwc_fwd_params,@"STO_CUDA_ENTRY STV_DEFAULT"
_Z35group_norm_nhwc_fwd_one_pass_kernelI11Fp32IOFp16WLi512ELi14ELi224EEv26Group_norm_nhwc_fwd_params:
.text._Z35group_norm_nhwc_fwd_one_pass_kernelI11Fp32IOFp16WLi512ELi14ELi224EEv26Group_norm_nhwc_fwd_params:
        /* <DEDUP_REMOVED lines=38> */
.L_x_3275:
        /* <DEDUP_REMOVED lines=428> */
.L_x_3219:
[----:B------:R-:W-:Y:S05]  /*1d20*/  BSYNC B0 ;  /* 0x0000000000007941 */ /* 0x000fea0003800000 */
.L_x_3218:
        /* <DEDUP_REMOVED lines=30> */
.L_x_3222:
[----:B-1----:R-:W2:Y:S04]  /*1f10*/  LDG.E.STRONG.GPU R18, desc[UR10][R16.64] ;  /* 0x0000000a10127981 */ /* 0x002ea8000c1ef900 */
[----:B--2---:R-:W-:Y:S01]  /*1f20*/  CCTL.IVALL ;  /* 0x00000000ff00798f */ /* 0x004fe20002000000 */
[----:B------:R-:W-:Y:S05]  /*1f30*/  YIELD ;  /* 0x0000000000007946 */ /* 0x000fea0003800000 */
[----:B------:R-:W-:-:S13]  /*1f40*/  ISETP.NE.AND P3, PT, R18, R21, PT ;  /* 0x000000151200720c */ /* 0x000fda0003f65270 */
[----:B------:R-:W-:Y:S05]  /*1f50*/  @P3 BRA `(.L_x_3222) ;  /* 0xfffffffc00ec3947 */ /* 0x000fea000383ffff */
.L_x_3221:
        /* <DEDUP_REMOVED lines=11> */
.L_x_3224:
        /* <DEDUP_REMOVED lines=67> */
.L_x_3223:
        /* <DEDUP_REMOVED lines=19> */
.L_x_3226:
[----:B------:R-:W-:Y:S05]  /*2570*/  BSYNC B0 ;  /* 0x0000000000007941 */ /* 0x000fea0003800000 */
.L_x_3225:
        /* <DEDUP_REMOVED lines=34> */
.L_x_3220:
        /* <DEDUP_REMOVED lines=52> */
[----:B--2---:R-:W-:Y:S02]  /*2ae0*/  HADD2.F32 R10, -RZ, R10.H0_H0 ;  /* 0x2000000aff0a7230 */ /* 0x004fe40000004100 */
[----:B---3--:R-:W-:Y:S02]  /*2af0*/  HADD2.F32 R22, -RZ, R62.H0_H0 ;  /* 0x2000003eff167230 */ /* 0x008fe40000004100 */
[----:B----4-:R-:W-:-:S02]  /*2b00*/  HADD2.F32 R23, -RZ, R60.H0_H0 ;  /* 0x2000003cff177230 */ /* 0x010fc40000004100 */
        /* <DEDUP_REMOVED lines=14> */
.L_x_3227:
        /* <DEDUP_REMOVED lines=13> */
.L_x_3229:
[----:B------:R-:W-:Y:S05]  /*2cc0*/  BSYNC B0 ;  /* 0x0000000000007941 */ /* 0x000fea0003800000 */
.L_x_3228:
        /* <DEDUP_REMOVED lines=14> */
.L_x_3230:
        /* <DEDUP_REMOVED lines=13> */
.L_x_3232:
[----:B------:R-:W-:Y:S05]  /*2e80*/  BSYNC B0 ;  /* 0x0000000000007941 */ /* 0x000fea0003800000 */
.L_x_3231:
        /* <DEDUP_REMOVED lines=22> */
.L_x_3233:
        /* <DEDUP_REMOVED lines=13> */
.L_x_3235:
[----:B------:R-:W-:Y:S05]  /*30c0*/  BSYNC B0 ;  /* 0x0000000000007941 */ /* 0x000fea0003800000 */
.L_x_3234:
        /* <DEDUP_REMOVED lines=14> */
.L_x_3236:
        /* <DEDUP_REMOVED lines=13> */
.L_x_3238:
[----:B------:R-:W-:Y:S05]  /*3280*/  BSYNC B0 ;  /* 0x0000000000007941 */ /* 0x000fea0003800000 */
.L_x_3237:
        /* <DEDUP_REMOVED lines=28> */
.L_x_3239:
        /* <DEDUP_REMOVED lines=13> */
.L_x_3241:
[----:B------:R-:W-:Y:S05]  /*3520*/  BSYNC B0 ;  /* 0x0000000000007941 */ /* 0x000fea0003800000 */
.L_x_3240:
        /* <DEDUP_REMOVED lines=17> */
.L_x_3242:
        /* <DEDUP_REMOVED lines=13> */
.L_x_3244:
[----:B------:R-:W-:Y:S05]  /*3710*/  BSYNC B0 ;  /* 0x0000000000007941 */ /* 0x000fea0003800000 */
.L_x_3243:
        /* <DEDUP_REMOVED lines=17> */
.L_x_3245:
        /* <DEDUP_REMOVED lines=13> */
.L_x_3247:
[----:B------:R-:W-:Y:S05]  /*3900*/  BSYNC B0 ;  /* 0x0000000000007941 */ /* 0x000fea0003800000 */
.L_x_3246:
        /* <DEDUP_REMOVED lines=33> */
.L_x_3248:
        /* <DEDUP_REMOVED lines=13> */
.L_x_3250:
[----:B------:R-:W-:Y:S05]  /*3bf0*/  BSYNC B0 ;  /* 0x0000000000007941 */ /* 0x000fea0003800000 */
.L_x_3249:
        /* <DEDUP_REMOVED lines=14> */
.L_x_3251:
        /* <DEDUP_REMOVED lines=13> */
.L_x_3253:
[----:B------:R-:W-:Y:S05]  /*3db0*/  BSYNC B0 ;  /* 0x0000000000007941 */ /* 0x000fea0003800000 */
.L_x_3252:
        /* <DEDUP_REMOVED lines=20> */
.L_x_3254:
        /* <DEDUP_REMOVED lines=13> */
.L_x_3256:
[----:B------:R-:W-:Y:S05]  /*3fd0*/  BSYNC B0 ;  /* 0x0000000000007941 */ /* 0x000fea0003800000 */
.L_x_3255:
        /* <DEDUP_REMOVED lines=31> */
.L_x_3257:
        /* <DEDUP_REMOVED lines=13> */
.L_x_3259:
[----:B------:R-:W-:Y:S05]  /*42a0*/  BSYNC B0 ;  /* 0x0000000000007941 */ /* 0x000fea0003800000 */
.L_x_3258:
        /* <DEDUP_REMOVED lines=17> */
.L_x_3260:
        /* <DEDUP_REMOVED lines=13> */
.L_x_3262:
[----:B------:R-:W-:Y:S05]  /*4490*/  BSYNC B0 ;  /* 0x0000000000007941 */ /* 0x000fea0003800000 */
.L_x_3261:
        /* <DEDUP_REMOVED lines=17> */
.L_x_3263:
        /* <DEDUP_REMOVED lines=13> */
.L_x_3265:
[----:B------:R-:W-:Y:S05]  /*4680*/  BSYNC B0 ;  /* 0x0000000000007941 */ /* 0x000fea0003800000 */
.L_x_3264:
        /* <DEDUP_REMOVED lines=26> */
.L_x_3266:
        /* <DEDUP_REMOVED lines=13> */
.L_x_3268:
[----:B------:R-:W-:Y:S05]  /*4900*/  BSYNC B0 ;  /* 0x0000000000007941 */ /* 0x000fea0003800000 */
.L_x_3267:
        /* <DEDUP_REMOVED lines=23> */
.L_x_3269:
        /* <DEDUP_REMOVED lines=13> */
.L_x_3271:
[----:B------:R-:W-:Y:S05]  /*4b50*/  BSYNC B0 ;  /* 0x0000000000007941 */ /* 0x000fea0003800000 */
.L_x_3270:
        /* <DEDUP_REMOVED lines=13> */
.L_x_3272:
        /* <DEDUP_REMOVED lines=12> */
.L_x_3274:
[----:B------:R-:W-:Y:S05]  /*4cf0*/  BSYNC B0 ;  /* 0x0000000000007941 */ /* 0x000fea0003800000 */
.L_x_3273:
[----:B------:R-:W-:Y:S01]  /*4d00*/  ULDC UR7, c[0x0][0x10] ;  /* 0x0000040000077ab9 */ /* 0x000fe20000000800 */
[----:B------:R-:W-:Y:S02]  /*4d10*/  UIADD3 UR4, UR4, 0x1, URZ ;  /* 0x0000000104047890 */ /* 0x000fe4000fffe03f */
[----:B------:R-:W-:-:S04]  /*4d20*/  UIADD3 UR6, UR7, UR6, URZ ;  /* 0x0000000607067290 */ /* 0x000fc8000fffe03f */
[----:B------:R-:W-:-:S06]  /*4d30*/  UISETP.GE.AND UP0, UPT, UR6, UR5, UPT ;  /* 0x000000050600728c */ /* 0x000fcc000bf06270 */
[----:B------:R-:W-:-:S13]  /*4d40*/  PLOP3.LUT P3, PT, PT, PT, UP0, 0x80, 0x0 ;  /* 0x000000000000781c */ /* 0x000fda0003f6f008 */
[----:B------:R-:W-:Y:S05]  /*4d50*/  @!P3 BRA `(.L_x_3275) ;  /* 0xffffffb40040b947 */ /* 0x000fea000383ffff */
[----:B------:R-:W-:Y:S05]  /*4d60*/  EXIT ;  /* 0x000000000000794d */ /* 0x000fea0003800000 */
.L_x_3276:
        /* <DEDUP_REMOVED lines=9> */
.L_x_3349:


//--------------------- .nv.shared.reserved.0     --------------------------
	.section	.nv.shared.reserved.0,"aw",@nobits
	.weak		__nv_reservedSMEM_offset_0_alias
	.size		__nv_reservedSMEM_offset_0_alias, 0, 0
	.other		__nv_reservedSMEM_offset_0_alias,@"STO_CUDA_RESERVED_SHARED STV_DEFAULT"
__nv_reservedSMEM_offset_0_alias:
	.zero		0


//--------------------- .nv.global                --------------------------
	.section	.nv.global,"aw",@nobits
.nv.global:
	.type		_ZN61_INTERNAL_4e50bc23_30_group_norm_nhwc_one_pass_14_cu_880cdd6b6thrust23THRUST_300001_SM_900_NS12placeholders2_5E,@object
	.size		_ZN61_INTERNAL_4e50bc23_30_group_norm_nhwc_one_pass_14_cu_880cdd6b6thrust23THRUST_300001_SM_900_NS12placeholders2_5E,(_ZN61_INTERNAL_4e50bc23_30_group_norm_nhwc_one_pass_14_cu_880cdd6b4cuda3std3__45__cpo6cbeginE - _ZN61_INTERNAL_4e50bc23_30_group_norm_nhwc_one_pass_14_cu_880cdd6b6thrust23THRUST_300001_SM_900_NS12placeholders2_5E)
_ZN61_INTERNAL_4e50bc23_30_group_norm_nhwc_one_pass_14_cu_880cdd6b6thrust23THRUST_300001_SM_900_NS12placeholders2_5E:
	.zero		1
	.type		_ZN61_INTERNAL_4e50bc23_30_group_norm_nhwc_one_pass_14_cu_880cdd6b4cuda3std3__45__cpo6cbeginE,@object
	.size		_ZN61_INTERNAL_4e50bc23_30_group_norm_nhwc_one_pass_14_cu_880cdd6b4cuda3std3__45__cpo6cbeginE,(_ZN61_INTERNAL_4e50bc23_30_group_norm_nhwc_one_pass_14_cu_880cdd6b4cuda3std6ranges3__45__cpo6cbeginE - _ZN61_INTERNAL_4e50bc23_30_group_norm_nhwc_one_pass_14_cu_880cdd6b4cuda3std3__45__cpo6cbeginE)
_ZN61_INTERNAL_4e50bc23_30_group_norm_nhwc_one_pass_14_cu_880cdd6b4cuda3std3__45__cpo6cbeginE:
	.zero		1
	.type		_ZN61_INTERNAL_4e50bc23_30_group_norm_nhwc_one_pass_14_cu_880cdd6b4cuda3std6ranges3__45__cpo6cbeginE,@object
	.size		_ZN61_INTERNAL_4e50bc23_30_group_norm_nhwc_one_pass_14_cu_880cdd6b4cuda3std6ranges3__45__cpo6cbeginE,(_ZN61_INTERNAL_4e50bc23_30_group_norm_nhwc_one_pass_14_cu_880cdd6b4cuda3std3__48in_placeE - _ZN61_INTERNAL_4e50bc23_30_group_norm_nhwc_one_pass_14_cu_880cdd6b4cuda3std6ranges3__45__cpo6cbeginE)
_ZN61_INTERNAL_4e50bc23_30_group_norm_nhwc_one_pass_14_cu_880cdd6b4cuda3std6ranges3__45__cpo6cbeginE:
	.zero		1
	.type		_ZN61_INTERNAL_4e50bc23_30_group_norm_nhwc_one_pass_14_cu_880cdd6b4cuda3std3__48in_placeE,@object
	.size		_ZN61_INTERNAL_4e50bc23_30_group_norm_nhwc_one_pass_14_cu_880cdd6b4cuda3std3__48in_placeE,(_ZN61_INTERNAL_4e50bc23_30_group_norm_nhwc_one_pass_14_cu_880cdd6b4cuda3std6ranges3__45__cpo4sizeE - _ZN61_INTERNAL_4e50bc23_30_group_norm_nhwc_one_pass_14_cu_880cdd6b4cuda3std3__48in_placeE)
_ZN61_INTERNAL_4e50bc23_30_group_norm_nhwc_one_pass_14_cu_880cdd6b4cuda3std3__48in_placeE:
	.zero		1
	.type		_ZN61_INTERNAL_4e50bc23_30_group_norm_nhwc_one_pass_14_cu_880cdd6b4cuda3std6ranges3__45__cpo4sizeE,@object
	.size		_ZN61_INTERNAL_4e50bc23_30_group_norm_nhwc_one_pass_14_cu_880cdd6b4cuda3std6ranges3__45__cpo4sizeE,(_ZN61_INTERNAL_4e50bc23_30_group_norm_nhwc_one_pass_14_cu_880cdd6b6thrust23THRUST_300001_SM_900_NS12placeholders2_9E - _ZN61_INTERNAL_4e50bc23_30_group_norm_nhwc_one_pass_14_cu_880cdd6b4cuda3std6ranges3__45__cpo4sizeE)
_ZN61_INTERNAL_4e50bc23_30_group_norm_nhwc_one_pass_14_cu_880cdd6b4cuda3std6ranges3__45__cpo4sizeE:
	.zero		1
	.type		_ZN61_INTERNAL_4e50bc23_30_group_norm_nhwc_one_pass_14_cu_880cdd6b6thrust23THRUST_300001_SM_900_NS12placeholders2_9E,@object
	.size		_ZN61_INTERNAL_4e50bc23_30_group_norm_nhwc_one_pass_14_cu_880cdd6b6thrust23THRUST_300001_SM_900_NS12placeholders2_9E,(_ZN61_INTERNAL_4e50bc23_30_group_norm_nhwc_one_pass_14_cu_880cdd6b4cuda3std3__45__cpo7crbeginE - _ZN61_INTERNAL_4e50bc23_30_group_norm_nhwc_one_pass_14_cu_880cdd6b6thrust23THRUST_300001_SM_900_NS12placeholders2_9E)
_ZN61_INTERNAL_4e50bc23_30_group_norm_nhwc_one_pass_14_cu_880cdd6b6thrust23THRUST_300001_SM_900_NS12placeholders2_9E:
	.zero		1
	.type		_ZN61_INTERNAL_4e50bc23_30_group_norm_nhwc_one_pass_14_cu_880cdd6b4cuda3std3__45__cpo7crbeginE,@object
	.size		_ZN61_INTERNAL_4e50bc23_30_group_norm_nhwc_one_pass_14_cu_880cdd6b4cuda3std3__45__cpo7crbeginE,(_ZN61_INTERNAL_4e50bc23_30_group_norm_nhwc_one_pass_14_cu_880cdd6b4cuda3std6ranges3__45__cpo4nextE - _ZN61_INTERNAL_4e50bc23_30_group_norm_nhwc_one_pass_14_cu_880cdd6b4cuda3std3__45__cpo7crbeginE)
_ZN61_INTERNAL_4e50bc23_30_group_norm_nhwc_one_pass_14_cu_880cdd6b4cuda3std3__45__cpo7crbeginE:
	.zero		1
	.type		_ZN61_INTERNAL_4e50bc23_30_group_norm_nhwc_one_pass_14_cu_880cdd6b4cuda3std6ranges3__45__cpo4nextE,@object
	.size		_ZN61_INTERNAL_4e50bc23_30_group_norm_nhwc_one_pass_14_cu_880cdd6b4cuda3std6ranges3__45__cpo4nextE,(_ZN61_INTERNAL_4e50bc23_30_group_norm_nhwc_one_pass_14_cu_880cdd6b4cuda3std6ranges3__45__cpo4swapE - _ZN61_INTERNAL_4e50bc23_30_group_norm_nhwc_one_pass_14_cu_880cdd6b4cuda3std6ranges3__45__cpo4nextE)
_ZN61_INTERNAL_4e50bc23_30_group_norm_nhwc_one_pass_14_cu_880cdd6b4cuda3std6ranges3__45__cpo4nextE:
	.zero		1
	.type		_ZN61_INTERNAL_4e50bc23_30_group_norm_nhwc_one_pass_14_cu_880cdd6b4cuda3std6ranges3__45__cpo4swapE,@object
	.size		_ZN61_INTERNAL_4e50bc23_30_group_norm_nhwc_one_pass_14_cu_880cdd6b4cuda3std6ranges3__45__cpo4swapE,(_ZN61_INTERNAL_4e50bc23_30_group_norm_nhwc_one_pass_14_cu_880cdd6b6thrust23THRUST_300001_SM_900_NS12placeholders2_1E - _ZN61_INTERNAL_4e50bc23_30_group_norm_nhwc_one_pass_14_cu_880cdd6b4cuda3std6ranges3__45__cpo4swapE)
_ZN61_INTERNAL_4e50bc23_30_group_norm_nhwc_one_pass_14_cu_880cdd6b4cuda3std6ranges3__45__cpo4swapE:
	.zero		1
	.type		_ZN61_INTERNAL_4e50bc23_30_group_norm_nhwc_one_pass_14_cu_880cdd6b6thrust23THRUST_300001_SM_900_NS12placeholders2_1E,@object
	.size		_ZN61_INTERNAL_4e50bc23_30_group_norm_nhwc_one_pass_14_cu_880cdd6b6thrust23THRUST_300001_SM_900_NS12placeholders2_1E,(_ZN61_INTERNAL_4e50bc23_30_group_norm_nhwc_one_pass_14_cu_880cdd6b6thrust23THRUST_300001_SM_900_NS12placeholders2_3E - _ZN61_INTERNAL_4e50bc23_30_group_norm_nhwc_one_pass_14_cu_880cdd6b6thrust23THRUST_300001_SM_900_NS12placeholders2_1E)
_ZN61_INTERNAL_4e50bc23_30_group_norm_nhwc_one_pass_14_cu_880cdd6b6thrust23THRUST_300001_SM_900_NS12placeholders2_1E:
	.zero		1
	.type		_ZN61_INTERNAL_4e50bc23_30_group_norm_nhwc_one_pass_14_cu_880cdd6b6thrust23THRUST_300001_SM_900_NS12placeholders2_3E,@object
	.size		_ZN61_INTERNAL_4e50bc23_30_group_norm_nhwc_one_pass_14_cu_880cdd6b6thrust23THRUST_300001_SM_900_NS12placeholders2_3E,(_ZN61_INTERNAL_4e50bc23_30_group_norm_nhwc_one_pass_14_cu_880cdd6b4cuda3std3__45__cpo5beginE - _ZN61_INTERNAL_4e50bc23_30_group_norm_nhwc_one_pass_14_cu_880cdd6b6thrust23THRUST_300001_SM_900_NS12placeholders2_3E)
_ZN61_INTERNAL_4e50bc23_30_group_norm_nhwc_one_pass_14_cu_880cdd6b6thrust23THRUST_300001_SM_900_NS12placeholders2_3E:
	.zero		1
	.type		_ZN61_INTERNAL_4e50bc23_30_group_norm_nhwc_one_pass_14_cu_880cdd6b4cuda3std3__45__cpo5beginE,@object
	.size		_ZN61_INTERNAL_4e50bc23_30_group_norm_nhwc_one_pass_14_cu_880cdd6b4cuda3std3__45__cpo5beginE,(_ZN61_INTERNAL_4e50bc23_30_group_norm_nhwc_one_pass_14_cu_880cdd6b4cuda3std6ranges3__45__cpo5beginE - _ZN61_INTERNAL_4e50bc23_30_group_norm_nhwc_one_pass_14_cu_880cdd6b4cuda3std3__45__cpo5beginE)
_ZN61_INTERNAL_4e50bc23_30_group_norm_nhwc_one_pass_14_cu_880cdd6b4cuda3std3__45__cpo5beginE:
	.zero		1
	.type		_ZN61_INTERNAL_4e50bc23_30_group_norm_nhwc_one_pass_14_cu_880cdd6b4cuda3std6ranges3__45__cpo5beginE,@object
	.size		_ZN61_INTERNAL_4e50bc23_30_group_norm_nhwc_one_pass_14_cu_880cdd6b4cuda3std6ranges3__45__cpo5beginE,(_ZN61_INTERNAL_4e50bc23_30_group_norm_nhwc_one_pass_14_cu_880cdd6b4cuda3std3__463_GLOBAL__N__4e50bc23_30_group_norm_nhwc_one_pass_14_cu_880cdd6b6ignoreE - _ZN61_INTERNAL_4e50bc23_30_group_norm_nhwc_one_pass_14_cu_880cdd6b4cuda3std6ranges3__45__cpo5beginE)
_ZN61_INTERNAL_4e50bc23_30_group_norm_nhwc_one_pass_14_cu_880cdd6b4cuda3std6ranges3__45__cpo5beginE:
	.zero		1
	.type		_ZN61_INTERNAL_4e50bc23_30_group_norm_nhwc_one_pass_14_cu_880cdd6b4cuda3std3__463_GLOBAL__N__4e50bc23_30_group_norm_nhwc_one_pass_14_cu_880cdd6b6ignoreE,@object
	.size		_ZN61_INTERNAL_4e50bc23_30_group_norm_nhwc_one_pass_14_cu_880cdd6b4cuda3std3__463_GLOBAL__N__4e50bc23_30_group_norm_nhwc_one_pass_14_cu_880cdd6b6ignoreE,(_ZN61_INTERNAL_4e50bc23_30_group_norm_nhwc_one_pass_14_cu_880cdd6b4cuda3std6ranges3__45__cpo4dataE - _ZN61_INTERNAL_4e50bc23_30_group_norm_nhwc_one_pass_14_cu_880cdd6b4cuda3std3__463_GLOBAL__N__4e50bc23_30_group_norm_nhwc_one_pass_14_cu_880cdd6b6ignoreE)
_ZN61_INTERNAL_4e50bc23_30_group_norm_nhwc_one_pass_14_cu_880cdd6b4cuda3std3__463_GLOBAL__N__4e50bc23_30_group_norm_nhwc_one_pass_14_cu_880cdd6b6ignoreE:
	.zero		1
	.type		_ZN61_INTERNAL_4e50bc23_30_group_norm_nhwc_one_pass_14_cu_880cdd6b4cuda3std6ranges3__45__cpo4dataE,@object
	.size		_ZN61_INTERNAL_4e50bc23_30_group_norm_nhwc_one_pass_14_cu_880cdd6b4cuda3std6ranges3__45__cpo4dataE,(_ZN61_INTERNAL_4e50bc23_30_group_norm_nhwc_one_pass_14_cu_880cdd6b6thrust23THRUST_300001_SM_900_NS12placeholders2_7E - _ZN61_INTERNAL_4e50bc23_30_group_norm_nhwc_one_pass_14_cu_880cdd6b4cuda3std6ranges3__45__cpo4dataE)
_ZN61_INTERNAL_4e50bc23_30_group_norm_nhwc_one_pass_14_cu_880cdd6b4cuda3std6ranges3__45__cpo4dataE:
	.zero		1
	.type		_ZN61_INTERNAL_4e50bc23_30_group_norm_nhwc_one_pass_14_cu_880cdd6b6thrust23THRUST_300001_SM_900_NS12placeholders2_7E,@object
	.size		_ZN61_INTERNAL_4e50bc23_30_group_norm_nhwc_one_pass_14_cu_880cdd6b6thrust23THRUST_300001_SM_900_NS12placeholders2_7E,(_ZN61_INTERNAL_4e50bc23_30_group_norm_nhwc_one_pass_14_cu_880cdd6b4cuda3std3__45__cpo6rbeginE - _ZN61_INTERNAL_4e50bc23_30_group_norm_nhwc_one_pass_14_cu_880cdd6b6thrust23THRUST_300001_SM_900_NS12placeholders2_7E)
_ZN61_INTERNAL_4e50bc23_30_group_norm_nhwc_one_pass_14_cu_880cdd6b6thrust23THRUST_300001_SM_900_NS12placeholders2_7E:
	.zero		1
	.type		_ZN61_INTERNAL_4e50bc23_30_group_norm_nhwc_one_pass_14_cu_880cdd6b4cuda3std3__45__cpo6rbeginE,@object
	.size		_ZN61_INTERNAL_4e50bc23_30_group_norm_nhwc_one_pass_14_cu_880cdd6b4cuda3std3__45__cpo6rbeginE,(_ZN61_INTERNAL_4e50bc23_30_group_norm_nhwc_one_pass_14_cu_880cdd6b4cuda3std6ranges3__45__cpo7advanceE - _ZN61_INTERNAL_4e50bc23_30_group_norm_nhwc_one_pass_14_cu_880cdd6b4cuda3std3__45__cpo6rbeginE)
_ZN61_INTERNAL_4e50bc23_30_group_norm_nhwc_one_pass_14_cu_880cdd6b4cuda3std3__45__cpo6rbeginE:
	.zero		1
	.type		_ZN61_INTERNAL_4e50bc23_30_group_norm_nhwc_one_pass_14_cu_880cdd6b4cuda3std6ranges3__45__cpo7advanceE,@object
	.size		_ZN61_INTERNAL_4e50bc23_30_group_norm_nhwc_one_pass_14_cu_880cdd6b4cuda3std6ranges3__45__cpo7advanceE,(_ZN61_INTERNAL_4e50bc23_30_group_norm_nhwc_one_pass_14_cu_880cdd6b4cuda3std3__47nulloptE - _ZN61_INTERNAL_4e50bc23_30_group_norm_nhwc_one_pass_14_cu_880cdd6b4cuda3std6ranges3__45__cpo7advanceE)
_ZN61_INTERNAL_4e50bc23_30_group_norm_nhwc_one_pass_14_cu_880cdd6b4cuda3std6ranges3__45__cpo7advanceE:
	.zero		1
	.type		_ZN61_INTERNAL_4e50bc23_30_group_norm_nhwc_one_pass_14_cu_880cdd6b4cuda3std3__47nulloptE,@object
	.size		_ZN61_INTERNAL_4e50bc23_30_group_norm_nhwc_one_pass_14_cu_880cdd6b4cuda3std3__47nulloptE,(_ZN61_INTERNAL_4e50bc23_30_group_norm_nhwc_one_pass_14_cu_880cdd6b4cuda3std6ranges3__45__cpo8distanceE - _ZN61_INTERNAL_4e50bc23_30_group_norm_nhwc_one_pass_14_cu_880cdd6b4cuda3std3__47nulloptE)
_ZN61_INTERNAL_4e50bc23_30_group_norm_nhwc_one_pass_14_cu_880cdd6b4cuda3std3__47nulloptE:
	.zero		1
	.type		_ZN61_INTERNAL_4e50bc23_30_group_norm_nhwc_one_pass_14_cu_880cdd6b4cuda3std6ranges3__45__cpo8distanceE,@object
	.size		_ZN61_INTERNAL_4e50bc23_30_group_norm_nhwc_one_pass_14_cu_880cdd6b4cuda3std6ranges3__45__cpo8distanceE,(_ZN61_INTERNAL_4e50bc23_30_group_norm_nhwc_one_pass_14_cu_880cdd6b6thrust23THRUST_300001_SM_900_NS12placeholders2_6E - _ZN61_INTERNAL_4e50bc23_30_group_norm_nhwc_one_pass_14_cu_880cdd6b4cuda3std6ranges3__45__cpo8distanceE)
_ZN61_INTERNAL_4e50bc23_30_group_norm_nhwc_one_pass_14_cu_880cdd6b4cuda3std6ranges3__45__cpo8distanceE:
	.zero		1
	.type		_ZN61_INTERNAL_4e50bc23_30_group_norm_nhwc_one_pass_14_cu_880cdd6b6thrust23THRUST_300001_SM_900_NS12placeholders2_6E,@object
	.size		_ZN61_INTERNAL_4e50bc23_30_group_norm_nhwc_one_pass_14_cu_880cdd6b6thrust23THRUST_300001_SM_900_NS12placeholders2_6E,(_ZN61_INTERNAL_4e50bc23_30_group_norm_nhwc_one_pass_14_cu_880cdd6b4cuda3std3__45__cpo4cendE - _ZN61_INTERNAL_4e50bc23_30_group_norm_nhwc_one_pass_14_cu_880cdd6b6thrust23THRUST_300001_SM_900_NS12placeholders2_6E)
_ZN61_INTERNAL_4e50bc23_30_group_norm_nhwc_one_pass_14_cu_880cdd6b6thrust23THRUST_300001_SM_900_NS12placeholders2_6E:
	.zero		1
	.type		_ZN61_INTERNAL_4e50bc23_30_group_norm_nhwc_one_pass_14_cu_880cdd6b4cuda3std3__45__cpo4cendE,@object
	.size		_ZN61_INTERNAL_4e50bc23_30_group_norm_nhwc_one_pass_14_cu_880cdd6b4cuda3std3__45__cpo4cendE,(_ZN61_INTERNAL_4e50bc23_30_group_norm_nhwc_one_pass_14_cu_880cdd6b4cuda3std6ranges3__45__cpo4cendE - _ZN61_INTERNAL_4e50bc23_30_group_norm_nhwc_one_pass_14_cu_880cdd6b4cuda3std3__45__cpo4cendE)
_ZN61_INTERNAL_4e50bc23_30_group_norm_nhwc_one_pass_14_cu_880cdd6b4cuda3std3__45__cpo4cendE:
	.zero		1
	.type		_ZN61_INTERNAL_4e50bc23_30_group_norm_nhwc_one_pass_14_cu_880cdd6b4cuda3std6ranges3__45__cpo4cendE,@object
	.size		_ZN61_INTERNAL_4e50bc23_30_group_norm_nhwc_one_pass_14_cu_880cdd6b4cuda3std6ranges3__45__cpo4cendE,(_ZN61_INTERNAL_4e50bc23_30_group_norm_nhwc_one_pass_14_cu_880cdd6b4cuda3std3__420unreachable_sentinelE - _ZN61_INTERNAL_4e50bc23_30_group_norm_nhwc_one_pass_14_cu_880cdd6b4cuda3std6ranges3__45__cpo4cendE)
_ZN61_INTERNAL_4e50bc23_30_group_norm_nhwc_one_pass_14_cu_880cdd6b4cuda3std6ranges3__45__cpo4cendE:
	.zero		1
	.type		_ZN61_INTERNAL_4e50bc23_30_group_norm_nhwc_one_pass_14_cu_880cdd6b4cuda3std3__420unreachable_sentinelE,@object
	.size		_ZN61_INTERNAL_4e50bc23_30_group_norm_nhwc_one_pass_14_cu_880cdd6b4cuda3std3__420unreachable_sentinelE,(_ZN61_INTERNAL_4e50bc23_30_group_norm_nhwc_one_pass_14_cu_880cdd6b4cuda3std6ranges3__45__cpo5ssizeE - _ZN61_INTERNAL_4e50bc23_30_group_norm_nhwc_one_pass_14_cu_880cdd6b4cuda3std3__420unreachable_sentinelE)
_ZN61_INTERNAL_4e50bc23_30_group_norm_nhwc_one_pass_14_cu_880cdd6b4cuda3std3__420unreachable_sentinelE:
	.zero		1
	.type		_ZN61_INTERNAL_4e50bc23_30_group_norm_nhwc_one_pass_14_cu_880cdd6b4cuda3std6ranges3__45__cpo5ssizeE,@object
	.size		_ZN61_INTERNAL_4e50bc23_30_group_norm_nhwc_one_pass_14_cu_880cdd6b4cuda3std6ranges3__45__cpo5ssizeE,(_ZN61_INTERNAL_4e50bc23_30_group_norm_nhwc_one_pass_14_cu_880cdd6b6thrust23THRUST_300001_SM_900_NS12placeholders3_10E - _ZN61_INTERNAL_4e50bc23_30_group_norm_nhwc_one_pass_14_cu_880cdd6b4cuda3std6ranges3__45__cpo5ssizeE)
_ZN61_INTERNAL_4e50bc23_30_group_norm_nhwc_one_pass_14_cu_880cdd6b4cuda3std6ranges3__45__cpo5ssizeE:
	.zero		1
	.type		_ZN61_INTERNAL_4e50bc23_30_group_norm_nhwc_one_pass_14_cu_880cdd6b6thrust23THRUST_300001_SM_900_NS12placeholders3_10E,@object
	.size		_ZN61_INTERNAL_4e50bc23_30_group_norm_nhwc_one_pass_14_cu_880cdd6b6thrust23THRUST_300001_SM_900_NS12placeholders3_10E,(_ZN61_INTERNAL_4e50bc23_30_group_norm_nhwc_one_pass_14_cu_880cdd6b4cuda3std3__45__cpo5crendE - _ZN61_INTERNAL_4e50bc23_30_group_norm_nhwc_one_pass_14_cu_880cdd6b6thrust23THRUST_300001_SM_900_NS12placeholders3_10E)
_ZN61_INTERNAL_4e50bc23_30_group_norm_nhwc_one_pass_14_cu_880cdd6b6thrust23THRUST_300001_SM_900_NS12placeholders3_10E:
	.zero		1
	.type		_ZN61_INTERNAL_4e50bc23_30_group_norm_nhwc_one_pass_14_cu_880cdd6b4cuda3std3__45__cpo5crendE,@object
	.size		_ZN61_INTERNAL_4e50bc23_30_group_norm_nhwc_one_pass_14_cu_880cdd6b4cuda3std3__45__cpo5crendE,(_ZN61_INTERNAL_4e50bc23_30_group_norm_nhwc_one_pass_14_cu_880cdd6b4cuda3std6ranges3__45__cpo4prevE - _ZN61_INTERNAL_4e50bc23_30_group_norm_nhwc_one_pass_14_cu_880cdd6b4cuda3std3__45__cpo5crendE)
_ZN61_INTERNAL_4e50bc23_30_group_norm_nhwc_one_pass_14_cu_880cdd6b4cuda3std3__45__cpo5crendE:
	.zero		1
	.type		_ZN61_INTERNAL_4e50bc23_30_group_norm_nhwc_one_pass_14_cu_880cdd6b4cuda3std6ranges3__45__cpo4prevE,@object
	.size		_ZN61_INTERNAL_4e50bc23_30_group_norm_nhwc_one_pass_14_cu_880cdd6b4cuda3std6ranges3__45__cpo4prevE,(_ZN61_INTERNAL_4e50bc23_30_group_norm_nhwc_one_pass_14_cu_880cdd6b4cuda3std6ranges3__45__cpo9iter_moveE - _ZN61_INTERNAL_4e50bc23_30_group_norm_nhwc_one_pass_14_cu_880cdd6b4cuda3std6ranges3__45__cpo4prevE)
_ZN61_INTERNAL_4e50bc23_30_group_norm_nhwc_one_pass_14_cu_880cdd6b4cuda3std6ranges3__45__cpo4prevE:
	.zero		1
	.type		_ZN61_INTERNAL_4e50bc23_30_group_norm_nhwc_one_pass_14_cu_880cdd6b4cuda3std6ranges3__45__cpo9iter_moveE,@object
	.size		_ZN61_INTERNAL_4e50bc23_30_group_norm_nhwc_one_pass_14_cu_880cdd6b4cuda3std6ranges3__45__cpo9iter_moveE,(_ZN61_INTERNAL_4e50bc23_30_group_norm_nhwc_one_pass_14_cu_880cdd6b6thrust23THRUST_300001_SM_900_NS12placeholders2_2E - _ZN61_INTERNAL_4e50bc23_30_group_norm_nhwc_one_pass_14_cu_880cdd6b4cuda3std6ranges3__45__cpo9iter_moveE)
_ZN61_INTERNAL_4e50bc23_30_group_norm_nhwc_one_pass_14_cu_880cdd6b4cuda3std6ranges3__45__cpo9iter_moveE:
	.zero		1
	.type		_ZN61_INTERNAL_4e50bc23_30_group_norm_nhwc_one_pass_14_cu_880cdd6b6thrust23THRUST_300001_SM_900_NS12placeholders2_2E,@object
	.size		_ZN61_INTERNAL_4e50bc23_30_group_norm_nhwc_one_pass_14_cu_880cdd6b6thrust23THRUST_300001_SM_900_NS12placeholders2_2E,(_ZN61_INTERNAL_4e50bc23_30_group_norm_nhwc_one_pass_14_cu_880cdd6b6thrust23THRUST_300001_SM_900_NS12placeholders2_4E - _ZN61_INTERNAL_4e50bc23_30_group_norm_nhwc_one_pass_14_cu_880cdd6b6thrust23THRUST_300001_SM_900_NS12placeholders2_2E)
_ZN61_INTERNAL_4e50bc23_30_group_norm_nhwc_one_pass_14_cu_880cdd6b6thrust23THRUST_300001_SM_900_NS12placeholders2_2E:
	.zero		1
	.type		_ZN61_INTERNAL_4e50bc23_30_group_norm_nhwc_one_pass_14_cu_880cdd6b6thrust23THRUST_300001_SM_900_NS12placeholders2_4E,@object
	.size		_ZN61_INTERNAL_4e50bc23_30_group_norm_nhwc_one_pass_14_cu_880cdd6b6thrust23THRUST_300001_SM_900_NS12placeholders2_4E,(_ZN61_INTERNAL_4e50bc23_30_group_norm_nhwc_one_pass_14_cu_880cdd6b4cuda3std3__45__cpo3endE - _ZN61_INTERNAL_4e50bc23_30_group_norm_nhwc_one_pass_14_cu_880cdd6b6thrust23THRUST_300001_SM_900_NS12placeholders2_4E)
_ZN61_INTERNAL_4e50bc23_30_group_norm_nhwc_one_pass_14_cu_880cdd6b6thrust23THRUST_300001_SM_900_NS12placeholders2_4E:
	.zero		1
	.type		_ZN61_INTERNAL_4e50bc23_30_group_norm_nhwc_one_pass_14_cu_880cdd6b4cuda3std3__45__cpo3endE,@object
	.size		_ZN61_INTERNAL_4e50bc23_30_group_norm_nhwc_one_pass_14_cu_880cdd6b4cuda3std3__45__cpo3endE,(_ZN61_INTERNAL_4e50bc23_30_group_norm_nhwc_one_pass_14_cu_880cdd6b4cuda3std6ranges3__45__cpo3endE - _ZN61_INTERNAL_4e50bc23_30_group_norm_nhwc_one_pass_14_cu_880cdd6b4cuda3std3__45__cpo3endE)
_ZN61_INTERNAL_4e50bc23_30_group_norm_nhwc_one_pass_14_cu_880cdd6b4cuda3std3__45__cpo3endE:
	.zero		1
	.type		_ZN61_INTERNAL_4e50bc23_30_group_norm_nhwc_one_pass_14_cu_880cdd6b4cuda3std6ranges3__45__cpo3endE,@object
	.size		_ZN61_INTERNAL_4e50bc23_30_group_norm_nhwc_one_pass_14_cu_880cdd6b4cuda3std6ranges3__45__cpo3endE,(_ZN61_INTERNAL_4e50bc23_30_group_norm_nhwc_one_pass_14_cu_880cdd6b4cuda3std3__419piecewise_constructE - _ZN61_INTERNAL_4e50bc23_30_group_norm_nhwc_one_pass_14_cu_880cdd6b4cuda3std6ranges3__45__cpo3endE)
_ZN61_INTERNAL_4e50bc23_30_group_norm_nhwc_one_pass_14_cu_880cdd6b4cuda3std6ranges3__45__cpo3endE:
	.zero		1
	.type		_ZN61_INTERNAL_4e50bc23_30_group_norm_nhwc_one_pass_14_cu_880cdd6b4cuda3std3__419piecewise_constructE,@object
	.size		_ZN61_INTERNAL_4e50bc23_30_group_norm_nhwc_one_pass_14_cu_880cdd6b4cuda3std3__419piecewise_constructE,(_ZN61_INTERNAL_4e50bc23_30_group_norm_nhwc_one_pass_14_cu_880cdd6b4cuda3std6ranges3__45__cpo5cdataE - _ZN61_INTERNAL_4e50bc23_30_group_norm_nhwc_one_pass_14_cu_880cdd6b4cuda3std3__419piecewise_constructE)
_ZN61_INTERNAL_4e50bc23_30_group_norm_nhwc_one_pass_14_cu_880cdd6b4cuda3std3__419piecewise_constructE:
	.zero		1
	.type		_ZN61_INTERNAL_4e50bc23_30_group_norm_nhwc_one_pass_14_cu_880cdd6b4cuda3std6ranges3__45__cpo5cdataE,@object
	.size		_ZN61_INTERNAL_4e50bc23_30_group_norm_nhwc_one_pass_14_cu_880cdd6b4cuda3std6ranges3__45__cpo5cdataE,(_ZN61_INTERNAL_4e50bc23_30_group_norm_nhwc_one_pass_14_cu_880cdd6b6thrust23THRUST_300001_SM_900_NS12placeholders2_8E - _ZN61_INTERNAL_4e50bc23_30_group_norm_nhwc_one_pass_14_cu_880cdd6b4cuda3std6ranges3__45__cpo5cdataE)
_ZN61_INTERNAL_4e50bc23_30_group_norm_nhwc_one_pass_14_cu_880cdd6b4cuda3std6ranges3__45__cpo5cdataE:
	.zero		1
	.type		_ZN61_INTERNAL_4e50bc23_30_group_norm_nhwc_one_pass_14_cu_880cdd6b6thrust23THRUST_300001_SM_900_NS12placeholders2_8E,@object
	.size		_ZN61_INTERNAL_4e50bc23_30_group_norm_nhwc_one_pass_14_cu_880cdd6b6thrust23THRUST_300001_SM_900_NS12placeholders2_8E,(_ZN61_INTERNAL_4e50bc23_30_group_norm_nhwc_one_pass_14_cu_880cdd6b4cuda3std3__45__cpo4rendE - _ZN61_INTERNAL_4e50bc23_30_group_norm_nhwc_one_pass_14_cu_880cdd6b6thrust23THRUST_300001_SM_900_NS12placeholders2_8E)
_ZN61_INTERNAL_4e50bc23_30_group_norm_nhwc_one_pass_14_cu_880cdd6b6thrust23THRUST_300001_SM_900_NS12placeholders2_8E:
	.zero		1
	.type		_ZN61_INTERNAL_4e50bc23_30_group_norm_nhwc_one_pass_14_cu_880cdd6b4cuda3std3__45__cpo4rendE,@object
	.size		_ZN61_INTERNAL_4e50bc23_30_group_norm_nhwc_one_pass_14_cu_880cdd6b4cuda3std3__45__cpo4rendE,(_ZN61_INTERNAL_4e50bc23_30_group_norm_nhwc_one_pass_14_cu_880cdd6b4cuda3std6ranges3__45__cpo9iter_swapE - _ZN61_INTERNAL_4e50bc23_30_group_norm_nhwc_one_pass_14_cu_880cdd6b4cuda3std3__45__cpo4rendE)
_ZN61_INTERNAL_4e50bc23_30_group_norm_nhwc_one_pass_14_cu_880cdd6b4cuda3std3__45__cpo4rendE:
	.zero		1
	.type		_ZN61_INTERNAL_4e50bc23_30_group_norm_nhwc_one_pass_14_cu_880cdd6b4cuda3std6ranges3__45__cpo9iter_swapE,@object
	.size		_ZN61_INTERNAL_4e50bc23_30_group_norm_nhwc_one_pass_14_cu_880cdd6b4cuda3std6ranges3__45__cpo9iter_swapE,(_ZN61_INTERNAL_4e50bc23_30_group_norm_nhwc_one_pass_14_cu_880cdd6b4cuda3std3__48unexpectE - _ZN61_INTERNAL_4e50bc23_30_group_norm_nhwc_one_pass_14_cu_880cdd6b4cuda3std6ranges3__45__cpo9iter_swapE)
_ZN61_INTERNAL_4e50bc23_30_group_norm_nhwc_one_pass_14_cu_880cdd6b4cuda3std6ranges3__45__cpo9iter_swapE:
	.zero		1
	.type		_ZN61_INTERNAL_4e50bc23_30_group_norm_nhwc_one_pass_14_cu_880cdd6b4cuda3std3__48unexpectE,@object
	.size		_ZN61_INTERNAL_4e50bc23_30_group_norm_nhwc_one_pass_14_cu_880cdd6b4cuda3std3__48unexpectE,(_ZN61_INTERNAL_4e50bc23_30_group_norm_nhwc_one_pass_14_cu_880cdd6b6thrust23THRUST_300001_SM_900_NS6system6detail10sequential3seqE - _ZN61_INTERNAL_4e50bc23_30_group_norm_nhwc_one_pass_14_cu_880cdd6b4cuda3std3__48unexpectE)
_ZN61_INTERNAL_4e50bc23_30_group_norm_nhwc_one_pass_14_cu_880cdd6b4cuda3std3__48unexpectE:
	.zero		1
	.type		_ZN61_INTERNAL_4e50bc23_30_group_norm_nhwc_one_pass_14_cu_880cdd6b6thrust23THRUST_300001_SM_900_NS6system6detail10sequential3seqE,@object
	.size		_ZN61_INTERNAL_4e50bc23_30_group_norm_nhwc_one_pass_14_cu_880cdd6b6thrust23THRUST_300001_SM_900_NS6system6detail10sequential3seqE,(.L_29 - _ZN61_INTERNAL_4e50bc23_30_group_norm_nhwc_one_pass_14_cu_880cdd6b6thrust23THRUST_300001_SM_900_NS6system6detail10sequential3seqE)
_ZN61_INTERNAL_4e50bc23_30_group_norm_nhwc_one_pass_14_cu_880cdd6b6thrust23THRUST_300001_SM_900_NS6system6detail10sequential3seqE:
	.zero		1
.L_29:


//--------------------- .nv.shared._Z35group_norm_nhwc_bwd_one_pass_kernelI11Bf16IOFp32WLi64ELi14ELi224EEv26Group_norm_nhwc_bwd_params --------------------------
	.section	.nv.shared._Z35group_norm_nhwc_bwd_one_pass_kernelI11Bf16IOFp32WLi64ELi14ELi224EEv26Group_norm_nhwc_bwd_params,"aw",@nobits
	.sectionflags	@""
	.align	16
.nv.shared._Z35group_norm_nhwc_bwd_one_pass_kernelI11Bf16IOFp32WLi64ELi14ELi224EEv26Group_norm_nhwc_bwd_params:
	.zero		4688


//--------------------- .nv.shared._Z35group_norm_nhwc_bwd_one_pass_kernelI11Bf16IOFp32WLi128ELi14ELi224EEv26Group_norm_nhwc_bwd_params --------------------------
	.section	.nv.shared._Z35group_norm_nhwc_bwd_one_pass_kernelI11Bf16IOFp32WLi128ELi14ELi224EEv26Group_norm_nhwc_bwd_params,"aw",@nobits
	.sectionflags	@""
	.align	16
.nv.shared._Z35group_norm_nhwc_bwd_one_pass_kernelI11Bf16IOFp32WLi128ELi14ELi224EEv26Group_norm_nhwc_bwd_params:
	.zero		4688


//--------------------- .nv.shared._Z35group_norm_nhwc_bwd_one_pass_kernelI11Bf16IOFp32WLi256ELi14ELi224EEv26Group_norm_nhwc_bwd_params --------------------------
	.section	.nv.shared._Z35group_norm_nhwc_bwd_one_pass_kernelI11Bf16IOFp32WLi256ELi14ELi224EEv26Group_norm_nhwc_bwd_params,"aw",@nobits
	.sectionflags	@""
	.align	16
.nv.shared._Z35group_norm_nhwc_bwd_one_pass_kernelI11Bf16IOFp32WLi256ELi14ELi224EEv26Group_norm_nhwc_bwd_params:
	.zero		4688


//--------------------- .nv.shared._Z35group_norm_nhwc_bwd_one_pass_kernelI11Bf16IOFp32WLi512ELi14ELi224EEv26Group_norm_nhwc_bwd_params --------------------------
	.section	.nv.shared._Z35group_norm_nhwc_bwd_one_pass_kernelI11Bf16IOFp32WLi512ELi14ELi224EEv26Group_norm_nhwc_bwd_params,"aw",@nobits
	.sectionflags	@""
	.align	16
.nv.shared._Z35group_norm_nhwc_bwd_one_pass_kernelI11Bf16IOFp32WLi512ELi14ELi224EEv26Group_norm_nhwc_bwd_params:
	.zero		4688


//--------------------- .nv.shared._Z35group_norm_nhwc_bwd_one_pass_kernelI11Bf16IOBf16WLi64ELi14ELi224EEv26Group_norm_nhwc_bwd_params --------------------------
	.section	.nv.shared._Z35group_norm_nhwc_bwd_one_pass_kernelI11Bf16IOBf16WLi64ELi14ELi224EEv26Group_norm_nhwc_bwd_params,"aw",@nobits
	.sectionflags	@""
	.align	16
.nv.shared._Z35group_norm_nhwc_bwd_one_pass_kernelI11Bf16IOBf16WLi64ELi14ELi224EEv26Group_norm_nhwc_bwd_params:
	.zero		4688


//--------------------- .nv.shared._Z35group_norm_nhwc_bwd_one_pass_kernelI11Bf16IOBf16WLi128ELi14ELi224EEv26Group_norm_nhwc_bwd_params --------------------------
	.section	.nv.shared._Z35group_norm_nhwc_bwd_one_pass_kernelI11Bf16IOBf16WLi128ELi14ELi224EEv26Group_norm_nhwc_bwd_params,"aw",@nobits
	.sectionflags	@""
	.align	16
.nv.shared._Z35group_norm_nhwc_bwd_one_pass_kernelI11Bf16IOBf16WLi128ELi14ELi224EEv26Group_norm_nhwc_bwd_params:
	.zero		4688


//--------------------- .nv.shared._Z35group_norm_nhwc_bwd_one_pass_kernelI11Bf16IOBf16WLi256ELi14ELi224EEv26Group_norm_nhwc_bwd_params --------------------------
	.section	.nv.shared._Z35group_norm_nhwc_bwd_one_pass_kernelI11Bf16IOBf16WLi256ELi14ELi224EEv26Group_norm_nhwc_bwd_params,"aw",@nobits
	.sectionflags	@""
	.align	16
.nv.shared._Z35group_norm_nhwc_bwd_one_pass_kernelI11Bf16IOBf16WLi256ELi14ELi224EEv26Group_norm_nhwc_bwd_params:
	.zero		4688


//--------------------- .nv.shared._Z35group_norm_nhwc_bwd_one_pass_kernelI11Bf16IOBf16WLi512ELi14ELi224EEv26Group_norm_nhwc_bwd_params --------------------------
	.section	.nv.shared._Z35group_norm_nhwc_bwd_one_pass_kernelI11Bf16IOBf16WLi512ELi14ELi224EEv26Group_norm_nhwc_bwd_params,"aw",@nobits
	.sectionflags	@""
	.align	16
.nv.shared._Z35group_norm_nhwc_bwd_one_pass_kernelI11Bf16IOBf16WLi512ELi14ELi224EEv26Group_norm_nhwc_bwd_params:
	.zero		4688


//--------------------- .nv.shared._Z35group_norm_nhwc_bwd_one_pass_kernelI11Bf16IOFp16WLi64ELi14ELi224EEv26Group_norm_nhwc_bwd_params --------------------------
	.section	.nv.shared._Z35group_norm_nhwc_bwd_one_pass_kernelI11Bf16IOFp16WLi64ELi14ELi224EEv26Group_norm_nhwc_bwd_params,"aw",@nobits
	.sectionflags	@""
	.align	16
.nv.shared._Z35group_norm_nhwc_bwd_one_pass_kernelI11Bf16IOFp16WLi64ELi14ELi224EEv26Group_norm_nhwc_bwd_params:
	.zero		4688


//--------------------- .nv.shared._Z35group_norm_nhwc_bwd_one_pass_kernelI11Bf16IOFp16WLi128ELi14ELi224EEv26Group_norm_nhwc_bwd_params --------------------------
	.section	.nv.shared._Z35group_norm_nhwc_bwd_one_pass_kernelI11Bf16IOFp16WLi128ELi14ELi224EEv26Group_norm_nhwc_bwd_params,"aw",@nobits
	.sectionflags	@""
	.align	16
.nv.shared._Z35group_norm_nhwc_bwd_one_pass_kernelI11Bf16IOFp16WLi128ELi14ELi224EEv26Group_norm_nhwc_bwd_params:
	.zero		4688


//--------------------- .nv.shared._Z35group_norm_nhwc_bwd_one_pass_kernelI11Bf16IOFp16WLi256ELi14ELi224EEv26Group_norm_nhwc_bwd_params --------------------------
	.section	.nv.shared._Z35group_norm_nhwc_bwd_one_pass_kernelI11Bf16IOFp16WLi256ELi14ELi224EEv26Group_norm_nhwc_bwd_params,"aw",@nobits
	.sectionflags	@""
	.align	16
.nv.shared._Z35group_norm_nhwc_bwd_one_pass_kernelI11Bf16IOFp16WLi256ELi14ELi224EEv26Group_norm_nhwc_bwd_params:
	.zero		4688


//--------------------- .nv.shared._Z35group_norm_nhwc_bwd_one_pass_kernelI11Bf16IOFp16WLi512ELi14ELi224EEv26Group_norm_nhwc_bwd_params --------------------------
	.section	.nv.shared._Z35group_norm_nhwc_bwd_one_pass_kernelI11Bf16IOFp16WLi512ELi14ELi224EEv26Group_norm_nhwc_bwd_params,"aw",@nobits
	.sectionflags	@""
	.align	16
.nv.shared._Z35group_norm_nhwc_bwd_one_pass_kernelI11Bf16IOFp16WLi512ELi14ELi224EEv26Group_norm_nhwc_bwd_params:
	.zero		4688


//--------------------- .nv.shared._Z35group_norm_nhwc_bwd_one_pass_kernelI11Fp16IOFp32WLi64ELi14ELi224EEv26Group_norm_nhwc_bwd_params --------------------------
	.section	.nv.shared._Z35group_norm_nhwc_bwd_one_pass_kernelI11Fp16IOFp32WLi64ELi14ELi224EEv26Group_norm_nhwc_bwd_params,"aw",@nobits
	.sectionflags	@""
	.align	16
.nv.shared._Z35group_norm_nhwc_bwd_one_pass_kernelI11Fp16IOFp32WLi64ELi14ELi224EEv26Group_norm_nhwc_bwd_params:
	.zero		4688


//--------------------- .nv.shared._Z35group_norm_nhwc_bwd_one_pass_kernelI11Fp16IOFp32WLi128ELi14ELi224EEv26Group_norm_nhwc_bwd_params --------------------------
	.section	.nv.shared._Z35group_norm_nhwc_bwd_one_pass_kernelI11Fp16IOFp32WLi128ELi14ELi224EEv26Group_norm_nhwc_bwd_params,"aw",@nobits
	.sectionflags	@""
	.align	16
.nv.shared._Z35group_norm_nhwc_bwd_one_pass_kernelI11Fp16IOFp32WLi128ELi14ELi224EEv26Group_norm_nhwc_bwd_params:
	.zero		4688


//--------------------- .nv.shared._Z35group_norm_nhwc_bwd_one_pass_kernelI11Fp16IOFp32WLi256ELi14ELi224EEv26Group_norm_nhwc_bwd_params --------------------------
	.section	.nv.shared._Z35group_norm_nhwc_bwd_one_pass_kernelI11Fp16IOFp32WLi256ELi14ELi224EEv26Group_norm_nhwc_bwd_params,"aw",@nobits
	.sectionflags	@""
	.align	16
.nv.shared._Z35group_norm_nhwc_bwd_one_pass_kernelI11Fp16IOFp32WLi256ELi14ELi224EEv26Group_norm_nhwc_bwd_params:
	.zero		4688


//--------------------- .nv.shared._Z35group_norm_nhwc_bwd_one_pass_kernelI11Fp16IOFp32WLi512ELi14ELi224EEv26Group_norm_nhwc_bwd_params --------------------------
	.section	.nv.shared._Z35group_norm_nhwc_bwd_one_pass_kernelI11Fp16IOFp32WLi512ELi14ELi224EEv26Group_norm_nhwc_bwd_params,"aw",@nobits
	.sectionflags	@""
	.align	16
.nv.shared._Z35group_norm_nhwc_bwd_one_pass_kernelI11Fp16IOFp32WLi512ELi14ELi224EEv26Group_norm_nhwc_bwd_params:
	.zero		4688


//--------------------- .nv.shared._Z35group_norm_nhwc_bwd_one_pass_kernelI11Fp16IOBf16WLi64ELi14ELi224EEv26Group_norm_nhwc_bwd_params --------------------------
	.section	.nv.shared._Z35group_norm_nhwc_bwd_one_pass_kernelI11Fp16IOBf16WLi64ELi14ELi224EEv26Group_norm_nhwc_bwd_params,"aw",@nobits
	.sectionflags	@""
	.align	16
.nv.shared._Z35group_norm_nhwc_bwd_one_pass_kernelI11Fp16IOBf16WLi64ELi14ELi224EEv26Group_norm_nhwc_bwd_params:
	.zero		4688


//--------------------- .nv.shared._Z35group_norm_nhwc_bwd_one_pass_kernelI11Fp16IOBf16WLi128ELi14ELi224EEv26Group_norm_nhwc_bwd_params --------------------------
	.section	.nv.shared._Z35group_norm_nhwc_bwd_one_pass_kernelI11Fp16IOBf16WLi128ELi14ELi224EEv26Group_norm_nhwc_bwd_params,"aw",@nobits
	.sectionflags	@""
	.align	16
.nv.shared._Z35group_norm_nhwc_bwd_one_pass_kernelI11Fp16IOBf16WLi128ELi14ELi224EEv26Group_norm_nhwc_bwd_params:
	.zero		4688


//--------------------- .nv.shared._Z35group_norm_nhwc_bwd_one_pass_kernelI11Fp16IOBf16WLi256ELi14ELi224EEv26Group_norm_nhwc_bwd_params --------------------------
	.section	.nv.shared._Z35group_norm_nhwc_bwd_one_pass_kernelI11Fp16IOBf16WLi256ELi14ELi224EEv26Group_norm_nhwc_bwd_params,"aw",@nobits
	.sectionflags	@""
	.align	16
.nv.shared._Z35group_norm_nhwc_bwd_one_pass_kernelI11Fp16IOBf16WLi256ELi14ELi224EEv26Group_norm_nhwc_bwd_params:
	.zero		4688


//--------------------- .nv.shared._Z35group_norm_nhwc_bwd_one_pass_kernelI11Fp16IOBf16WLi512ELi14ELi224EEv26Group_norm_nhwc_bwd_params --------------------------
	.section	.nv.shared._Z35group_norm_nhwc_bwd_one_pass_kernelI11Fp16IOBf16WLi512ELi14ELi224EEv26Group_norm_nhwc_bwd_params,"aw",@nobits
	.sectionflags	@""
	.align	16
.nv.shared._Z35group_norm_nhwc_bwd_one_pass_kernelI11Fp16IOBf16WLi512ELi14ELi224EEv26Group_norm_nhwc_bwd_params:
	.zero		4688


//--------------------- .nv.shared._Z35group_norm_nhwc_bwd_one_pass_kernelI11Fp16IOFp16WLi64ELi14ELi224EEv26Group_norm_nhwc_bwd_params --------------------------
	.section	.nv.shared._Z35group_norm_nhwc_bwd_one_pass_kernelI11Fp16IOFp16WLi64ELi14ELi224EEv26Group_norm_nhwc_bwd_params,"aw",@nobits
	.sectionflags	@""
	.align	16
.nv.shared._Z35group_norm_nhwc_bwd_one_pass_kernelI11Fp16IOFp16WLi64ELi14ELi224EEv26Group_norm_nhwc_bwd_params:
	.zero		4688


//--------------------- .nv.shared._Z35group_norm_nhwc_bwd_one_pass_kernelI11Fp16IOFp16WLi128ELi14ELi224EEv26Group_norm_nhwc_bwd_params --------------------------
	.section	.nv.shared._Z35group_norm_nhwc_bwd_one_pass_kernelI11Fp16IOFp16WLi128ELi14ELi224EEv26Group_norm_nhwc_bwd_params,"aw",@nobits
	.sectionflags	@""
	.align	16
.nv.shared._Z35group_norm_nhwc_bwd_one_pass_kernelI11Fp16IOFp16WLi128ELi14ELi224EEv26Group_norm_nhwc_bwd_params:
	.zero		4688


//--------------------- .nv.shared._Z35group_norm_nhwc_bwd_one_pass_kernelI11Fp16IOFp16WLi256ELi14ELi224EEv26Group_norm_nhwc_bwd_params --------------------------
	.section	.nv.shared._Z35group_norm_nhwc_bwd_one_pass_kernelI11Fp16IOFp16WLi256ELi14ELi224EEv26Group_norm_nhwc_bwd_params,"aw",@nobits
	.sectionflags	@""
	.align	16
.nv.shared._Z35group_norm_nhwc_bwd_one_pass_kernelI11Fp16IOFp16WLi256ELi14ELi224EEv26Group_norm_nhwc_bwd_params:
	.zero		4688


//--------------------- .nv.shared._Z35group_norm_nhwc_bwd_one_pass_kernelI11Fp16IOFp16WLi512ELi14ELi224EEv26Group_norm_nhwc_bwd_params --------------------------
	.section	.nv.shared._Z35group_norm_nhwc_bwd_one_pass_kernelI11Fp16IOFp16WLi512ELi14ELi224EEv26Group_norm_nhwc_bwd_params,"aw",@nobits
	.sectionflags	@""
	.align	16
.nv.shared._Z35group_norm_nhwc_bwd_one_pass_kernelI11Fp16IOFp16WLi512ELi14ELi224EEv26Group_norm_nhwc_bwd_params:
	.zero		4688


//--------------------- .nv.shared._Z35group_norm_nhwc_bwd_one_pass_kernelI11Fp32IOFp32WLi64ELi14ELi224EEv26Group_norm_nhwc_bwd_params --------------------------
	.section	.nv.shared._Z35group_norm_nhwc_bwd_one_pass_kernelI11Fp32IOFp32WLi64ELi14ELi224EEv26Group_norm_nhwc_bwd_params,"aw",@nobits
	.sectionflags	@""
	.align	16
.nv.shared._Z35group_norm_nhwc_bwd_one_pass_kernelI11Fp32IOFp32WLi64ELi14ELi224EEv26Group_norm_nhwc_bwd_params:
	.zero		4688


//--------------------- .nv.shared._Z35group_norm_nhwc_bwd_one_pass_kernelI11Fp32IOFp32WLi128ELi14ELi224EEv26Group_norm_nhwc_bwd_params --------------------------
	.section	.nv.shared._Z35group_norm_nhwc_bwd_one_pass_kernelI11Fp32IOFp32WLi128ELi14ELi224EEv26Group_norm_nhwc_bwd_params,"aw",@nobits
	.sectionflags	@""
	.align	16
.nv.shared._Z35group_norm_nhwc_bwd_one_pass_kernelI11Fp32IOFp32WLi128ELi14ELi224EEv26Group_norm_nhwc_bwd_params:
	.zero		4688


//--------------------- .nv.shared._Z35group_norm_nhwc_bwd_one_pass_kernelI11Fp32IOFp32WLi256ELi14ELi224EEv26Group_norm_nhwc_bwd_params --------------------------
	.section	.nv.shared._Z35group_norm_nhwc_bwd_one_pass_kernelI11Fp32IOFp32WLi256ELi14ELi224EEv26Group_norm_nhwc_bwd_params,"aw",@nobits
	.sectionflags	@""
	.align	16
.nv.shared._Z35group_norm_nhwc_bwd_one_pass_kernelI11Fp32IOFp32WLi256ELi14ELi224EEv26Group_norm_nhwc_bwd_params:
	.zero		4688


//--------------------- .nv.shared._Z35group_norm_nhwc_bwd_one_pass_kernelI11Fp32IOFp32WLi512ELi14ELi224EEv26Group_norm_nhwc_bwd_params --------------------------
	.section	.nv.shared._Z35group_norm_nhwc_bwd_one_pass_kernelI11Fp32IOFp32WLi512ELi14ELi224EEv26Group_norm_nhwc_bwd_params,"aw",@nobits
	.sectionflags	@""
	.align	16
.nv.shared._Z35group_norm_nhwc_bwd_one_pass_kernelI11Fp32IOFp32WLi512ELi14ELi224EEv26Group_norm_nhwc_bwd_params:
	.zero		4688


//--------------------- .nv.shared._Z35group_norm_nhwc_bwd_one_pass_kernelI11Fp32IOBf16WLi64ELi14ELi224EEv26Group_norm_nhwc_bwd_params --------------------------
	.section	.nv.shared._Z35group_norm_nhwc_bwd_one_pass_kernelI11Fp32IOBf16WLi64ELi14ELi224EEv26Group_norm_nhwc_bwd_params,"aw",@nobits
	.sectionflags	@""
	.align	16
.nv.shared._Z35group_norm_nhwc_bwd_one_pass_kernelI11Fp32IOBf16WLi64ELi14ELi224EEv26Group_norm_nhwc_bwd_params:
	.zero		4688


//--------------------- .nv.shared._Z35group_norm_nhwc_bwd_one_pass_kernelI11Fp32IOBf16WLi128ELi14ELi224EEv26Group_norm_nhwc_bwd_params --------------------------
	.section	.nv.shared._Z35group_norm_nhwc_bwd_one_pass_kernelI11Fp32IOBf16WLi128ELi14ELi224EEv26Group_norm_nhwc_bwd_params,"aw",@nobits
	.sectionflags	@""
	.align	16
.nv.shared._Z35group_norm_nhwc_bwd_one_pass_kernelI11Fp32IOBf16WLi128ELi14ELi224EEv26Group_norm_nhwc_bwd_params:
	.zero		4688


//--------------------- .nv.shared._Z35group_norm_nhwc_bwd_one_pass_kernelI11Fp32IOBf16WLi256ELi14ELi224EEv26Group_norm_nhwc_bwd_params --------------------------
	.section	.nv.shared._Z35group_norm_nhwc_bwd_one_pass_kernelI11Fp32IOBf16WLi256ELi14ELi224EEv26Group_norm_nhwc_bwd_params,"aw",@nobits
	.sectionflags	@""
	.align	16
.nv.shared._Z35group_norm_nhwc_bwd_one_pass_kernelI11Fp32IOBf16WLi256ELi14ELi224EEv26Group_norm_nhwc_bwd_params:
	.zero		4688


//--------------------- .nv.shared._Z35group_norm_nhwc_bwd_one_pass_kernelI11Fp32IOBf16WLi512ELi14ELi224EEv26Group_norm_nhwc_bwd_params --------------------------
	.section	.nv.shared._Z35group_norm_nhwc_bwd_one_pass_kernelI11Fp32IOBf16WLi512ELi14ELi224EEv26Group_norm_nhwc_bwd_params,"aw",@nobits
	.sectionflags	@""
	.align	16
.nv.shared._Z35group_norm_nhwc_bwd_one_pass_kernelI11Fp32IOBf16WLi512ELi14ELi224EEv26Group_norm_nhwc_bwd_params:
	.zero		4688


//--------------------- .nv.shared._Z35group_norm_nhwc_bwd_one_pass_kernelI11Fp32IOFp16WLi64ELi14ELi224EEv26Group_norm_nhwc_bwd_params --------------------------
	.section	.nv.shared._Z35group_norm_nhwc_bwd_one_pass_kernelI11Fp32IOFp16WLi64ELi14ELi224EEv26Group_norm_nhwc_bwd_params,"aw",@nobits
	.sectionflags	@""
	.align	16
.nv.shared._Z35group_norm_nhwc_bwd_one_pass_kernelI11Fp32IOFp16WLi64ELi14ELi224EEv26Group_norm_nhwc_bwd_params:
	.zero		4688


//--------------------- .nv.shared._Z35group_norm_nhwc_bwd_one_pass_kernelI11Fp32IOFp16WLi128ELi14ELi224EEv26Group_norm_nhwc_bwd_params --------------------------
	.section	.nv.shared._Z35group_norm_nhwc_bwd_one_pass_kernelI11Fp32IOFp16WLi128ELi14ELi224EEv26Group_norm_nhwc_bwd_params,"aw",@nobits
	.sectionflags	@""
	.align	16
.nv.shared._Z35group_norm_nhwc_bwd_one_pass_kernelI11Fp32IOFp16WLi128ELi14ELi224EEv26Group_norm_nhwc_bwd_params:
	.zero		4688


//--------------------- .nv.shared._Z35group_norm_nhwc_bwd_one_pass_kernelI11Fp32IOFp16WLi256ELi14ELi224EEv26Group_norm_nhwc_bwd_params --------------------------
	.section	.nv.shared._Z35group_norm_nhwc_bwd_one_pass_kernelI11Fp32IOFp16WLi256ELi14ELi224EEv26Group_norm_nhwc_bwd_params,"aw",@nobits
	.sectionflags	@""
	.align	16
.nv.shared._Z35group_norm_nhwc_bwd_one_pass_kernelI11Fp32IOFp16WLi256ELi14ELi224EEv26Group_norm_nhwc_bwd_params:
	.zero		4688


//--------------------- .nv.shared._Z35group_norm_nhwc_bwd_one_pass_kernelI11Fp32IOFp16WLi512ELi14ELi224EEv26Group_norm_nhwc_bwd_params --------------------------
	.section	.nv.shared._Z35group_norm_nhwc_bwd_one_pass_kernelI11Fp32IOFp16WLi512ELi14ELi224EEv26Group_norm_nhwc_bwd_params,"aw",@nobits
	.sectionflags	@""
	.align	16
.nv.shared._Z35group_norm_nhwc_bwd_one_pass_kernelI11Fp32IOFp16WLi512ELi14ELi224EEv26Group_norm_nhwc_bwd_params:
	.zero		4688


//--------------------- .nv.shared._Z35group_norm_nhwc_fwd_one_pass_kernelI11Bf16IOFp32WLi64ELi14ELi224EEv26Group_norm_nhwc_fwd_params --------------------------
	.section	.nv.shared._Z35group_norm_nhwc_fwd_one_pass_kernelI11Bf16IOFp32WLi64ELi14ELi224EEv26Group_norm_nhwc_fwd_params,"aw",@nobits
	.sectionflags	@""
	.align	8
.nv.shared._Z35group_norm_nhwc_fwd_one_pass_kernelI11Bf16IOFp32WLi64ELi14ELi224EEv26Group_norm_nhwc_fwd_params:
	.zero		1104


//--------------------- .nv.shared._Z35group_norm_nhwc_fwd_one_pass_kernelI11Bf16IOFp32WLi128ELi14ELi224EEv26Group_norm_nhwc_fwd_params --------------------------
	.section	.nv.shared._Z35group_norm_nhwc_fwd_one_pass_kernelI11Bf16IOFp32WLi128ELi14ELi224EEv26Group_norm_nhwc_fwd_params,"aw",@nobits
	.sectionflags	@""
	.align	8
.nv.shared._Z35group_norm_nhwc_fwd_one_pass_kernelI11Bf16IOFp32WLi128ELi14ELi224EEv26Group_norm_nhwc_fwd_params:
	.zero		1104


//--------------------- .nv.shared._Z35group_norm_nhwc_fwd_one_pass_kernelI11Bf16IOFp32WLi256ELi14ELi224EEv26Group_norm_nhwc_fwd_params --------------------------
	.section	.nv.shared._Z35group_norm_nhwc_fwd_one_pass_kernelI11Bf16IOFp32WLi256ELi14ELi224EEv26Group_norm_nhwc_fwd_params,"aw",@nobits
	.sectionflags	@""
	.align	8
.nv.shared._Z35group_norm_nhwc_fwd_one_pass_kernelI11Bf16IOFp32WLi256ELi14ELi224EEv26Group_norm_nhwc_fwd_params:
	.zero		1104


//--------------------- .nv.shared._Z35group_norm_nhwc_fwd_one_pass_kernelI11Bf16IOFp32WLi512ELi14ELi224EEv26Group_norm_nhwc_fwd_params --------------------------
	.section	.nv.shared._Z35group_norm_nhwc_fwd_one_pass_kernelI11Bf16IOFp32WLi512ELi14ELi224EEv26Group_norm_nhwc_fwd_params,"aw",@nobits
	.sectionflags	@""
	.align	8
.nv.shared._Z35group_norm_nhwc_fwd_one_pass_kernelI11Bf16IOFp32WLi512ELi14ELi224EEv26Group_norm_nhwc_fwd_params:
	.zero		1104


//--------------------- .nv.shared._Z35group_norm_nhwc_fwd_one_pass_kernelI11Bf16IOBf16WLi64ELi14ELi224EEv26Group_norm_nhwc_fwd_params --------------------------
	.section	.nv.shared._Z35group_norm_nhwc_fwd_one_pass_kernelI11Bf16IOBf16WLi64ELi14ELi224EEv26Group_norm_nhwc_fwd_params,"aw",@nobits
	.sectionflags	@""
	.align	8
.nv.shared._Z35group_norm_nhwc_fwd_one_pass_kernelI11Bf16IOBf16WLi64ELi14ELi224EEv26Group_norm_nhwc_fwd_params:
	.zero		1104


//--------------------- .nv.shared._Z35group_norm_nhwc_fwd_one_pass_kernelI11Bf16IOBf16WLi128ELi14ELi224EEv26Group_norm_nhwc_fwd_params --------------------------
	.section	.nv.shared._Z35group_norm_nhwc_fwd_one_pass_kernelI11Bf16IOBf16WLi128ELi14ELi224EEv26Group_norm_nhwc_fwd_params,"aw",@nobits
	.sectionflags	@""
	.align	8
.nv.shared._Z35group_norm_nhwc_fwd_one_pass_kernelI11Bf16IOBf16WLi128ELi14ELi224EEv26Group_norm_nhwc_fwd_params:
	.zero		1104


//--------------------- .nv.shared._Z35group_norm_nhwc_fwd_one_pass_kernelI11Bf16IOBf16WLi256ELi14ELi224EEv26Group_norm_nhwc_fwd_params --------------------------
	.section	.nv.shared._Z35group_norm_nhwc_fwd_one_pass_kernelI11Bf16IOBf16WLi256ELi14ELi224EEv26Group_norm_nhwc_fwd_params,"aw",@nobits
	.sectionflags	@""
	.align	8
.nv.shared._Z35group_norm_nhwc_fwd_one_pass_kernelI11Bf16IOBf16WLi256ELi14ELi224EEv26Group_norm_nhwc_fwd_params:
	.zero		1104


//--------------------- .nv.shared._Z35group_norm_nhwc_fwd_one_pass_kernelI11Bf16IOBf16WLi512ELi14ELi224EEv26Group_norm_nhwc_fwd_params --------------------------
	.section	.nv.shared._Z35group_norm_nhwc_fwd_one_pass_kernelI11Bf16IOBf16WLi512ELi14ELi224EEv26Group_norm_nhwc_fwd_params,"aw",@nobits
	.sectionflags	@""
	.align	8
.nv.shared._Z35group_norm_nhwc_fwd_one_pass_kernelI11Bf16IOBf16WLi512ELi14ELi224EEv26Group_norm_nhwc_fwd_params:
	.zero		1104


//--------------------- .nv.shared._Z35group_norm_nhwc_fwd_one_pass_kernelI11Bf16IOFp16WLi64ELi14ELi224EEv26Group_norm_nhwc_fwd_params --------------------------
	.section	.nv.shared._Z35group_norm_nhwc_fwd_one_pass_kernelI11Bf16IOFp16WLi64ELi14ELi224EEv26Group_norm_nhwc_fwd_params,"aw",@nobits
	.sectionflags	@""
	.align	8
.nv.shared._Z35group_norm_nhwc_fwd_one_pass_kernelI11Bf16IOFp16WLi64ELi14ELi224EEv26Group_norm_nhwc_fwd_params:
	.zero		1104


//--------------------- .nv.shared._Z35group_norm_nhwc_fwd_one_pass_kernelI11Bf16IOFp16WLi128ELi14ELi224EEv26Group_norm_nhwc_fwd_params --------------------------
	.section	.nv.shared._Z35group_norm_nhwc_fwd_one_pass_kernelI11Bf16IOFp16WLi128ELi14ELi224EEv26Group_norm_nhwc_fwd_params,"aw",@nobits
	.sectionflags	@""
	.align	8
.nv.shared._Z35group_norm_nhwc_fwd_one_pass_kernelI11Bf16IOFp16WLi128ELi14ELi224EEv26Group_norm_nhwc_fwd_params:
	.zero		1104


//--------------------- .nv.shared._Z35group_norm_nhwc_fwd_one_pass_kernelI11Bf16IOFp16WLi256ELi14ELi224EEv26Group_norm_nhwc_fwd_params --------------------------
	.section	.nv.shared._Z35group_norm_nhwc_fwd_one_pass_kernelI11Bf16IOFp16WLi256ELi14ELi224EEv26Group_norm_nhwc_fwd_params,"aw",@nobits
	.sectionflags	@""
	.align	8
.nv.shared._Z35group_norm_nhwc_fwd_one_pass_kernelI11Bf16IOFp16WLi256ELi14ELi224EEv26Group_norm_nhwc_fwd_params:
	.zero		1104


//--------------------- .nv.shared._Z35group_norm_nhwc_fwd_one_pass_kernelI11Bf16IOFp16WLi512ELi14ELi224EEv26Group_norm_nhwc_fwd_params --------------------------
	.section	.nv.shared._Z35group_norm_nhwc_fwd_one_pass_kernelI11Bf16IOFp16WLi512ELi14ELi224EEv26Group_norm_nhwc_fwd_params,"aw",@nobits
	.sectionflags	@""
	.align	8
.nv.shared._Z35group_norm_nhwc_fwd_one_pass_kernelI11Bf16IOFp16WLi512ELi14ELi224EEv26Group_norm_nhwc_fwd_params:
	.zero		1104


//--------------------- .nv.shared._Z35group_norm_nhwc_fwd_one_pass_kernelI11Fp16IOFp32WLi64ELi14ELi224EEv26Group_norm_nhwc_fwd_params --------------------------
	.section	.nv.shared._Z35group_norm_nhwc_fwd_one_pass_kernelI11Fp16IOFp32WLi64ELi14ELi224EEv26Group_norm_nhwc_fwd_params,"aw",@nobits
	.sectionflags	@""
	.align	8
.nv.shared._Z35group_norm_nhwc_fwd_one_pass_kernelI11Fp16IOFp32WLi64ELi14ELi224EEv26Group_norm_nhwc_fwd_params:
	.zero		1104


//--------------------- .nv.shared._Z35group_norm_nhwc_fwd_one_pass_kernelI11Fp16IOFp32WLi128ELi14ELi224EEv26Group_norm_nhwc_fwd_params --------------------------
	.section	.nv.shared._Z35group_norm_nhwc_fwd_one_pass_kernelI11Fp16IOFp32WLi128ELi14ELi224EEv26Group_norm_nhwc_fwd_params,"aw",@nobits
	.sectionflags	@""
	.align	8
.nv.shared._Z35group_norm_nhwc_fwd_one_pass_kernelI11Fp16IOFp32WLi128ELi14ELi224EEv26Group_norm_nhwc_fwd_params:
	.zero		1104


//--------------------- .nv.shared._Z35group_norm_nhwc_fwd_one_pass_kernelI11Fp16IOFp32WLi256ELi14ELi224EEv26Group_norm_nhwc_fwd_params --------------------------
	.section	.nv.shared._Z35group_norm_nhwc_fwd_one_pass_kernelI11Fp16IOFp32WLi256ELi14ELi224EEv26Group_norm_nhwc_fwd_params,"aw",@nobits
	.sectionflags	@""
	.align	8
.nv.shared._Z35group_norm_nhwc_fwd_one_pass_kernelI11Fp16IOFp32WLi256ELi14ELi224EEv26Group_norm_nhwc_fwd_params:
	.zero		1104


//--------------------- .nv.shared._Z35group_norm_nhwc_fwd_one_pass_kernelI11Fp16IOFp32WLi512ELi14ELi224EEv26Group_norm_nhwc_fwd_params --------------------------
	.section	.nv.shared._Z35group_norm_nhwc_fwd_one_pass_kernelI11Fp16IOFp32WLi512ELi14ELi224EEv26Group_norm_nhwc_fwd_params,"aw",@nobits
	.sectionflags	@""
	.align	8
.nv.shared._Z35group_norm_nhwc_fwd_one_pass_kernelI11Fp16IOFp32WLi512ELi14ELi224EEv26Group_norm_nhwc_fwd_params:
	.zero		1104


//--------------------- .nv.shared._Z35group_norm_nhwc_fwd_one_pass_kernelI11Fp16IOBf16WLi64ELi14ELi224EEv26Group_norm_nhwc_fwd_params --------------------------
	.section	.nv.shared._Z35group_norm_nhwc_fwd_one_pass_kernelI11Fp16IOBf16WLi64ELi14ELi224EEv26Group_norm_nhwc_fwd_params,"aw",@nobits
	.sectionflags	@""
	.align	8
.nv.shared._Z35group_norm_nhwc_fwd_one_pass_kernelI11Fp16IOBf16WLi64ELi14ELi224EEv26Group_norm_nhwc_fwd_params:
	.zero		1104


//--------------------- .nv.shared._Z35group_norm_nhwc_fwd_one_pass_kernelI11Fp16IOBf16WLi128ELi14ELi224EEv26Group_norm_nhwc_fwd_params --------------------------
	.section	.nv.shared._Z35group_norm_nhwc_fwd_one_pass_kernelI11Fp16IOBf16WLi128ELi14ELi224EEv26Group_norm_nhwc_fwd_params,"aw",@nobits
	.sectionflags	@""
	.align	8
.nv.shared._Z35group_norm_nhwc_fwd_one_pass_kernelI11Fp16IOBf16WLi128ELi14ELi224EEv26Group_norm_nhwc_fwd_params:
	.zero		1104


//--------------------- .nv.shared._Z35group_norm_nhwc_fwd_one_pass_kernelI11Fp16IOBf16WLi256ELi14ELi224EEv26Group_norm_nhwc_fwd_params --------------------------
	.section	.nv.shared._Z35group_norm_nhwc_fwd_one_pass_kernelI11Fp16IOBf16WLi256ELi14ELi224EEv26Group_norm_nhwc_fwd_params,"aw",@nobits
	.sectionflags	@""
	.align	8
.nv.shared._Z35group_norm_nhwc_fwd_one_pass_kernelI11Fp16IOBf16WLi256ELi14ELi224EEv26Group_norm_nhwc_fwd_params:
	.zero		1104


//--------------------- .nv.shared._Z35group_norm_nhwc_fwd_one_pass_kernelI11Fp16IOBf16WLi512ELi14ELi224EEv26Group_norm_nhwc_fwd_params --------------------------
	.section	.nv.shared._Z35group_norm_nhwc_fwd_one_pass_kernelI11Fp16IOBf16WLi512ELi14ELi224EEv26Group_norm_nhwc_fwd_params,"aw",@nobits
	.sectionflags	@""
	.align	8
.nv.shared._Z35group_norm_nhwc_fwd_one_pass_kernelI11Fp16IOBf16WLi512ELi14ELi224EEv26Group_norm_nhwc_fwd_params:
	.zero		1104


//--------------------- .nv.shared._Z35group_norm_nhwc_fwd_one_pass_kernelI11Fp16IOFp16WLi64ELi14ELi224EEv26Group_norm_nhwc_fwd_params --------------------------
	.section	.nv.shared._Z35group_norm_nhwc_fwd_one_pass_kernelI11Fp16IOFp16WLi64ELi14ELi224EEv26Group_norm_nhwc_fwd_params,"aw",@nobits
	.sectionflags	@""
	.align	8
.nv.shared._Z35group_norm_nhwc_fwd_one_pass_kernelI11Fp16IOFp16WLi64ELi14ELi224EEv26Group_norm_nhwc_fwd_params:
	.zero		1104


//--------------------- .nv.shared._Z35group_norm_nhwc_fwd_one_pass_kernelI11Fp16IOFp16WLi128ELi14ELi224EEv26Group_norm_nhwc_fwd_params --------------------------
	.section	.nv.shared._Z35group_norm_nhwc_fwd_one_pass_kernelI11Fp16IOFp16WLi128ELi14ELi224EEv26Group_norm_nhwc_fwd_params,"aw",@nobits
	.sectionflags	@""
	.align	8
.nv.shared._Z35group_norm_nhwc_fwd_one_pass_kernelI11Fp16IOFp16WLi128ELi14ELi224EEv26Group_norm_nhwc_fwd_params:
	.zero		1104


//--------------------- .nv.shared._Z35group_norm_nhwc_fwd_one_pass_kernelI11Fp16IOFp16WLi256ELi14ELi224EEv26Group_norm_nhwc_fwd_params --------------------------
	.section	.nv.shared._Z35group_norm_nhwc_fwd_one_pass_kernelI11Fp16IOFp16WLi256ELi14ELi224EEv26Group_norm_nhwc_fwd_params,"aw",@nobits
	.sectionflags	@""
	.align	8
.nv.shared._Z35group_norm_nhwc_fwd_one_pass_kernelI11Fp16IOFp16WLi256ELi14ELi224EEv26Group_norm_nhwc_fwd_params:
	.zero		1104


//--------------------- .nv.shared._Z35group_norm_nhwc_fwd_one_pass_kernelI11Fp16IOFp16WLi512ELi14ELi224EEv26Group_norm_nhwc_fwd_params --------------------------
	.section	.nv.shared._Z35group_norm_nhwc_fwd_one_pass_kernelI11Fp16IOFp16WLi512ELi14ELi224EEv26Group_norm_nhwc_fwd_params,"aw",@nobits
	.sectionflags	@""
	.align	8
.nv.shared._Z35group_norm_nhwc_fwd_one_pass_kernelI11Fp16IOFp16WLi512ELi14ELi224EEv26Group_norm_nhwc_fwd_params:
	.zero		1104


//--------------------- .nv.shared._Z35group_norm_nhwc_fwd_one_pass_kernelI11Fp32IOFp32WLi64ELi14ELi224EEv26Group_norm_nhwc_fwd_params --------------------------
	.section	.nv.shared._Z35group_norm_nhwc_fwd_one_pass_kernelI11Fp32IOFp32WLi64ELi14ELi224EEv26Group_norm_nhwc_fwd_params,"aw",@nobits
	.sectionflags	@""
	.align	8
.nv.shared._Z35group_norm_nhwc_fwd_one_pass_kernelI11Fp32IOFp32WLi64ELi14ELi224EEv26Group_norm_nhwc_fwd_params:
	.zero		1104


//--------------------- .nv.shared._Z35group_norm_nhwc_fwd_one_pass_kernelI11Fp32IOFp32WLi128ELi14ELi224EEv26Group_norm_nhwc_fwd_params --------------------------
	.section	.nv.shared._Z35group_norm_nhwc_fwd_one_pass_kernelI11Fp32IOFp32WLi128ELi14ELi224EEv26Group_norm_nhwc_fwd_params,"aw",@nobits
	.sectionflags	@""
	.align	8
.nv.shared._Z35group_norm_nhwc_fwd_one_pass_kernelI11Fp32IOFp32WLi128ELi14ELi224EEv26Group_norm_nhwc_fwd_params:
	.zero		1104


//--------------------- .nv.shared._Z35group_norm_nhwc_fwd_one_pass_kernelI11Fp32IOFp32WLi256ELi14ELi224EEv26Group_norm_nhwc_fwd_params --------------------------
	.section	.nv.shared._Z35group_norm_nhwc_fwd_one_pass_kernelI11Fp32IOFp32WLi256ELi14ELi224EEv26Group_norm_nhwc_fwd_params,"aw",@nobits
	.sectionflags	@""
	.align	8
.nv.shared._Z35group_norm_nhwc_fwd_one_pass_kernelI11Fp32IOFp32WLi256ELi14ELi224EEv26Group_norm_nhwc_fwd_params:
	.zero		1104


//--------------------- .nv.shared._Z35group_norm_nhwc_fwd_one_pass_kernelI11Fp32IOFp32WLi512ELi14ELi224EEv26Group_norm_nhwc_fwd_params --------------------------
	.section	.nv.shared._Z35group_norm_nhwc_fwd_one_pass_kernelI11Fp32IOFp32WLi512ELi14ELi224EEv26Group_norm_nhwc_fwd_params,"aw",@nobits
	.sectionflags	@""
	.align	8
.nv.shared._Z35group_norm_nhwc_fwd_one_pass_kernelI11Fp32IOFp32WLi512ELi14ELi224EEv26Group_norm_nhwc_fwd_params:
	.zero		1104


//--------------------- .nv.shared._Z35group_norm_nhwc_fwd_one_pass_kernelI11Fp32IOBf16WLi64ELi14ELi224EEv26Group_norm_nhwc_fwd_params --------------------------
	.section	.nv.shared._Z35group_norm_nhwc_fwd_one_pass_kernelI11Fp32IOBf16WLi64ELi14ELi224EEv26Group_norm_nhwc_fwd_params,"aw",@nobits
	.sectionflags	@""
	.align	8
.nv.shared._Z35group_norm_nhwc_fwd_one_pass_kernelI11Fp32IOBf16WLi64ELi14ELi224EEv26Group_norm_nhwc_fwd_params:
	.zero		1104


//--------------------- .nv.shared._Z35group_norm_nhwc_fwd_one_pass_kernelI11Fp32IOBf16WLi128ELi14ELi224EEv26Group_norm_nhwc_fwd_params --------------------------
	.section	.nv.shared._Z35group_norm_nhwc_fwd_one_pass_kernelI11Fp32IOBf16WLi128ELi14ELi224EEv26Group_norm_nhwc_fwd_params,"aw",@nobits
	.sectionflags	@""
	.align	8
.nv.shared._Z35group_norm_nhwc_fwd_one_pass_kernelI11Fp32IOBf16WLi128ELi14ELi224EEv26Group_norm_nhwc_fwd_params:
	.zero		1104


//--------------------- .nv.shared._Z35group_norm_nhwc_fwd_one_pass_kernelI11Fp32IOBf16WLi256ELi14ELi224EEv26Group_norm_nhwc_fwd_params --------------------------
	.section	.nv.shared._Z35group_norm_nhwc_fwd_one_pass_kernelI11Fp32IOBf16WLi256ELi14ELi224EEv26Group_norm_nhwc_fwd_params,"aw",@nobits
	.sectionflags	@""
	.align	8
.nv.shared._Z35group_norm_nhwc_fwd_one_pass_kernelI11Fp32IOBf16WLi256ELi14ELi224EEv26Group_norm_nhwc_fwd_params:
	.zero		1104


//--------------------- .nv.shared._Z35group_norm_nhwc_fwd_one_pass_kernelI11Fp32IOBf16WLi512ELi14ELi224EEv26Group_norm_nhwc_fwd_params --------------------------
	.section	.nv.shared._Z35group_norm_nhwc_fwd_one_pass_kernelI11Fp32IOBf16WLi512ELi14ELi224EEv26Group_norm_nhwc_fwd_params,"aw",@nobits
	.sectionflags	@""
	.align	8
.nv.shared._Z35group_norm_nhwc_fwd_one_pass_kernelI11Fp32IOBf16WLi512ELi14ELi224EEv26Group_norm_nhwc_fwd_params:
	.zero		1104


//--------------------- .nv.shared._Z35group_norm_nhwc_fwd_one_pass_kernelI11Fp32IOFp16WLi64ELi14ELi224EEv26Group_norm_nhwc_fwd_params --------------------------
	.section	.nv.shared._Z35group_norm_nhwc_fwd_one_pass_kernelI11Fp32IOFp16WLi64ELi14ELi224EEv26Group_norm_nhwc_fwd_params,"aw",@nobits
	.sectionflags	@""
	.align	8
.nv.shared._Z35group_norm_nhwc_fwd_one_pass_kernelI11Fp32IOFp16WLi64ELi14ELi224EEv26Group_norm_nhwc_fwd_params:
	.zero		1104


//--------------------- .nv.shared._Z35group_norm_nhwc_fwd_one_pass_kernelI11Fp32IOFp16WLi128ELi14ELi224EEv26Group_norm_nhwc_fwd_params --------------------------
	.section	.nv.shared._Z35group_norm_nhwc_fwd_one_pass_kernelI11Fp32IOFp16WLi128ELi14ELi224EEv26Group_norm_nhwc_fwd_params,"aw",@nobits
	.sectionflags	@""
	.align	8
.nv.shared._Z35group_norm_nhwc_fwd_one_pass_kernelI11Fp32IOFp16WLi128ELi14ELi224EEv26Group_norm_nhwc_fwd_params:
	.zero		1104


//--------------------- .nv.shared._Z35group_norm_nhwc_fwd_one_pass_kernelI11Fp32IOFp16WLi256ELi14ELi224EEv26Group_norm_nhwc_fwd_params --------------------------
	.section	.nv.shared._Z35group_norm_nhwc_fwd_one_pass_kernelI11Fp32IOFp16WLi256ELi14ELi224EEv26Group_norm_nhwc_fwd_params,"aw",@nobits
	.sectionflags	@""
	.align	8
.nv.shared._Z35group_norm_nhwc_fwd_one_pass_kernelI11Fp32IOFp16WLi256ELi14ELi224EEv26Group_norm_nhwc_fwd_params:
	.zero		1104


//--------------------- .nv.shared._Z35group_norm_nhwc_fwd_one_pass_kernelI11Fp32IOFp16WLi512ELi14ELi224EEv26Group_norm_nhwc_fwd_params --------------------------
	.section	.nv.shared._Z35group_norm_nhwc_fwd_one_pass_kernelI11Fp32IOFp16WLi512ELi14ELi224EEv26Group_norm_nhwc_fwd_params,"aw",@nobits
	.sectionflags	@""
	.align	8
.nv.shared._Z35group_norm_nhwc_fwd_one_pass_kernelI11Fp32IOFp16WLi512ELi14ELi224EEv26Group_norm_nhwc_fwd_params:
	.zero		1104


//--------------------- .nv.constant0._ZN3cub17CUB_300001_SM_9006detail11EmptyKernelIvEEvv --------------------------
	.section	.nv.constant0._ZN3cub17CUB_300001_SM_9006detail11EmptyKernelIvEEvv,"a",@progbits
	.sectionflags	@""
	.align	4
.nv.constant0._ZN3cub17CUB_300001_SM_9006detail11EmptyKernelIvEEvv:
	.zero		528


//--------------------- .nv.constant0._Z35group_norm_nhwc_bwd_one_pass_kernelI11Bf16IOFp32WLi64ELi14ELi224EEv26Group_norm_nhwc_bwd_params --------------------------
	.section	.nv.constant0._Z35group_norm_nhwc_bwd_one_pass_kernelI11Bf16IOFp32WLi64ELi14ELi224EEv26Group_norm_nhwc_bwd_params,"a",@progbits
	.sectionflags	@""
	.align	4
.nv.constant0._Z35group_norm_nhwc_bwd_one_pass_kernelI11Bf16IOFp32WLi64ELi14ELi224EEv26Group_norm_nhwc_bwd_params:
	.zero		712


//--------------------- .nv.constant0._Z35group_norm_nhwc_bwd_one_pass_kernelI11Bf16IOFp32WLi128ELi14ELi224EEv26Group_norm_nhwc_bwd_params --------------------------
	.section	.nv.constant0._Z35group_norm_nhwc_bwd_one_pass_kernelI11Bf16IOFp32WLi128ELi14ELi224EEv26Group_norm_nhwc_bwd_params,"a",@progbits
	.sectionflags	@""
	.align	4
.nv.constant0._Z35group_norm_nhwc_bwd_one_pass_kernelI11Bf16IOFp32WLi128ELi14ELi224EEv26Group_norm_nhwc_bwd_params:
	.zero		712


//--------------------- .nv.constant0._Z35group_norm_nhwc_bwd_one_pass_kernelI11Bf16IOFp32WLi256ELi14ELi224EEv26Group_norm_nhwc_bwd_params --------------------------
	.section	.nv.constant0._Z35group_norm_nhwc_bwd_one_pass_kernelI11Bf16IOFp32WLi256ELi14ELi224EEv26Group_norm_nhwc_bwd_params,"a",@progbits
	.sectionflags	@""
	.align	4
.nv.constant0._Z35group_norm_nhwc_bwd_one_pass_kernelI11Bf16IOFp32WLi256ELi14ELi224EEv26Group_norm_nhwc_bwd_params:
	.zero		712


//--------------------- .nv.constant0._Z35group_norm_nhwc_bwd_one_pass_kernelI11Bf16IOFp32WLi512ELi14ELi224EEv26Group_norm_nhwc_bwd_params --------------------------
	.section	.nv.constant0._Z35group_norm_nhwc_bwd_one_pass_kernelI11Bf16IOFp32WLi512ELi14ELi224EEv26Group_norm_nhwc_bwd_params,"a",@progbits
	.sectionflags	@""
	.align	4
.nv.constant0._Z35group_norm_nhwc_bwd_one_pass_kernelI11Bf16IOFp32WLi512ELi14ELi224EEv26Group_norm_nhwc_bwd_params:
	.zero		712


//--------------------- .nv.constant0._Z35group_norm_nhwc_bwd_one_pass_kernelI11Bf16IOBf16WLi64ELi14ELi224EEv26Group_norm_nhwc_bwd_params --------------------------
	.section	.nv.constant0._Z35group_norm_nhwc_bwd_one_pass_kernelI11Bf16IOBf16WLi64ELi14ELi224EEv26Group_norm_nhwc_bwd_params,"a",@progbits
	.sectionflags	@""
	.align	4
.nv.constant0._Z35group_norm_nhwc_bwd_one_pass_kernelI11Bf16IOBf16WLi64ELi14ELi224EEv26Group_norm_nhwc_bwd_params:
	.zero		712


//--------------------- .nv.constant0._Z35group_norm_nhwc_bwd_one_pass_kernelI11Bf16IOBf16WLi128ELi14ELi224EEv26Group_norm_nhwc_bwd_params --------------------------
	.section	.nv.constant0._Z35group_norm_nhwc_bwd_one_pass_kernelI11Bf16IOBf16WLi128ELi14ELi224EEv26Group_norm_nhwc_bwd_params,"a",@progbits
	.sectionflags	@""
	.align	4
.nv.constant0._Z35group_norm_nhwc_bwd_one_pass_kernelI11Bf16IOBf16WLi128ELi14ELi224EEv26Group_norm_nhwc_bwd_params:
	.zero		712


//--------------------- .nv.constant0._Z35group_norm_nhwc_bwd_one_pass_kernelI11Bf16IOBf16WLi256ELi14ELi224EEv26Group_norm_nhwc_bwd_params --------------------------
	.section	.nv.constant0._Z35group_norm_nhwc_bwd_one_pass_kernelI11Bf16IOBf16WLi256ELi14ELi224EEv26Group_norm_nhwc_bwd_params,"a",@progbits
	.sectionflags	@""
	.align	4
.nv.constant0._Z35group_norm_nhwc_bwd_one_pass_kernelI11Bf16IOBf16WLi256ELi14ELi224EEv26Group_norm_nhwc_bwd_params:
	.zero		712


//--------------------- .nv.constant0._Z35group_norm_nhwc_bwd_one_pass_kernelI11Bf16IOBf16WLi512ELi14ELi224EEv26Group_norm_nhwc_bwd_params --------------------------
	.section	.nv.constant0._Z35group_norm_nhwc_bwd_one_pass_kernelI11Bf16IOBf16WLi512ELi14ELi224EEv26Group_norm_nhwc_bwd_params,"a",@progbits
	.sectionflags	@""
	.align	4
.nv.constant0._Z35group_norm_nhwc_bwd_one_pass_kernelI11Bf16IOBf16WLi512ELi14ELi224EEv26Group_norm_nhwc_bwd_params:
	.zero		712


//--------------------- .nv.constant0._Z35group_norm_nhwc_bwd_one_pass_kernelI11Bf16IOFp16WLi64ELi14ELi224EEv26Group_norm_nhwc_bwd_params --------------------------
	.section	.nv.constant0._Z35group_norm_nhwc_bwd_one_pass_kernelI11Bf16IOFp16WLi64ELi14ELi224EEv26Group_norm_nhwc_bwd_params,"a",@progbits
	.sectionflags	@""
	.align	4
.nv.constant0._Z35group_norm_nhwc_bwd_one_pass_kernelI11Bf16IOFp16WLi64ELi14ELi224EEv26Group_norm_nhwc_bwd_params:
	.zero		712


//--------------------- .nv.constant0._Z35group_norm_nhwc_bwd_one_pass_kernelI11Bf16IOFp16WLi128ELi14ELi224EEv26Group_norm_nhwc_bwd_params --------------------------
	.section	.nv.constant0._Z35group_norm_nhwc_bwd_one_pass_kernelI11Bf16IOFp16WLi128ELi14ELi224EEv26Group_norm_nhwc_bwd_params,"a",@progbits
	.sectionflags	@""
	.align	4
.nv.constant0._Z35group_norm_nhwc_bwd_one_pass_kernelI11Bf16IOFp16WLi128ELi14ELi224EEv26Group_norm_nhwc_bwd_params:
	.zero		712


//--------------------- .nv.constant0._Z35group_norm_nhwc_bwd_one_pass_kernelI11Bf16IOFp16WLi256ELi14ELi224EEv26Group_norm_nhwc_bwd_params --------------------------
	.section	.nv.constant0._Z35group_norm_nhwc_bwd_one_pass_kernelI11Bf16IOFp16WLi256ELi14ELi224EEv26Group_norm_nhwc_bwd_params,"a",@progbits
	.sectionflags	@""
	.align	4
.nv.constant0._Z35group_norm_nhwc_bwd_one_pass_kernelI11Bf16IOFp16WLi256ELi14ELi224EEv26Group_norm_nhwc_bwd_params:
	.zero		712


//--------------------- .nv.constant0._Z35group_norm_nhwc_bwd_one_pass_kernelI11Bf16IOFp16WLi512ELi14ELi224EEv26Group_norm_nhwc_bwd_params --------------------------
	.section	.nv.constant0._Z35group_norm_nhwc_bwd_one_pass_kernelI11Bf16IOFp16WLi512ELi14ELi224EEv26Group_norm_nhwc_bwd_params,"a",@progbits
	.sectionflags	@""
	.align	4
.nv.constant0._Z35group_norm_nhwc_bwd_one_pass_kernelI11Bf16IOFp16WLi512ELi14ELi224EEv26Group_norm_nhwc_bwd_params:
	.zero		712


//--------------------- .nv.constant0._Z35group_norm_nhwc_bwd_one_pass_kernelI11Fp16IOFp32WLi64ELi14ELi224EEv26Group_norm_nhwc_bwd_params --------------------------
	.section	.nv.constant0._Z35group_norm_nhwc_bwd_one_pass_kernelI11Fp16IOFp32WLi64ELi14ELi224EEv26Group_norm_nhwc_bwd_params,"a",@progbits
	.sectionflags	@""
	.align	4
.nv.constant0._Z35group_norm_nhwc_bwd_one_pass_kernelI11Fp16IOFp32WLi64ELi14ELi224EEv26Group_norm_nhwc_bwd_params:
	.zero		712


//--------------------- .nv.constant0._Z35group_norm_nhwc_bwd_one_pass_kernelI11Fp16IOFp32WLi128ELi14ELi224EEv26Group_norm_nhwc_bwd_params --------------------------
	.section	.nv.constant0._Z35group_norm_nhwc_bwd_one_pass_kernelI11Fp16IOFp32WLi128ELi14ELi224EEv26Group_norm_nhwc_bwd_params,"a",@progbits
	.sectionflags	@""
	.align	4
.nv.constant0._Z35group_norm_nhwc_bwd_one_pass_kernelI11Fp16IOFp32WLi128ELi14ELi224EEv26Group_norm_nhwc_bwd_params:
	.zero		712


//--------------------- .nv.constant0._Z35group_norm_nhwc_bwd_one_pass_kernelI11Fp16IOFp32WLi256ELi14ELi224EEv26Group_norm_nhwc_bwd_params --------------------------
	.section	.nv.constant0._Z35group_norm_nhwc_bwd_one_pass_kernelI11Fp16IOFp32WLi256ELi14ELi224EEv26Group_norm_nhwc_bwd_params,"a",@progbits
	.sectionflags	@""
	.align	4
.nv.constant0._Z35group_norm_nhwc_bwd_one_pass_kernelI11Fp16IOFp32WLi256ELi14ELi224EEv26Group_norm_nhwc_bwd_params:
	.zero		712


//--------------------- .nv.constant0._Z35group_norm_nhwc_bwd_one_pass_kernelI11Fp16IOFp32WLi512ELi14ELi224EEv26Group_norm_nhwc_bwd_params --------------------------
	.section	.nv.constant0._Z35group_norm_nhwc_bwd_one_pass_kernelI11Fp16IOFp32WLi512ELi14ELi224EEv26Group_norm_nhwc_bwd_params,"a",@progbits
	.sectionflags	@""
	.align	4
.nv.constant0._Z35group_norm_nhwc_bwd_one_pass_kernelI11Fp16IOFp32WLi512ELi14ELi224EEv26Group_norm_nhwc_bwd_params:
	.zero		712


//--------------------- .nv.constant0._Z35group_norm_nhwc_bwd_one_pass_kernelI11Fp16IOBf16WLi64ELi14ELi224EEv26Group_norm_nhwc_bwd_params --------------------------
	.section	.nv.constant0._Z35group_norm_nhwc_bwd_one_pass_kernelI11Fp16IOBf16WLi64ELi14ELi224EEv26Group_norm_nhwc_bwd_params,"a",@progbits
	.sectionflags	@""
	.align	4
.nv.constant0._Z35group_norm_nhwc_bwd_one_pass_kernelI11Fp16IOBf16WLi64ELi14ELi224EEv26Group_norm_nhwc_bwd_params:
	.zero		712


//--------------------- .nv.constant0._Z35group_norm_nhwc_bwd_one_pass_kernelI11Fp16IOBf16WLi128ELi14ELi224EEv26Group_norm_nhwc_bwd_params --------------------------
	.section	.nv.constant0._Z35group_norm_nhwc_bwd_one_pass_kernelI11Fp16IOBf16WLi128ELi14ELi224EEv26Group_norm_nhwc_bwd_params,"a",@progbits
	.sectionflags	@""
	.align	4
.nv.constant0._Z35group_norm_nhwc_bwd_one_pass_kernelI11Fp16IOBf16WLi128ELi14ELi224EEv26Group_norm_nhwc_bwd_params:
	.zero		712


//--------------------- .nv.constant0._Z35group_norm_nhwc_bwd_one_pass_kernelI11Fp16IOBf16WLi256ELi14ELi224EEv26Group_norm_nhwc_bwd_params --------------------------
	.section	.nv.constant0._Z35group_norm_nhwc_bwd_one_pass_kernelI11Fp16IOBf16WLi256ELi14ELi224EEv26Group_norm_nhwc_bwd_params,"a",@progbits
	.sectionflags	@""
	.align	4
.nv.constant0._Z35group_norm_nhwc_bwd_one_pass_kernelI11Fp16IOBf16WLi256ELi14ELi224EEv26Group_norm_nhwc_bwd_params:
	.zero		712


//--------------------- .nv.constant0._Z35group_norm_nhwc_bwd_one_pass_kernelI11Fp16IOBf16WLi512ELi14ELi224EEv26Group_norm_nhwc_bwd_params --------------------------
	.section	.nv.constant0._Z35group_norm_nhwc_bwd_one_pass_kernelI11Fp16IOBf16WLi512ELi14ELi224EEv26Group_norm_nhwc_bwd_params,"a",@progbits
	.sectionflags	@""
	.align	4
.nv.constant0._Z35group_norm_nhwc_bwd_one_pass_kernelI11Fp16IOBf16WLi512ELi14ELi224EEv26Group_norm_nhwc_bwd_params:
	.zero		712


//--------------------- .nv.constant0._Z35group_norm_nhwc_bwd_one_pass_kernelI11Fp16IOFp16WLi64ELi14ELi224EEv26Group_norm_nhwc_bwd_params --------------------------
	.section	.nv.constant0._Z35group_norm_nhwc_bwd_one_pass_kernelI11Fp16IOFp16WLi64ELi14ELi224EEv26Group_norm_nhwc_bwd_params,"a",@progbits
	.sectionflags	@""
	.align	4
.nv.constant0._Z35group_norm_nhwc_bwd_one_pass_kernelI11Fp16IOFp16WLi64ELi14ELi224EEv26Group_norm_nhwc_bwd_params:
	.zero		712


//--------------------- .nv.constant0._Z35group_norm_nhwc_bwd_one_pass_kernelI11Fp16IOFp16WLi128ELi14ELi224EEv26Group_norm_nhwc_bwd_params --------------------------
	.section	.nv.constant0._Z35group_norm_nhwc_bwd_one_pass_kernelI11Fp16IOFp16WLi128ELi14ELi224EEv26Group_norm_nhwc_bwd_params,"a",@progbits
	.sectionflags	@""
	.align	4
.nv.constant0._Z35group_norm_nhwc_bwd_one_pass_kernelI11Fp16IOFp16WLi128ELi14ELi224EEv26Group_norm_nhwc_bwd_params:
	.zero		712


//--------------------- .nv.constant0._Z35group_norm_nhwc_bwd_one_pass_kernelI11Fp16IOFp16WLi256ELi14ELi224EEv26Group_norm_nhwc_bwd_params --------------------------
	.section	.nv.constant0._Z35group_norm_nhwc_bwd_one_pass_kernelI11Fp16IOFp16WLi256ELi14ELi224EEv26Group_norm_nhwc_bwd_params,"a",@progbits
	.sectionflags	@""
	.align	4
.nv.constant0._Z35group_norm_nhwc_bwd_one_pass_kernelI11Fp16IOFp16WLi256ELi14ELi224EEv26Group_norm_nhwc_bwd_params:
	.zero		712


//--------------------- .nv.constant0._Z35group_norm_nhwc_bwd_one_pass_kernelI11Fp16IOFp16WLi512ELi14ELi224EEv26Group_norm_nhwc_bwd_params --------------------------
	.section	.nv.constant0._Z35group_norm_nhwc_bwd_one_pass_kernelI11Fp16IOFp16WLi512ELi14ELi224EEv26Group_norm_nhwc_bwd_params,"a",@progbits
	.sectionflags	@""
	.align	4
.nv.constant0._Z35group_norm_nhwc_bwd_one_pass_kernelI11Fp16IOFp16WLi512ELi14ELi224EEv26Group_norm_nhwc_bwd_params:
	.zero		712


//--------------------- .nv.constant0._Z35group_norm_nhwc_bwd_one_pass_kernelI11Fp32IOFp32WLi64ELi14ELi224EEv26Group_norm_nhwc_bwd_params --------------------------
	.section	.nv.constant0._Z35group_norm_nhwc_bwd_one_pass_kernelI11Fp32IOFp32WLi64ELi14ELi224EEv26Group_norm_nhwc_bwd_params,"a",@progbits
	.sectionflags	@""
	.align	4
.nv.constant0._Z35group_norm_nhwc_bwd_one_pass_kernelI11Fp32IOFp32WLi64ELi14ELi224EEv26Group_norm_nhwc_bwd_params:
	.zero		712


//--------------------- .nv.constant0._Z35group_norm_nhwc_bwd_one_pass_kernelI11Fp32IOFp32WLi128ELi14ELi224EEv26Group_norm_nhwc_bwd_params --------------------------
	.section	.nv.constant0._Z35group_norm_nhwc_bwd_one_pass_kernelI11Fp32IOFp32WLi128ELi14ELi224EEv26Group_norm_nhwc_bwd_params,"a",@progbits
	.sectionflags	@""
	.align	4
.nv.constant0._Z35group_norm_nhwc_bwd_one_pass_kernelI11Fp32IOFp32WLi128ELi14ELi224EEv26Group_norm_nhwc_bwd_params:
	.zero		712


//--------------------- .nv.constant0._Z35group_norm_nhwc_bwd_one_pass_kernelI11Fp32IOFp32WLi256ELi14ELi224EEv26Group_norm_nhwc_bwd_params --------------------------
	.section	.nv.constant0._Z35group_norm_nhwc_bwd_one_pass_kernelI11Fp32IOFp32WLi256ELi14ELi224EEv26Group_norm_nhwc_bwd_params,"a",@progbits
	.sectionflags	@""
	.align	4
.nv.constant0._Z35group_norm_nhwc_bwd_one_pass_kernelI11Fp32IOFp32WLi256ELi14ELi224EEv26Group_norm_nhwc_bwd_params:
	.zero		712


//--------------------- .nv.constant0._Z35group_norm_nhwc_bwd_one_pass_kernelI11Fp32IOFp32WLi512ELi14ELi224EEv26Group_norm_nhwc_bwd_params --------------------------
	.section	.nv.constant0._Z35group_norm_nhwc_bwd_one_pass_kernelI11Fp32IOFp32WLi512ELi14ELi224EEv26Group_norm_nhwc_bwd_params,"a",@progbits
	.sectionflags	@""
	.align	4
.nv.constant0._Z35group_norm_nhwc_bwd_one_pass_kernelI11Fp32IOFp32WLi512ELi14ELi224EEv26Group_norm_nhwc_bwd_params:
	.zero		712


//--------------------- .nv.constant0._Z35group_norm_nhwc_bwd_one_pass_kernelI11Fp32IOBf16WLi64ELi14ELi224EEv26Group_norm_nhwc_bwd_params --------------------------
	.section	.nv.constant0._Z35group_norm_nhwc_bwd_one_pass_kernelI11Fp32IOBf16WLi64ELi14ELi224EEv26Group_norm_nhwc_bwd_params,"a",@progbits
	.sectionflags	@""
	.align	4
.nv.constant0._Z35group_norm_nhwc_bwd_one_pass_kernelI11Fp32IOBf16WLi64ELi14ELi224EEv26Group_norm_nhwc_bwd_params:
	.zero		712


//--------------------- .nv.constant0._Z35group_norm_nhwc_bwd_one_pass_kernelI11Fp32IOBf16WLi128ELi14ELi224EEv26Group_norm_nhwc_bwd_params --------------------------
	.section	.nv.constant0._Z35group_norm_nhwc_bwd_one_pass_kernelI11Fp32IOBf16WLi128ELi14ELi224EEv26Group_norm_nhwc_bwd_params,"a",@progbits
	.sectionflags	@""
	.align	4
.nv.constant0._Z35group_norm_nhwc_bwd_one_pass_kernelI11Fp32IOBf16WLi128ELi14ELi224EEv26Group_norm_nhwc_bwd_params:
	.zero		712


//--------------------- .nv.constant0._Z35group_norm_nhwc_bwd_one_pass_kernelI11Fp32IOBf16WLi256ELi14ELi224EEv26Group_norm_nhwc_bwd_params --------------------------
	.section	.nv.constant0._Z35group_norm_nhwc_bwd_one_pass_kernelI11Fp32IOBf16WLi256ELi14ELi224EEv26Group_norm_nhwc_bwd_params,"a",@progbits
	.sectionflags	@""
	.align	4
.nv.constant0._Z35group_norm_nhwc_bwd_one_pass_kernelI11Fp32IOBf16WLi256ELi14ELi224EEv26Group_norm_nhwc_bwd_params:
	.zero		712


//--------------------- .nv.constant0._Z35group_norm_nhwc_bwd_one_pass_kernelI11Fp32IOBf16WLi512ELi14ELi224EEv26Group_norm_nhwc_bwd_params --------------------------
	.section	.nv.constant0._Z35group_norm_nhwc_bwd_one_pass_kernelI11Fp32IOBf16WLi512ELi14ELi224EEv26Group_norm_nhwc_bwd_params,"a",@progbits
	.sectionflags	@""
	.align	4
.nv.constant0._Z35group_norm_nhwc_bwd_one_pass_kernelI11Fp32IOBf16WLi512ELi14ELi224EEv26Group_norm_nhwc_bwd_params:
	.zero		712


//--------------------- .nv.constant0._Z35group_norm_nhwc_bwd_one_pass_kernelI11Fp32IOFp16WLi64ELi14ELi224EEv26Group_norm_nhwc_bwd_params --------------------------
	.section	.nv.constant0._Z35group_norm_nhwc_bwd_one_pass_kernelI11Fp32IOFp16WLi64ELi14ELi224EEv26Group_norm_nhwc_bwd_params,"a",@progbits
	.sectionflags	@""
	.align	4
.nv.constant0._Z35group_norm_nhwc_bwd_one_pass_kernelI11Fp32IOFp16WLi64ELi14ELi224EEv26Group_norm_nhwc_bwd_params:
	.zero		712


//--------------------- .nv.constant0._Z35group_norm_nhwc_bwd_one_pass_kernelI11Fp32IOFp16WLi128ELi14ELi224EEv26Group_norm_nhwc_bwd_params --------------------------
	.section	.nv.constant0._Z35group_norm_nhwc_bwd_one_pass_kernelI11Fp32IOFp16WLi128ELi14ELi224EEv26Group_norm_nhwc_bwd_params,"a",@progbits
	.sectionflags	@""
	.align	4
.nv.constant0._Z35group_norm_nhwc_bwd_one_pass_kernelI11Fp32IOFp16WLi128ELi14ELi224EEv26Group_norm_nhwc_bwd_params:
	.zero		712


//--------------------- .nv.constant0._Z35group_norm_nhwc_bwd_one_pass_kernelI11Fp32IOFp16WLi256ELi14ELi224EEv26Group_norm_nhwc_bwd_params --------------------------
	.section	.nv.constant0._Z35group_norm_nhwc_bwd_one_pass_kernelI11Fp32IOFp16WLi256ELi14ELi224EEv26Group_norm_nhwc_bwd_params,"a",@progbits
	.sectionflags	@""
	.align	4
.nv.constant0._Z35group_norm_nhwc_bwd_one_pass_kernelI11Fp32IOFp16WLi256ELi14ELi224EEv26Group_norm_nhwc_bwd_params:
	.zero		712


//--------------------- .nv.constant0._Z35group_norm_nhwc_bwd_one_pass_kernelI11Fp32IOFp16WLi512ELi14ELi224EEv26Group_norm_nhwc_bwd_params --------------------------
	.section	.nv.constant0._Z35group_norm_nhwc_bwd_one_pass_kernelI11Fp32IOFp16WLi512ELi14ELi224EEv26Group_norm_nhwc_bwd_params,"a",@progbits
	.sectionflags	@""
	.align	4
.nv.constant0._Z35group_norm_nhwc_bwd_one_pass_kernelI11Fp32IOFp16WLi512ELi14ELi224EEv26Group_norm_nhwc_bwd_params:
	.zero		712


//--------------------- .nv.constant0._Z35group_norm_nhwc_fwd_one_pass_kernelI11Bf16IOFp32WLi64ELi14ELi224EEv26Group_norm_nhwc_fwd_params --------------------------
	.section	.nv.constant0._Z35group_norm_nhwc_fwd_one_pass_kernelI11Bf16IOFp32WLi64ELi14ELi224EEv26Group_norm_nhwc_fwd_params,"a",@progbits
	.sectionflags	@""
	.align	4
.nv.constant0._Z35group_norm_nhwc_fwd_one_pass_kernelI11Bf16IOFp32WLi64ELi14ELi224EEv26Group_norm_nhwc_fwd_params:
	.zero		688


//--------------------- .nv.constant0._Z35group_norm_nhwc_fwd_one_pass_kernelI11Bf16IOFp32WLi128ELi14ELi224EEv26Group_norm_nhwc_fwd_params --------------------------
	.section	.nv.constant0._Z35group_norm_nhwc_fwd_one_pass_kernelI11Bf16IOFp32WLi128ELi14ELi224EEv26Group_norm_nhwc_fwd_params,"a",@progbits
	.sectionflags	@""
	.align	4
.nv.constant0._Z35group_norm_nhwc_fwd_one_pass_kernelI11Bf16IOFp32WLi128ELi14ELi224EEv26Group_norm_nhwc_fwd_params:
	.zero		688


//--------------------- .nv.constant0._Z35group_norm_nhwc_fwd_one_pass_kernelI11Bf16IOFp32WLi256ELi14ELi224EEv26Group_norm_nhwc_fwd_params --------------------------
	.section	.nv.constant0._Z35group_norm_nhwc_fwd_one_pass_kernelI11Bf16IOFp32WLi256ELi14ELi224EEv26Group_norm_nhwc_fwd_params,"a",@progbits
	.sectionflags	@""
	.align	4
.nv.constant0._Z35group_norm_nhwc_fwd_one_pass_kernelI11Bf16IOFp32WLi256ELi14ELi224EEv26Group_norm_nhwc_fwd_params:
	.zero		688


//--------------------- .nv.constant0._Z35group_norm_nhwc_fwd_one_pass_kernelI11Bf16IOFp32WLi512ELi14ELi224EEv26Group_norm_nhwc_fwd_params --------------------------
	.section	.nv.constant0._Z35group_norm_nhwc_fwd_one_pass_kernelI11Bf16IOFp32WLi512ELi14ELi224EEv26Group_norm_nhwc_fwd_params,"a",@progbits
	.sectionflags	@""
	.align	4
.nv.constant0._Z35group_norm_nhwc_fwd_one_pass_kernelI11Bf16IOFp32WLi512ELi14ELi224EEv26Group_norm_nhwc_fwd_params:
	.zero		688


//--------------------- .nv.constant0._Z35group_norm_nhwc_fwd_one_pass_kernelI11Bf16IOBf16WLi64ELi14ELi224EEv26Group_norm_nhwc_fwd_params --------------------------
	.section	.nv.constant0._Z35group_norm_nhwc_fwd_one_pass_kernelI11Bf16IOBf16WLi64ELi14ELi224EEv26Group_norm_nhwc_fwd_params,"a",@progbits
	.sectionflags	@""
	.align	4
.nv.constant0._Z35group_norm_nhwc_fwd_one_pass_kernelI11Bf16IOBf16WLi64ELi14ELi224EEv26Group_norm_nhwc_fwd_params:
	.zero		688


//--------------------- .nv.constant0._Z35group_norm_nhwc_fwd_one_pass_kernelI11Bf16IOBf16WLi128ELi14ELi224EEv26Group_norm_nhwc_fwd_params --------------------------
	.section	.nv.constant0._Z35group_norm_nhwc_fwd_one_pass_kernelI11Bf16IOBf16WLi128ELi14ELi224EEv26Group_norm_nhwc_fwd_params,"a",@progbits
	.sectionflags	@""
	.align	4
.nv.constant0._Z35group_norm_nhwc_fwd_one_pass_kernelI11Bf16IOBf16WLi128ELi14ELi224EEv26Group_norm_nhwc_fwd_params:
	.zero		688


//--------------------- .nv.constant0._Z35group_norm_nhwc_fwd_one_pass_kernelI11Bf16IOBf16WLi256ELi14ELi224EEv26Group_norm_nhwc_fwd_params --------------------------
	.section	.nv.constant0._Z35group_norm_nhwc_fwd_one_pass_kernelI11Bf16IOBf16WLi256ELi14ELi224EEv26Group_norm_nhwc_fwd_params,"a",@progbits
	.sectionflags	@""
	.align	4
.nv.constant0._Z35group_norm_nhwc_fwd_one_pass_kernelI11Bf16IOBf16WLi256ELi14ELi224EEv26Group_norm_nhwc_fwd_params:
	.zero		688


//--------------------- .nv.constant0._Z35group_norm_nhwc_fwd_one_pass_kernelI11Bf16IOBf16WLi512ELi14ELi224EEv26Group_norm_nhwc_fwd_params --------------------------
	.section	.nv.constant0._Z35group_norm_nhwc_fwd_one_pass_kernelI11Bf16IOBf16WLi512ELi14ELi224EEv26Group_norm_nhwc_fwd_params,"a",@progbits
	.sectionflags	@""
	.align	4
.nv.constant0._Z35group_norm_nhwc_fwd_one_pass_kernelI11Bf16IOBf16WLi512ELi14ELi224EEv26Group_norm_nhwc_fwd_params:
	.zero		688


//--------------------- .nv.constant0._Z35group_norm_nhwc_fwd_one_pass_kernelI11Bf16IOFp16WLi64ELi14ELi224EEv26Group_norm_nhwc_fwd_params --------------------------
	.section	.nv.constant0._Z35group_norm_nhwc_fwd_one_pass_kernelI11Bf16IOFp16WLi64ELi14ELi224EEv26Group_norm_nhwc_fwd_params,"a",@progbits
	.sectionflags	@""
	.align	4
.nv.constant0._Z35group_norm_nhwc_fwd_one_pass_kernelI11Bf16IOFp16WLi64ELi14ELi224EEv26Group_norm_nhwc_fwd_params:
	.zero		688


//--------------------- .nv.constant0._Z35group_norm_nhwc_fwd_one_pass_kernelI11Bf16IOFp16WLi128ELi14ELi224EEv26Group_norm_nhwc_fwd_params --------------------------
	.section	.nv.constant0._Z35group_norm_nhwc_fwd_one_pass_kernelI11Bf16IOFp16WLi128ELi14ELi224EEv26Group_norm_nhwc_fwd_params,"a",@progbits
	.sectionflags	@""
	.align	4
.nv.constant0._Z35group_norm_nhwc_fwd_one_pass_kernelI11Bf16IOFp16WLi128ELi14ELi224EEv26Group_norm_nhwc_fwd_params:
	.zero		688


//--------------------- .nv.constant0._Z35group_norm_nhwc_fwd_one_pass_kernelI11Bf16IOFp16WLi256ELi14ELi224EEv26Group_norm_nhwc_fwd_params --------------------------
	.section	.nv.constant0._Z35group_norm_nhwc_fwd_one_pass_kernelI11Bf16IOFp16WLi256ELi14ELi224EEv26Group_norm_nhwc_fwd_params,"a",@progbits
	.sectionflags	@""
	.align	4
.nv.constant0._Z35group_norm_nhwc_fwd_one_pass_kernelI11Bf16IOFp16WLi256ELi14ELi224EEv26Group_norm_nhwc_fwd_params:
	.zero		688


//--------------------- .nv.constant0._Z35group_norm_nhwc_fwd_one_pass_kernelI11Bf16IOFp16WLi512ELi14ELi224EEv26Group_norm_nhwc_fwd_params --------------------------
	.section	.nv.constant0._Z35group_norm_nhwc_fwd_one_pass_kernelI11Bf16IOFp16WLi512ELi14ELi224EEv26Group_norm_nhwc_fwd_params,"a",@progbits
	.sectionflags	@""
	.align	4
.nv.constant0._Z35group_norm_nhwc_fwd_one_pass_kernelI11Bf16IOFp16WLi512ELi14ELi224EEv26Group_norm_nhwc_fwd_params:
	.zero		688


//--------------------- .nv.constant0._Z35group_norm_nhwc_fwd_one_pass_kernelI11Fp16IOFp32WLi64ELi14ELi224EEv26Group_norm_nhwc_fwd_params --------------------------
	.section	.nv.constant0._Z35group_norm_nhwc_fwd_one_pass_kernelI11Fp16IOFp32WLi64ELi14ELi224EEv26Group_norm_nhwc_fwd_params,"a",@progbits
	.sectionflags	@""
	.align	4
.nv.constant0._Z35group_norm_nhwc_fwd_one_pass_kernelI11Fp16IOFp32WLi64ELi14ELi224EEv26Group_norm_nhwc_fwd_params:
	.zero		688


//--------------------- .nv.constant0._Z35group_norm_nhwc_fwd_one_pass_kernelI11Fp16IOFp32WLi128ELi14ELi224EEv26Group_norm_nhwc_fwd_params --------------------------
	.section	.nv.constant0._Z35group_norm_nhwc_fwd_one_pass_kernelI11Fp16IOFp32WLi128ELi14ELi224EEv26Group_norm_nhwc_fwd_params,"a",@progbits
	.sectionflags	@""
	.align	4
.nv.constant0._Z35group_norm_nhwc_fwd_one_pass_kernelI11Fp16IOFp32WLi128ELi14ELi224EEv26Group_norm_nhwc_fwd_params:
	.zero		688


//--------------------- .nv.constant0._Z35group_norm_nhwc_fwd_one_pass_kernelI11Fp16IOFp32WLi256ELi14ELi224EEv26Group_norm_nhwc_fwd_params --------------------------
	.section	.nv.constant0._Z35group_norm_nhwc_fwd_one_pass_kernelI11Fp16IOFp32WLi256ELi14ELi224EEv26Group_norm_nhwc_fwd_params,"a",@progbits
	.sectionflags	@""
	.align	4
.nv.constant0._Z35group_norm_nhwc_fwd_one_pass_kernelI11Fp16IOFp32WLi256ELi14ELi224EEv26Group_norm_nhwc_fwd_params:
	.zero		688


//--------------------- .nv.constant0._Z35group_norm_nhwc_fwd_one_pass_kernelI11Fp16IOFp32WLi512ELi14ELi224EEv26Group_norm_nhwc_fwd_params --------------------------
	.section	.nv.constant0._Z35group_norm_nhwc_fwd_one_pass_kernelI11Fp16IOFp32WLi512ELi14ELi224EEv26Group_norm_nhwc_fwd_params,"a",@progbits
	.sectionflags	@""
	.align	4
.nv.constant0._Z35group_norm_nhwc_fwd_one_pass_kernelI11Fp16IOFp32WLi512ELi14ELi224EEv26Group_norm_nhwc_fwd_params:
	.zero		688


//--------------------- .nv.constant0._Z35group_norm_nhwc_fwd_one_pass_kernelI11Fp16IOBf16WLi64ELi14ELi224EEv26Group_norm_nhwc_fwd_params --------------------------
	.section	.nv.constant0._Z35group_norm_nhwc_fwd_one_pass_kernelI11Fp16IOBf16WLi64ELi14ELi224EEv26Group_norm_nhwc_fwd_params,"a",@progbits
	.sectionflags	@""
	.align	4
.nv.constant0._Z35group_norm_nhwc_fwd_one_pass_kernelI11Fp16IOBf16WLi64ELi14ELi224EEv26Group_norm_nhwc_fwd_params:
	.zero		688


//--------------------- .nv.constant0._Z35group_norm_nhwc_fwd_one_pass_kernelI11Fp16IOBf16WLi128ELi14ELi224EEv26Group_norm_nhwc_fwd_params --------------------------
	.section	.nv.constant0._Z35group_norm_nhwc_fwd_one_pass_kernelI11Fp16IOBf16WLi128ELi14ELi224EEv26Group_norm_nhwc_fwd_params,"a",@progbits
	.sectionflags	@""
	.align	4
.nv.constant0._Z35group_norm_nhwc_fwd_one_pass_kernelI11Fp16IOBf16WLi128ELi14ELi224EEv26Group_norm_nhwc_fwd_params:
	.zero		688


//--------------------- .nv.constant0._Z35group_norm_nhwc_fwd_one_pass_kernelI11Fp16IOBf16WLi256ELi14ELi224EEv26Group_norm_nhwc_fwd_params --------------------------
	.section	.nv.constant0._Z35group_norm_nhwc_fwd_one_pass_kernelI11Fp16IOBf16WLi256ELi14ELi224EEv26Group_norm_nhwc_fwd_params,"a",@progbits
	.sectionflags	@""
	.align	4
.nv.constant0._Z35group_norm_nhwc_fwd_one_pass_kernelI11Fp16IOBf16WLi256ELi14ELi224EEv26Group_norm_nhwc_fwd_params:
	.zero		688


//--------------------- .nv.constant0._Z35group_norm_nhwc_fwd_one_pass_kernelI11Fp16IOBf16WLi512ELi14ELi224EEv26Group_norm_nhwc_fwd_params --------------------------
	.section	.nv.constant0._Z35group_norm_nhwc_fwd_one_pass_kernelI11Fp16IOBf16WLi512ELi14ELi224EEv26Group_norm_nhwc_fwd_params,"a",@progbits
	.sectionflags	@""
	.align	4
.nv.constant0._Z35group_norm_nhwc_fwd_one_pass_kernelI11Fp16IOBf16WLi512ELi14ELi224EEv26Group_norm_nhwc_fwd_params:
	.zero		688


//--------------------- .nv.constant0._Z35group_norm_nhwc_fwd_one_pass_kernelI11Fp16IOFp16WLi64ELi14ELi224EEv26Group_norm_nhwc_fwd_params --------------------------
	.section	.nv.constant0._Z35group_norm_nhwc_fwd_one_pass_kernelI11Fp16IOFp16WLi64ELi14ELi224EEv26Group_norm_nhwc_fwd_params,"a",@progbits
	.sectionflags	@""
	.align	4
.nv.constant0._Z35group_norm_nhwc_fwd_one_pass_kernelI11Fp16IOFp16WLi64ELi14ELi224EEv26Group_norm_nhwc_fwd_params:
	.zero		688


//--------------------- .nv.constant0._Z35group_norm_nhwc_fwd_one_pass_kernelI11Fp16IOFp16WLi128ELi14ELi224EEv26Group_norm_nhwc_fwd_params --------------------------
	.section	.nv.constant0._Z35group_norm_nhwc_fwd_one_pass_kernelI11Fp16IOFp16WLi128ELi14ELi224EEv26Group_norm_nhwc_fwd_params,"a",@progbits
	.sectionflags	@""
	.align	4
.nv.constant0._Z35group_norm_nhwc_fwd_one_pass_kernelI11Fp16IOFp16WLi128ELi14ELi224EEv26Group_norm_nhwc_fwd_params:
	.zero		688


//--------------------- .nv.constant0._Z35group_norm_nhwc_fwd_one_pass_kernelI11Fp16IOFp16WLi256ELi14ELi224EEv26Group_norm_nhwc_fwd_params --------------------------
	.section	.nv.constant0._Z35group_norm_nhwc_fwd_one_pass_kernelI11Fp16IOFp16WLi256ELi14ELi224EEv26Group_norm_nhwc_fwd_params,"a",@progbits
	.sectionflags	@""
	.align	4
.nv.constant0._Z35group_norm_nhwc_fwd_one_pass_kernelI11Fp16IOFp16WLi256ELi14ELi224EEv26Group_norm_nhwc_fwd_params:
	.zero		688


//--------------------- .nv.constant0._Z35group_norm_nhwc_fwd_one_pass_kernelI11Fp16IOFp16WLi512ELi14ELi224EEv26Group_norm_nhwc_fwd_params --------------------------
	.section	.nv.constant0._Z35group_norm_nhwc_fwd_one_pass_kernelI11Fp16IOFp16WLi512ELi14ELi224EEv26Group_norm_nhwc_fwd_params,"a",@progbits
	.sectionflags	@""
	.align	4
.nv.constant0._Z35group_norm_nhwc_fwd_one_pass_kernelI11Fp16IOFp16WLi512ELi14ELi224EEv26Group_norm_nhwc_fwd_params:
	.zero		688


//--------------------- .nv.constant0._Z35group_norm_nhwc_fwd_one_pass_kernelI11Fp32IOFp32WLi64ELi14ELi224EEv26Group_norm_nhwc_fwd_params --------------------------
	.section	.nv.constant0._Z35group_norm_nhwc_fwd_one_pass_kernelI11Fp32IOFp32WLi64ELi14ELi224EEv26Group_norm_nhwc_fwd_params,"a",@progbits
	.sectionflags	@""
	.align	4
.nv.constant0._Z35group_norm_nhwc_fwd_one_pass_kernelI11Fp32IOFp32WLi64ELi14ELi224EEv26Group_norm_nhwc_fwd_params:
	.zero		688


//--------------------- .nv.constant0._Z35group_norm_nhwc_fwd_one_pass_kernelI11Fp32IOFp32WLi128ELi14ELi224EEv26Group_norm_nhwc_fwd_params --------------------------
	.section	.nv.constant0._Z35group_norm_nhwc_fwd_one_pass_kernelI11Fp32IOFp32WLi128ELi14ELi224EEv26Group_norm_nhwc_fwd_params,"a",@progbits
	.sectionflags	@""
	.align	4
.nv.constant0._Z35group_norm_nhwc_fwd_one_pass_kernelI11Fp32IOFp32WLi128ELi14ELi224EEv26Group_norm_nhwc_fwd_params:
	.zero		688


//--------------------- .nv.constant0._Z35group_norm_nhwc_fwd_one_pass_kernelI11Fp32IOFp32WLi256ELi14ELi224EEv26Group_norm_nhwc_fwd_params --------------------------
	.section	.nv.constant0._Z35group_norm_nhwc_fwd_one_pass_kernelI11Fp32IOFp32WLi256ELi14ELi224EEv26Group_norm_nhwc_fwd_params,"a",@progbits
	.sectionflags	@""
	.align	4
.nv.constant0._Z35group_norm_nhwc_fwd_one_pass_kernelI11Fp32IOFp32WLi256ELi14ELi224EEv26Group_norm_nhwc_fwd_params:
	.zero		688


//--------------------- .nv.constant0._Z35group_norm_nhwc_fwd_one_pass_kernelI11Fp32IOFp32WLi512ELi14ELi224EEv26Group_norm_nhwc_fwd_params --------------------------
	.section	.nv.constant0._Z35group_norm_nhwc_fwd_one_pass_kernelI11Fp32IOFp32WLi512ELi14ELi224EEv26Group_norm_nhwc_fwd_params,"a",@progbits
	.sectionflags	@""
	.align	4
.nv.constant0._Z35group_norm_nhwc_fwd_one_pass_kernelI11Fp32IOFp32WLi512ELi14ELi224EEv26Group_norm_nhwc_fwd_params:
	.zero		688


//--------------------- .nv.constant0._Z35group_norm_nhwc_fwd_one_pass_kernelI11Fp32IOBf16WLi64ELi14ELi224EEv26Group_norm_nhwc_fwd_params --------------------------
	.section	.nv.constant0._Z35group_norm_nhwc_fwd_one_pass_kernelI11Fp32IOBf16WLi64ELi14ELi224EEv26Group_norm_nhwc_fwd_params,"a",@progbits
	.sectionflags	@""
	.align	4
.nv.constant0._Z35group_norm_nhwc_fwd_one_pass_kernelI11Fp32IOBf16WLi64ELi14ELi224EEv26Group_norm_nhwc_fwd_params:
	.zero		688


//--------------------- .nv.constant0._Z35group_norm_nhwc_fwd_one_pass_kernelI11Fp32IOBf16WLi128ELi14ELi224EEv26Group_norm_nhwc_fwd_params --------------------------
	.section	.nv.constant0._Z35group_norm_nhwc_fwd_one_pass_kernelI11Fp32IOBf16WLi128ELi14ELi224EEv26Group_norm_nhwc_fwd_params,"a",@progbits
	.sectionflags	@""
	.align	4
.nv.constant0._Z35group_norm_nhwc_fwd_one_pass_kernelI11Fp32IOBf16WLi128ELi14ELi224EEv26Group_norm_nhwc_fwd_params:
	.zero		688


//--------------------- .nv.constant0._Z35group_norm_nhwc_fwd_one_pass_kernelI11Fp32IOBf16WLi256ELi14ELi224EEv26Group_norm_nhwc_fwd_params --------------------------
	.section	.nv.constant0._Z35group_norm_nhwc_fwd_one_pass_kernelI11Fp32IOBf16WLi256ELi14ELi224EEv26Group_norm_nhwc_fwd_params,"a",@progbits
	.sectionflags	@""
	.align	4
.nv.constant0._Z35group_norm_nhwc_fwd_one_pass_kernelI11Fp32IOBf16WLi256ELi14ELi224EEv26Group_norm_nhwc_fwd_params:
	.zero		688


//--------------------- .nv.constant0._Z35group_norm_nhwc_fwd_one_pass_kernelI11Fp32IOBf16WLi512ELi14ELi224EEv26Group_norm_nhwc_fwd_params --------------------------
	.section	.nv.constant0._Z35group_norm_nhwc_fwd_one_pass_kernelI11Fp32IOBf16WLi512ELi14ELi224EEv26Group_norm_nhwc_fwd_params,"a",@progbits
	.sectionflags	@""
	.align	4
.nv.constant0._Z35group_norm_nhwc_fwd_one_pass_kernelI11Fp32IOBf16WLi512ELi14ELi224EEv26Group_norm_nhwc_fwd_params:
	.zero		688


//--------------------- .nv.constant0._Z35group_norm_nhwc_fwd_one_pass_kernelI11Fp32IOFp16WLi64ELi14ELi224EEv26Group_norm_nhwc_fwd_params --------------------------
	.section	.nv.constant0._Z35group_norm_nhwc_fwd_one_pass_kernelI11Fp32IOFp16WLi64ELi14ELi224EEv26Group_norm_nhwc_fwd_params,"a",@progbits
	.sectionflags	@""
	.align	4
.nv.constant0._Z35group_norm_nhwc_fwd_one_pass_kernelI11Fp32IOFp16WLi64ELi14ELi224EEv26Group_norm_nhwc_fwd_params:
	.zero		688


//--------------------- .nv.constant0._Z35group_norm_nhwc_fwd_one_pass_kernelI11Fp32IOFp16WLi128ELi14ELi224EEv26Group_norm_nhwc_fwd_params --------------------------
	.section	.nv.constant0._Z35group_norm_nhwc_fwd_one_pass_kernelI11Fp32IOFp16WLi128ELi14ELi224EEv26Group_norm_nhwc_fwd_params,"a",@progbits
	.sectionflags	@""
	.align	4
.nv.constant0._Z35group_norm_nhwc_fwd_one_pass_kernelI11Fp32IOFp16WLi128ELi14ELi224EEv26Group_norm_nhwc_fwd_params:
	.zero		688


//--------------------- .nv.constant0._Z35group_norm_nhwc_fwd_one_pass_kernelI11Fp32IOFp16WLi256ELi14ELi224EEv26Group_norm_nhwc_fwd_params --------------------------
	.section	.nv.constant0._Z35group_norm_nhwc_fwd_one_pass_kernelI11Fp32IOFp16WLi256ELi14ELi224EEv26Group_norm_nhwc_fwd_params,"a",@progbits
	.sectionflags	@""
	.align	4
.nv.constant0._Z35group_norm_nhwc_fwd_one_pass_kernelI11Fp32IOFp16WLi256ELi14ELi224EEv26Group_norm_nhwc_fwd_params:
	.zero		688


//--------------------- .nv.constant0._Z35group_norm_nhwc_fwd_one_pass_kernelI11Fp32IOFp16WLi512ELi14ELi224EEv26Group_norm_nhwc_fwd_params --------------------------
	.section	.nv.constant0._Z35group_norm_nhwc_fwd_one_pass_kernelI11Fp32IOFp16WLi512ELi14ELi224EEv26Group_norm_nhwc_fwd_params,"a",@progbits
	.sectionflags	@""
	.align	4
.nv.constant0._Z35group_norm_nhwc_fwd_one_pass_kernelI11Fp32IOFp16WLi512ELi14ELi224EEv26Group_norm_nhwc_fwd_params:
	.zero		688


//--------------------- SYMBOLS --------------------------

	.type		.nv.reservedSmem.offset0,@object
	.size		.nv.reservedSmem.offset0,0x4
